def matmul_kernel(
    a_ptr,
    b_ptr,
    c_ptr,
    M,
    N,
    K,
    stride_am,
    stride_ak,
    stride_bk,
    stride_bn,
    stride_cm,
    stride_cn,
    BLOCK_M: tl.constexpr,
    BLOCK_N: tl.constexpr,
    BLOCK_K: tl.constexpr,
    GROUP_M: tl.constexpr,
):
    pid = tl.program_id(axis=0)
    num_pid_m = tl.cdiv(M, BLOCK_M)
    num_pid_n = tl.cdiv(N, BLOCK_N)
    num_pid_in_group = GROUP_M * num_pid_n
    group_id = pid // num_pid_in_group
    first_pid_m = group_id * GROUP_M
    group_size_m = min(num_pid_m - first_pid_m, GROUP_M)
    pid_m = first_pid_m + ((pid % num_pid_in_group) % group_size_m)
    pid_n = (pid % num_pid_in_group) // group_size_m

    offs_am = (pid_m * BLOCK_M + tl.arange(0, BLOCK_M)) % M
    offs_bn = (pid_n * BLOCK_N + tl.arange(0, BLOCK_N)) % N
    offs_k = tl.arange(0, BLOCK_K)
    a_ptrs = a_ptr + offs_am[:, None] * stride_am + offs_k[None, :] * stride_ak
    b_ptrs = b_ptr + offs_k[:, None] * stride_bk + offs_bn[None, :] * stride_bn

    acc = tl.zeros((BLOCK_M, BLOCK_N), dtype=tl.float32)
    for kk in range(0, tl.cdiv(K, BLOCK_K)):
        a = tl.load(a_ptrs, mask=offs_k[None, :] < K - kk * BLOCK_K, other=0.0)
        b = tl.load(b_ptrs, mask=offs_k[:, None] < K - kk * BLOCK_K, other=0.0)
        acc = tl.dot(a, b, acc)
        a_ptrs += BLOCK_K * stride_ak
        b_ptrs += BLOCK_K * stride_bk

    c = acc.to(c_ptr.dtype.element_ty)
    offs_cm = pid_m * BLOCK_M + tl.arange(0, BLOCK_M)
    offs_cn = pid_n * BLOCK_N + tl.arange(0, BLOCK_N)
    c_ptrs = c_ptr + offs_cm[:, None] * stride_cm + offs_cn[None, :] * stride_cn
    mask = (offs_cm[:, None] < M) & (offs_cn[None, :] < N)
    tl.store(c_ptrs, c, mask=mask)

# config = {"BLOCK_K": 128, "BLOCK_M": 256, "BLOCK_N": 256, "GROUP_M": 1, "arch": "sm_80", "dtype": "bf16", "num_ctas": 1, "num_stages": 3, "num_warps": 4}
# arch = sm_80


// ===== COMPILED SASS (sm_80) =====

	.target	sm_80

	.elftype	@"ET_EXEC"


//--------------------- .note.nv.tkinfo           --------------------------
	.section	.note.nv.tkinfo,"",@"SHT_NOTE"
	.sectionflags	@"SHF_NOTE_NV_TKINFO"
	.tkinfo
        /*0018*/ 	.word	0x00000002
        /*0030*/ 	.string	""
        /*0030*/ 	.string	"ptxas"
        /*0030*/ 	.string	"Cuda compilation tools, release 13.0, V13.0.88"
        /*0030*/ 	.string	"Build cuda_13.0.r13.0/compiler.36424714_0"
        /*0030*/ 	.string	"-v  -suppress-debug-info  -lineinfo  -arch sm_80 "



//--------------------- .note.nv.cuinfo           --------------------------
	.section	.note.nv.cuinfo,"",@"SHT_NOTE"
	.sectionflags	@"SHF_NOTE_NV_CUINFO"
        /*0018*/ 	.short	0x0002
        /*001a*/ 	.short	0x0050
        /*001c*/ 	.short	0x0082
	.zero		2


//--------------------- .nv.info                  --------------------------
	.section	.nv.info,"",@"SHT_CUDA_INFO"
	.align	4


	//----- nvinfo : EIATTR_REGCOUNT
	.align		4
        /*0000*/ 	.byte	0x04, 0x2f
        /*0002*/ 	.short	(.L_1 - .L_0)
	.align		4
.L_0:
        /*0004*/ 	.word	index@(matmul_kernel)
        /*0008*/ 	.word	0x00000020


	//----- nvinfo : EIATTR_FRAME_SIZE
	.align		4
.L_1:
        /*000c*/ 	.byte	0x04, 0x11
        /*000e*/ 	.short	(.L_3 - .L_2)
	.align		4
.L_2:
        /*0010*/ 	.word	index@(matmul_kernel)
        /*0014*/ 	.word	0x000075b8


	//----- nvinfo : EIATTR_MIN_STACK_SIZE
	.align		4
.L_3:
        /*0018*/ 	.byte	0x04, 0x12
        /*001a*/ 	.short	(.L_5 - .L_4)
	.align		4
.L_4:
        /*001c*/ 	.word	index@(matmul_kernel)
        /*0020*/ 	.word	0x000075b8
.L_5:


//--------------------- .nv.info.matmul_kernel    --------------------------
	.section	.nv.info.matmul_kernel,"",@"SHT_CUDA_INFO"
	.sectionflags	@""
	.align	4


	//----- nvinfo : EIATTR_CUDA_API_VERSION
	.align		4
        /*0000*/ 	.byte	0x04, 0x37
        /*0002*/ 	.short	(.L_7 - .L_6)
.L_6:
        /*0004*/ 	.word	0x00000082


	//----- nvinfo : EIATTR_SW2861232_WAR
	.align		4
.L_7:
        /*0008*/ 	.byte	0x01, 0x35
	.zero		2


	//----- nvinfo : EIATTR_PARAM_CBANK
	.align		4
        /*000c*/ 	.byte	0x04, 0x0a
        /*000e*/ 	.short	(.L_9 - .L_8)
	.align		4
.L_8:
        /*0010*/ 	.word	index@(.nv.constant0.matmul_kernel)
        /*0014*/ 	.short	0x0160
        /*0016*/ 	.short	0x0050


	//----- nvinfo : EIATTR_CBANK_PARAM_SIZE
	.align		4
.L_9:
        /*0018*/ 	.byte	0x03, 0x19
        /*001a*/ 	.short	0x0050


	//----- nvinfo : EIATTR_KPARAM_INFO
	.align		4
        /*001c*/ 	.byte	0x04, 0x17
        /*001e*/ 	.short	(.L_11 - .L_10)
.L_10:
        /*0020*/ 	.word	0x00000000
        /*0024*/ 	.short	0x000d
        /*0026*/ 	.short	0x0048
        /*0028*/ 	.byte	0x00, 0xf4, 0x21, 0x00


	//----- nvinfo : EIATTR_KPARAM_INFO
	.align		4
.L_11:
        /*002c*/ 	.byte	0x04, 0x17
        /*002e*/ 	.short	(.L_13 - .L_12)
.L_12:
        /*0030*/ 	.word	0x00000000
        /*0034*/ 	.short	0x000c
        /*0036*/ 	.short	0x0040
        /*0038*/ 	.byte	0x00, 0xf4, 0x21, 0x00


	//----- nvinfo : EIATTR_KPARAM_INFO
	.align		4
.L_13:
        /*003c*/ 	.byte	0x04, 0x17
        /*003e*/ 	.short	(.L_15 - .L_14)
.L_14:
        /*0040*/ 	.word	0x00000000
        /*0044*/ 	.short	0x000b
        /*0046*/ 	.short	0x0038
        /*0048*/ 	.byte	0x00, 0xf0, 0x11, 0x00


	//----- nvinfo : EIATTR_KPARAM_INFO
	.align		4
.L_15:
        /*004c*/ 	.byte	0x04, 0x17
        /*004e*/ 	.short	(.L_17 - .L_16)
.L_16:
        /*0050*/ 	.word	0x00000000
        /*0054*/ 	.short	0x000a
        /*0056*/ 	.short	0x0034
        /*0058*/ 	.byte	0x00, 0xf0, 0x11, 0x00


	//----- nvinfo : EIATTR_KPARAM_INFO
	.align		4
.L_17:
        /*005c*/ 	.byte	0x04, 0x17
        /*005e*/ 	.short	(.L_19 - .L_18)
.L_18:
        /*0060*/ 	.word	0x00000000
        /*0064*/ 	.short	0x0009
        /*0066*/ 	.short	0x0030
        /*0068*/ 	.byte	0x00, 0xf0, 0x11, 0x00


	//----- nvinfo : EIATTR_KPARAM_INFO
	.align		4
.L_19:
        /*006c*/ 	.byte	0x04, 0x17
        /*006e*/ 	.short	(.L_21 - .L_20)
.L_20:
        /*0070*/ 	.word	0x00000000
        /*0074*/ 	.short	0x0008
        /*0076*/ 	.short	0x002c
        /*0078*/ 	.byte	0x00, 0xf0, 0x11, 0x00


	//----- nvinfo : EIATTR_KPARAM_INFO
	.align		4
.L_21:
        /*007c*/ 	.byte	0x04, 0x17
        /*007e*/ 	.short	(.L_23 - .L_22)
.L_22:
        /*0080*/ 	.word	0x00000000
        /*0084*/ 	.short	0x0007
        /*0086*/ 	.short	0x0028
        /*0088*/ 	.byte	0x00, 0xf0, 0x11, 0x00


	//----- nvinfo : EIATTR_KPARAM_INFO
	.align		4
.L_23:
        /*008c*/ 	.byte	0x04, 0x17
        /*008e*/ 	.short	(.L_25 - .L_24)
.L_24:
        /*0090*/ 	.word	0x00000000
        /*0094*/ 	.short	0x0006
        /*0096*/ 	.short	0x0024
        /*0098*/ 	.byte	0x00, 0xf0, 0x11, 0x00


	//----- nvinfo : EIATTR_KPARAM_INFO
	.align		4
.L_25:
        /*009c*/ 	.byte	0x04, 0x17
        /*009e*/ 	.short	(.L_27 - .L_26)
.L_26:
        /*00a0*/ 	.word	0x00000000
        /*00a4*/ 	.short	0x0005
        /*00a6*/ 	.short	0x0020
        /*00a8*/ 	.byte	0x00, 0xf0, 0x11, 0x00


	//----- nvinfo : EIATTR_KPARAM_INFO
	.align		4
.L_27:
        /*00ac*/ 	.byte	0x04, 0x17
        /*00ae*/ 	.short	(.L_29 - .L_28)
.L_28:
        /*00b0*/ 	.word	0x00000000
        /*00b4*/ 	.short	0x0004
        /*00b6*/ 	.short	0x001c
        /*00b8*/ 	.byte	0x00, 0xf0, 0x11, 0x00


	//----- nvinfo : EIATTR_KPARAM_INFO
	.align		4
.L_29:
        /*00bc*/ 	.byte	0x04, 0x17
        /*00be*/ 	.short	(.L_31 - .L_30)
.L_30:
        /*00c0*/ 	.word	0x00000000
        /*00c4*/ 	.short	0x0003
        /*00c6*/ 	.short	0x0018
        /*00c8*/ 	.byte	0x00, 0xf0, 0x11, 0x00


	//----- nvinfo : EIATTR_KPARAM_INFO
	.align		4
.L_31:
        /*00cc*/ 	.byte	0x04, 0x17
        /*00ce*/ 	.short	(.L_33 - .L_32)
.L_32:
        /*00d0*/ 	.word	0x00000000
        /*00d4*/ 	.short	0x0002
        /*00d6*/ 	.short	0x0010
        /*00d8*/ 	.byte	0x00, 0xf4, 0x21, 0x00


	//----- nvinfo : EIATTR_KPARAM_INFO
	.align		4
.L_33:
        /*00dc*/ 	.byte	0x04, 0x17
        /*00de*/ 	.short	(.L_35 - .L_34)
.L_34:
        /*00e0*/ 	.word	0x00000000
        /*00e4*/ 	.short	0x0001
        /*00e6*/ 	.short	0x0008
        /*00e8*/ 	.byte	0x00, 0xf4, 0x21, 0x00


	//----- nvinfo : EIATTR_KPARAM_INFO
	.align		4
.L_35:
        /*00ec*/ 	.byte	0x04, 0x17
        /*00ee*/ 	.short	(.L_37 - .L_36)
.L_36:
        /*00f0*/ 	.word	0x00000000
        /*00f4*/ 	.short	0x0000
        /*00f6*/ 	.short	0x0000
        /*00f8*/ 	.byte	0x00, 0xf4, 0x21, 0x00


	//----- nvinfo : EIATTR_MAXREG_COUNT
	.align		4
.L_37:
        /*00fc*/ 	.byte	0x03, 0x1b
        /*00fe*/ 	.short	0x00ff


	//----- nvinfo : EIATTR_NUM_BARRIERS
	.align		4
        /*0100*/ 	.byte	0x02, 0x4c
        /*0102*/ 	.byte	0x01
	.zero		1


	//----- nvinfo : EIATTR_ANNOTATIONS
	.align		4
        /*0104*/ 	.byte	0x04, 0x55
        /*0106*/ 	.short	(.L_39 - .L_38)


	//   ....[0]....
.L_38:
        /*0108*/ 	.word	0x00000001
        /*010c*/ 	.byte	0xb0, 0x04, 0x00, 0x00, 0x01, 0x00, 0x00, 0x00, 0x10, 0x05, 0x00, 0x00, 0x01, 0x00, 0x00, 0x00
        /* <DEDUP_REMOVED lines=3846> */
        /*f17c*/ 	.byte	0x30, 0x9b, 0x03, 0x00


	//----- nvinfo : EIATTR_MERCURY_ISA_VERSION
	.align		4
.L_39:
        /*f180*/ 	.byte	0x03, 0x5f
        /*f182*/ 	.short	0x0000


	//----- nvinfo : EIATTR_EXIT_INSTR_OFFSETS
	.align		4
        /*f184*/ 	.byte	0x04, 0x1c
        /*f186*/ 	.short	(.L_41 - .L_40)


	//   ....[0]....
.L_40:
        /*f188*/ 	.word	0x00099e50


	//   ....[1]....
        /*f18c*/ 	.word	0x00099e80


	//----- nvinfo : EIATTR_REQNTID
	.align		4
.L_41:
        /*f190*/ 	.byte	0x04, 0x10
        /*f192*/ 	.short	(.L_43 - .L_42)
.L_42:
        /*f194*/ 	.word	0x00000080
        /*f198*/ 	.word	0x00000001
        /*f19c*/ 	.word	0x00000001
.L_43:


//--------------------- .nv.callgraph             --------------------------
	.section	.nv.callgraph,"",@"SHT_CUDA_CALLGRAPH"
	.align	4
	.sectionentsize	8
	.align		4
        /*0000*/ 	.word	0x00000000
	.align		4
        /*0004*/ 	.word	0xffffffff
	.align		4
        /*0008*/ 	.word	0x00000000
	.align		4
        /*000c*/ 	.word	0xfffffffe
	.align		4
        /*0010*/ 	.word	0x00000000
	.align		4
        /*0014*/ 	.word	0xfffffffd
	.align		4
        /*0018*/ 	.word	0x00000000
	.align		4
        /*001c*/ 	.word	0xfffffffc


//--------------------- .nv.rel.action            --------------------------
	.section	.nv.rel.action,"",@"SHT_CUDA_RELOCINFO"
	.align	8
	.sectionentsize	8
        /*0000*/ 	.byte	0x73, 0x00, 0x00, 0x00, 0x00, 0x00, 0x00, 0x00, 0x00, 0x00, 0x00, 0x11, 0x25, 0x00, 0x05, 0x36


//--------------------- .nv.constant0.matmul_kernel --------------------------
	.section	.nv.constant0.matmul_kernel,"a",@progbits
	.sectionflags	@""
	.align	4
.nv.constant0.matmul_kernel:
	.zero		432


//--------------------- .text.matmul_kernel       --------------------------
	.section	.text.matmul_kernel,"ax",@progbits
	.sectioninfo	@"SHI_REGISTERS=32"
	.align	128
        .global         matmul_kernel
        .type           matmul_kernel,@function
        .size           matmul_kernel,(.L_x_5 - matmul_kernel)
        .other          matmul_kernel,@"STO_CUDA_ENTRY STV_DEFAULT"
matmul_kernel:
.text.matmul_kernel:
[----:B------:R-:W-:-:S04]  /*0000*/  IMAD.MOV.U32 R1, RZ, RZ, c[0x0][0x28] ;  /* 0x00000a00ff017624 */ /* 0x000fc800078e00ff */
[----:B------:R-:W-:Y:S01]  /*0010*/  IMAD.MOV.U32 R6, RZ, RZ, 0xff ;  /* 0x000000ffff067424 */ /* 0x000fe200078e00ff */
[----:B------:R-:W-:Y:S01]  /*0020*/  IADD3 R1, R1, -0x75b8, RZ ;  /* 0xffff8a4801017810 */ /* 0x000fe20007ffe0ff */
[----:B------:R-:W0:Y:S01]  /*0030*/  S2R R12, SR_TID.X ;  /* 0x00000000000c7919 */ /* 0x000e220000002100 */
[----:B------:R-:W-:Y:S02]  /*0040*/  ULDC.64 UR6, c[0x0][0x118] ;  /* 0x0000460000067ab9 */ /* 0x000fe40000000a00 */
[----:B------:R-:W-:-:S04]  /*0050*/  IADD3 R0, R6, c[0x0][0x17c], RZ ;  /* 0x00005f0006007a10 */ /* 0x000fc80007ffe0ff */
[----:B------:R-:W-:-:S04]  /*0060*/  SHF.R.S32.HI R3, RZ, 0x1f, R0 ;  /* 0x0000001fff037819 */ /* 0x000fc80000011400 */
[----:B------:R-:W-:Y:S02]  /*0070*/  LEA.HI R0, R3, R0, RZ, 0x8 ;  /* 0x0000000003007211 */ /* 0x000fe400078f40ff */
[----:B------:R-:W1:Y:S02]  /*0080*/  S2R R3, SR_CTAID.X ;  /* 0x0000000000037919 */ /* 0x000e640000002500 */
[----:B------:R-:W-:-:S04]  /*0090*/  SHF.R.S32.HI R0, RZ, 0x8, R0 ;  /* 0x00000008ff007819 */ /* 0x000fc80000011400 */
[-C--:B------:R-:W-:Y:S02]  /*00a0*/  IABS R7, R0.reuse ;  /* 0x0000000000077213 */ /* 0x080fe40000000000 */
[----:B------:R-:W-:Y:S02]  /*00b0*/  IABS R11, R0 ;  /* 0x00000000000b7213 */ /* 0x000fe40000000000 */
[----:B------:R-:W2:Y:S01]  /*00c0*/  I2F.RP R2, R7 ;  /* 0x0000000700027306 */ /* 0x000ea20000209400 */
[----:B0-----:R-:W-:Y:S02]  /*00d0*/  LOP3.LUT R14, R12, 0x7f, RZ, 0xc0, !PT ;  /* 0x0000007f0c0e7812 */ /* 0x001fe400078ec0ff */
[----:B-1----:R-:W-:-:S05]  /*00e0*/  IABS R10, R3 ;  /* 0x00000003000a7213 */ /* 0x002fca0000000000 */
[----:B--2---:R-:W0:Y:S02]  /*00f0*/  MUFU.RCP R2, R2 ;  /* 0x0000000200027308 */ /* 0x004e240000001000 */
[----:B0-----:R-:W-:-:S06]  /*0100*/  IADD3 R4, R2, 0xffffffe, RZ ;  /* 0x0ffffffe02047810 */ /* 0x001fcc0007ffe0ff */
[----:B------:R0:W1:Y:S02]  /*0110*/  F2I.FTZ.U32.TRUNC.NTZ R5, R4 ;  /* 0x0000000400057305 */ /* 0x000064000021f000 */
[----:B0-----:R-:W-:Y:S02]  /*0120*/  IMAD.MOV.U32 R4, RZ, RZ, RZ ;  /* 0x000000ffff047224 */ /* 0x001fe400078e00ff */
[----:B-1----:R-:W-:-:S04]  /*0130*/  IMAD.MOV R8, RZ, RZ, -R5 ;  /* 0x000000ffff087224 */ /* 0x002fc800078e0a05 */
[----:B------:R-:W-:Y:S02]  /*0140*/  IMAD R9, R8, R7, RZ ;  /* 0x0000000708097224 */ /* 0x000fe400078e02ff */
[----:B------:R-:W-:Y:S02]  /*0150*/  IMAD.MOV.U32 R8, RZ, RZ, R10 ;  /* 0x000000ffff087224 */ /* 0x000fe400078e000a */
[----:B------:R-:W-:-:S04]  /*0160*/  IMAD.HI.U32 R5, R5, R9, R4 ;  /* 0x0000000905057227 */ /* 0x000fc800078e0004 */
[----:B------:R-:W-:Y:S02]  /*0170*/  IMAD.MOV R9, RZ, RZ, -R11 ;  /* 0x000000ffff097224 */ /* 0x000fe400078e0a0b */
[----:B------:R-:W-:-:S04]  /*0180*/  IMAD.HI.U32 R2, R5, R8, RZ ;  /* 0x0000000805027227 */ /* 0x000fc800078e00ff */
[----:B------:R-:W-:-:S05]  /*0190*/  IMAD R4, R2, R9, R8 ;  /* 0x0000000902047224 */ /* 0x000fca00078e0208 */
[----:B------:R-:W-:-:S13]  /*01a0*/  ISETP.GT.U32.AND P1, PT, R7, R4, PT ;  /* 0x000000040700720c */ /* 0x000fda0003f24070 */
[----:B------:R-:W-:Y:S01]  /*01b0*/  @!P1 IMAD.IADD R4, R4, 0x1, -R7 ;  /* 0x0000000104049824 */ /* 0x000fe200078e0a07 */
[----:B------:R-:W-:Y:S02]  /*01c0*/  @!P1 IADD3 R2, R2, 0x1, RZ ;  /* 0x0000000102029810 */ /* 0x000fe40007ffe0ff */
[----:B------:R-:W-:Y:S02]  /*01d0*/  ISETP.NE.AND P1, PT, R0, RZ, PT ;  /* 0x000000ff0000720c */ /* 0x000fe40003f25270 */
[----:B------:R-:W-:Y:S02]  /*01e0*/  ISETP.GE.U32.AND P0, PT, R4, R7, PT ;  /* 0x000000070400720c */ /* 0x000fe40003f06070 */
[----:B------:R-:W-:-:S04]  /*01f0*/  LOP3.LUT R4, R3, R0, RZ, 0x3c, !PT ;  /* 0x0000000003047212 */ /* 0x000fc800078e3cff */
[----:B------:R-:W-:Y:S02]  /*0200*/  ISETP.GE.AND P2, PT, R4, RZ, PT ;  /* 0x000000ff0400720c */ /* 0x000fe40003f46270 */
[----:B------:R-:W-:-:S04]  /*0210*/  IADD3 R4, R6, c[0x0][0x178], RZ ;  /* 0x00005e0006047a10 */ /* 0x000fc80007ffe0ff */
[----:B------:R-:W-:Y:S02]  /*0220*/  SHF.R.S32.HI R5, RZ, 0x1f, R4 ;  /* 0x0000001fff057819 */ /* 0x000fe40000011404 */
[----:B------:R-:W-:Y:S02]  /*0230*/  @P0 IADD3 R2, R2, 0x1, RZ ;  /* 0x0000000102020810 */ /* 0x000fe40007ffe0ff */
[----:B------:R-:W-:-:S03]  /*0240*/  LEA.HI R5, R5, R4, RZ, 0x8 ;  /* 0x0000000405057211 */ /* 0x000fc600078f40ff */
[----:B------:R-:W-:Y:S01]  /*0250*/  @!P2 IMAD.MOV R2, RZ, RZ, -R2 ;  /* 0x000000ffff02a224 */ /* 0x000fe200078e0a02 */
[----:B------:R-:W-:-:S04]  /*0260*/  @!P1 LOP3.LUT R2, RZ, R0, RZ, 0x33, !PT ;  /* 0x00000000ff029212 */ /* 0x000fc800078e33ff */
[----:B------:R-:W-:Y:S01]  /*0270*/  LEA.HI.SX32 R5, R5, -R2, 0x18 ;  /* 0x8000000205057211 */ /* 0x000fe200078fc2ff */
[----:B------:R-:W-:-:S03]  /*0280*/  IMAD.MOV R7, RZ, RZ, -R2 ;  /* 0x000000ffff077224 */ /* 0x000fc600078e0a02 */
[----:B------:R-:W-:Y:S01]  /*0290*/  IMNMX R8, R5, 0x1, PT ;  /* 0x0000000105087817 */ /* 0x000fe20003800200 */
[----:B------:R-:W-:-:S03]  /*02a0*/  IMAD R7, R0, R7, R3 ;  /* 0x0000000700077224 */ /* 0x000fc600078e0203 */
[-C--:B------:R-:W-:Y:S02]  /*02b0*/  IABS R9, R8.reuse ;  /* 0x0000000800097213 */ /* 0x080fe40000000000 */
[----:B------:R-:W-:Y:S02]  /*02c0*/  IABS R11, R8 ;  /* 0x00000008000b7213 */ /* 0x000fe40000000000 */
[----:B------:R-:W0:Y:S08]  /*02d0*/  I2F.RP R6, R9 ;  /* 0x0000000900067306 */ /* 0x000e300000209400 */
[----:B0-----:R-:W0:Y:S02]  /*02e0*/  MUFU.RCP R6, R6 ;  /* 0x0000000600067308 */ /* 0x001e240000001000 */
[----:B0-----:R-:W-:-:S06]  /*02f0*/  IADD3 R4, R6, 0xffffffe, RZ ;  /* 0x0ffffffe06047810 */ /* 0x001fcc0007ffe0ff */
[----:B------:R0:W1:Y:S02]  /*0300*/  F2I.FTZ.U32.TRUNC.NTZ R5, R4 ;  /* 0x0000000400057305 */ /* 0x000064000021f000 */
[----:B0-----:R-:W-:Y:S02]  /*0310*/  IMAD.MOV.U32 R4, RZ, RZ, RZ ;  /* 0x000000ffff047224 */ /* 0x001fe400078e00ff */
[----:B-1----:R-:W-:-:S04]  /*0320*/  IMAD.MOV R10, RZ, RZ, -R5 ;  /* 0x000000ffff0a7224 */ /* 0x002fc800078e0a05 */
[----:B------:R-:W-:Y:S01]  /*0330*/  IMAD.MOV.U32 R0, RZ, RZ, R10 ;  /* 0x000000ffff007224 */ /* 0x000fe200078e000a */
[----:B------:R-:W-:-:S03]  /*0340*/  IABS R10, R7 ;  /* 0x00000007000a7213 */ /* 0x000fc60000000000 */
        /* <DEDUP_REMOVED lines=10> */
[----:B------:R-:W-:Y:S01]  /*03f0*/  ISETP.GE.U32.AND P0, PT, R0, R9, PT ;  /* 0x000000090000720c */ /* 0x000fe20003f06070 */
[----:B------:R-:W-:Y:S01]  /*0400*/  IMAD.MOV.U32 R9, RZ, RZ, 0x7f ;  /* 0x0000007fff097424 */ /* 0x000fe200078e00ff */
[----:B------:R-:W-:-:S04]  /*0410*/  LOP3.LUT R0, R7, R8, RZ, 0x3c, !PT ;  /* 0x0000000807007212 */ /* 0x000fc800078e3cff */
[----:B------:R-:W-:Y:S02]  /*0420*/  ISETP.GE.AND P2, PT, R0, RZ, PT ;  /* 0x000000ff0000720c */ /* 0x000fe40003f46270 */
[----:B------:R-:W-:-:S05]  /*0430*/  IADD3 R9, R9, c[0x0][0x180], RZ ;  /* 0x0000600009097a10 */ /* 0x000fca0007ffe0ff */
[----:B------:R-:W-:Y:S02]  /*0440*/  @P0 IADD3 R5, R5, 0x1, RZ ;  /* 0x0000000105050810 */ /* 0x000fe40007ffe0ff */
[----:B------:R-:W-:-:S04]  /*0450*/  ISETP.GT.AND P0, PT, R9, 0x7f, PT ;  /* 0x0000007f0900780c */ /* 0x000fc80003f04270 */
[----:B------:R-:W-:Y:S01]  /*0460*/  @!P2 IMAD.MOV R5, RZ, RZ, -R5 ;  /* 0x000000ffff05a224 */ /* 0x000fe200078e0a05 */
[----:B------:R-:W-:-:S05]  /*0470*/  @!P1 LOP3.LUT R5, RZ, R8, RZ, 0x33, !PT ;  /* 0x00000008ff059212 */ /* 0x000fca00078e33ff */
[----:B------:R-:W-:Y:S02]  /*0480*/  IMAD.MOV R3, RZ, RZ, -R5 ;  /* 0x000000ffff037224 */ /* 0x000fe400078e0a05 */
[----:B------:R-:W-:Y:S02]  /*0490*/  IMAD.SHL.U32 R13, R5, 0x100, RZ ;  /* 0x00000100050d7824 */ /* 0x000fe400078e00ff */
[----:B------:R-:W-:-:S03]  /*04a0*/  IMAD R3, R8, R3, R7 ;  /* 0x0000000308037224 */ /* 0x000fc600078e0207 */
[----:B------:R-:W-:Y:S01]  /*04b0*/  STL [R1+0xc94], R13 ;  /* 0x000c940d01007387 */ /* 0x000fe20000100800 */
[----:B------:R-:W-:Y:S01]  /*04c0*/  IMAD.IADD R0, R2, 0x1, R3 ;  /* 0x0000000102007824 */ /* 0x000fe200078e0203 */
[C---:B------:R-:W-:Y:S02]  /*04d0*/  IADD3 R3, R13.reuse, 0x1, RZ ;  /* 0x000000010d037810 */ /* 0x040fe40007ffe0ff */
[C---:B------:R-:W-:Y:S01]  /*04e0*/  IADD3 R2, R13.reuse, 0x2, RZ ;  /* 0x000000020d027810 */ /* 0x040fe20007ffe0ff */
[----:B------:R-:W-:Y:S01]  /*04f0*/  IMAD R0, R0, 0x100, R14 ;  /* 0x0000010000007824 */ /* 0x000fe200078e020e */
[C---:B------:R-:W-:Y:S01]  /*0500*/  IADD3 R4, R13.reuse, 0x3, RZ ;  /* 0x000000030d047810 */ /* 0x040fe20007ffe0ff */
[----:B------:R0:W-:Y:S01]  /*0510*/  STL [R1+0x1df0], R3 ;  /* 0x001df00301007387 */ /* 0x0001e20000100800 */
[C---:B------:R-:W-:Y:S02]  /*0520*/  IADD3 R5, R13.reuse, 0xf2, RZ ;  /* 0x000000f20d057810 */ /* 0x040fe40007ffe0ff */
[C---:B------:R-:W-:Y:S01]  /*0530*/  IADD3 R29, R13.reuse, 0xf7, RZ ;  /* 0x000000f70d1d7810 */ /* 0x040fe20007ffe0ff */
[----:B------:R1:W-:Y:S01]  /*0540*/  STL [R1+0x1dec], R2 ;  /* 0x001dec0201007387 */ /* 0x0003e20000100800 */
[----:B------:R-:W-:-:S02]  /*0550*/  IADD3 R6, R13, 0xfa, RZ ;  /* 0x000000fa0d067810 */ /* 0x000fc40007ffe0ff */
[----:B------:R-:W-:Y:S01]  /*0560*/  IADD3 R28, R0, 0x80, RZ ;  /* 0x00000080001c7810 */ /* 0x000fe20007ffe0ff */
[----:B------:R2:W-:Y:S01]  /*0570*/  STL [R1+0x1df4], R4 ;  /* 0x001df40401007387 */ /* 0x0005e20000100800 */
[C---:B0-----:R-:W-:Y:S02]  /*0580*/  IADD3 R3, R13.reuse, 0x4, RZ ;  /* 0x000000040d037810 */ /* 0x041fe40007ffe0ff */
[----:B-1----:R-:W-:-:S03]  /*0590*/  IADD3 R2, R13, 0x5, RZ ;  /* 0x000000050d027810 */ /* 0x002fc60007ffe0ff */
[----:B------:R0:W-:Y:S01]  /*05a0*/  STL [R1+0x1dfc], R3 ;  /* 0x001dfc0301007387 */ /* 0x0001e20000100800 */
[----:B--2---:R-:W-:-:S03]  /*05b0*/  IADD3 R4, R13, 0x6, RZ ;  /* 0x000000060d047810 */ /* 0x004fc60007ffe0ff */
[----:B------:R1:W-:Y:S04]  /*05c0*/  STL [R1+0x1df8], R2 ;  /* 0x001df80201007387 */ /* 0x0003e80000100800 */
        /* <DEDUP_REMOVED lines=463> */
[----:B0-----:R-:W-:-:S03]  /*22c0*/  IADD3 R3, R13, 0xef, RZ ;  /* 0x000000ef0d037810 */ /* 0x001fc60007ffe0ff */
[----:B------:R-:W-:Y:S01]  /*22d0*/  STL [R1+0xca8], R0 ;  /* 0x000ca80001007387 */ /* 0x000fe20000100800 */
[C---:B-1----:R-:W-:Y:S02]  /*22e0*/  IADD3 R2, R13.reuse, 0xee, RZ ;  /* 0x000000ee0d027810 */ /* 0x042fe40007ffe0ff */
[----:B--2---:R-:W-:-:S03]  /*22f0*/  IADD3 R4, R13, 0xf3, RZ ;  /* 0x000000f30d047810 */ /* 0x004fc60007ffe0ff */
[----:B------:R0:W-:Y:S04]  /*2300*/  STL [R1+0x21a0], R2 ;  /* 0x0021a00201007387 */ /* 0x0001e80000100800 */
[----:B------:R1:W-:Y:S01]  /*2310*/  STL [R1+0x21a4], R3 ;  /* 0x0021a40301007387 */ /* 0x0003e20000100800 */
[C---:B0-----:R-:W-:Y:S02]  /*2320*/  IADD3 R2, R13.reuse, 0xf0, RZ ;  /* 0x000000f00d027810 */ /* 0x041fe40007ffe0ff */
[----:B-1----:R-:W-:-:S03]  /*2330*/  IADD3 R3, R13, 0xf1, RZ ;  /* 0x000000f10d037810 */ /* 0x002fc60007ffe0ff */
[----:B------:R0:W-:Y:S04]  /*2340*/  STL [R1+0x21a8], R2 ;  /* 0x0021a80201007387 */ /* 0x0001e80000100800 */
[----:B------:R1:W-:Y:S04]  /*2350*/  STL [R1+0x21b0], R5 ;  /* 0x0021b00501007387 */ /* 0x0003e80000100800 */
[----:B------:R-:W-:Y:S01]  /*2360*/  STL [R1+0x21ac], R3 ;  /* 0x0021ac0301007387 */ /* 0x000fe20000100800 */
[----:B0-----:R-:W-:-:S03]  /*2370*/  IADD3 R2, R13, 0xf4, RZ ;  /* 0x000000f40d027810 */ /* 0x001fc60007ffe0ff */
[----:B------:R0:W-:Y:S01]  /*2380*/  STL [R1+0x21b4], R4 ;  /* 0x0021b40401007387 */ /* 0x0001e20000100800 */
[----:B-1----:R-:W-:-:S03]  /*2390*/  IADD3 R5, R13, 0xf8, RZ ;  /* 0x000000f80d057810 */ /* 0x002fc60007ffe0ff */
[----:B------:R1:W-:Y:S01]  /*23a0*/  STL [R1+0x21b8], R2 ;  /* 0x0021b80201007387 */ /* 0x0003e20000100800 */
[C---:B0-----:R-:W-:Y:S02]  /*23b0*/  IADD3 R4, R13.reuse, 0xf5, RZ ;  /* 0x000000f50d047810 */ /* 0x041fe40007ffe0ff */
[----:B-1----:R-:W-:-:S03]  /*23c0*/  IADD3 R2, R13, 0xf6, RZ ;  /* 0x000000f60d027810 */ /* 0x002fc60007ffe0ff */
[----:B------:R0:W-:Y:S04]  /*23d0*/  STL [R1+0x21bc], R4 ;  /* 0x0021bc0401007387 */ /* 0x0001e80000100800 */
[----:B------:R-:W-:Y:S04]  /*23e0*/  STL [R1+0x21c0], R2 ;  /* 0x0021c00201007387 */ /* 0x000fe80000100800 */
[----:B------:R1:W-:Y:S01]  /*23f0*/  STL [R1+0x21c4], R5 ;  /* 0x0021c40501007387 */ /* 0x0003e20000100800 */
[----:B0-----:R-:W-:-:S03]  /*2400*/  IADD3 R4, R13, 0xf9, RZ ;  /* 0x000000f90d047810 */ /* 0x001fc60007ffe0ff */
[----:B------:R-:W-:Y:S04]  /*2410*/  STL [R1+0x21c8], R29 ;  /* 0x0021c81d01007387 */ /* 0x000fe80000100800 */
[----:B------:R0:W-:Y:S01]  /*2420*/  STL [R1+0x21d0], R4 ;  /* 0x0021d00401007387 */ /* 0x0001e20000100800 */
[----:B-1----:R-:W-:-:S03]  /*2430*/  IADD3 R5, R13, 0xfb, RZ ;  /* 0x000000fb0d057810 */ /* 0x002fc60007ffe0ff */
        /* <DEDUP_REMOVED lines=8> */
[----:B0-----:R-:W-:-:S05]  /*24c0*/  IADD3 R4, R13, 0xff, RZ ;  /* 0x000000ff0d047810 */ /* 0x001fca0007ffe0ff */
[----:B------:R1:W-:Y:S04]  /*24d0*/  STL [R1+0x21dc], R4 ;  /* 0x0021dc0401007387 */ /* 0x0003e80000100800 */
[----:B------:R1:W-:Y:S01]  /*24e0*/  STL [R1+0xcac], R28 ;  /* 0x000cac1c01007387 */ /* 0x0003e20000100800 */
[----:B------:R-:W-:Y:S05]  /*24f0*/  @P0 BRA `(.L_x_0) ;  /* 0x00000f8000000947 */ /* 0x000fea0003800000 */
[----:B------:R0:W-:Y:S01]  /*2500*/  STL [R1], RZ ;  /* 0x000000ff01007387 */ /* 0x0001e20000100800 */
[----:B------:R-:W-:Y:S01]  /*2510*/  IMAD.SHL.U32 R0, R12, 0x40, RZ ;  /* 0x000000400c007824 */ /* 0x000fe200078e00ff */
[----:B------:R-:W-:Y:S01]  /*2520*/  CS2R R24, SRZ ;  /* 0x0000000000187805 */ /* 0x000fe2000001ff00 */
[----:B------:R-:W-:Y:S01]  /*2530*/  CS2R R26, SRZ ;  /* 0x00000000001a7805 */ /* 0x000fe2000001ff00 */
[----:B------:R0:W-:Y:S01]  /*2540*/  STL [R1+0x4], RZ ;  /* 0x000004ff01007387 */ /* 0x0001e20000100800 */
[----:B------:R-:W-:Y:S01]  /*2550*/  CS2R R20, SRZ ;  /* 0x0000000000147805 */ /* 0x000fe2000001ff00 */
[----:B------:R-:W-:Y:S01]  /*2560*/  LOP3.LUT R0, R0, 0x800, RZ, 0xc0, !PT ;  /* 0x0000080000007812 */ /* 0x000fe200078ec0ff */
[----:B------:R-:W-:Y:S01]  /*2570*/  CS2R R22, SRZ ;  /* 0x0000000000167805 */ /* 0x000fe2000001ff00 */
[----:B------:R0:W-:Y:S01]  /*2580*/  STL [R1+0x8], RZ ;  /* 0x000008ff01007387 */ /* 0x0001e20000100800 */
[----:B------:R-:W-:Y:S01]  /*2590*/  CS2R R16, SRZ ;  /* 0x0000000000107805 */ /* 0x000fe2000001ff00 */
[----:B------:R-:W-:Y:S01]  /*25a0*/  CS2R R18, SRZ ;  /* 0x0000000000127805 */ /* 0x000fe2000001ff00 */
[----:B------:R-:W-:Y:S01]  /*25b0*/  CS2R R12, SRZ ;  /* 0x00000000000c7805 */ /* 0x000fe2000001ff00 */
[----:B------:R0:W-:Y:S01]  /*25c0*/  STL [R1+0xc], RZ ;  /* 0x00000cff01007387 */ /* 0x0001e20000100800 */
[----:B------:R-:W-:Y:S01]  /*25d0*/  CS2R R14, SRZ ;  /* 0x00000000000e7805 */ /* 0x000fe2000001ff00 */
[----:B------:R-:W-:Y:S01]  /*25e0*/  CS2R R8, SRZ ;  /* 0x0000000000087805 */ /* 0x000fe2000001ff00 */
[----:B------:R-:W-:Y:S01]  /*25f0*/  CS2R R10, SRZ ;  /* 0x00000000000a7805 */ /* 0x000fe2000001ff00 */
[----:B------:R0:W-:Y:S01]  /*2600*/  STL [R1+0x10], RZ ;  /* 0x000010ff01007387 */ /* 0x0001e20000100800 */
[----:B-1----:R-:W-:Y:S01]  /*2610*/  CS2R R4, SRZ ;  /* 0x0000000000047805 */ /* 0x002fe2000001ff00 */
[----:B------:R-:W-:-:S02]  /*2620*/  CS2R R6, SRZ ;  /* 0x0000000000067805 */ /* 0x000fc4000001ff00 */
[----:B------:R0:W-:Y:S04]  /*2630*/  STL [R1+0x14], RZ ;  /* 0x000014ff01007387 */ /* 0x0001e80000100800 */
        /* <DEDUP_REMOVED lines=195> */
[----:B------:R0:W-:Y:S04]  /*3270*/  STL [R1+0x1de8], R0 ;  /* 0x001de80001007387 */ /* 0x0001e80000100800 */
        /* <DEDUP_REMOVED lines=30> */
[----:B------:R0:W-:Y:S01]  /*3460*/  STL [R1+0x3dc], RZ ;  /* 0x0003dcff01007387 */ /* 0x0001e20000100800 */
[----:B------:R-:W-:Y:S05]  /*3470*/  BRA `(.L_x_1) ;  /* 0x00088c5000007947 */ /* 0x000fea0003800000 */
.L_x_0:
[----:B------:R-:W2:Y:S04]  /*3480*/  LDL R27, [R1+0x21e0] ;  /* 0x0021e000011b7983 */ /* 0x000ea80000100800 */
[----:B------:R-:W3:Y:S04]  /*3490*/  LDL R17, [R1+0x21d4] ;  /* 0x0021d40001117983 */ /* 0x000ee80000100800 */
[----:B------:R-:W4:Y:S04]  /*34a0*/  LDL R10, [R1+0x21a8] ;  /* 0x0021a800010a7983 */ /* 0x000f280000100800 */
[----:B------:R-:W5:Y:S04]  /*34b0*/  LDL R26, [R1+0x21dc] ;  /* 0x0021dc00011a7983 */ /* 0x000f680000100800 */
[----:B------:R-:W5:Y:S04]  /*34c0*/  LDL R20, [R1+0x21e4] ;  /* 0x0021e40001147983 */ /* 0x000f680000100800 */
[----:B------:R-:W5:Y:S01]  /*34d0*/  LDL R18, [R1+0x21d8] ;  /* 0x0021d80001127983 */ /* 0x000f620000100800 */
[----:B------:R-:W-:-:S03]  /*34e0*/  IMAD.MOV.U32 R13, RZ, RZ, R29 ;  /* 0x000000ffff0d7224 */ /* 0x000fc600078e001d */
[----:B------:R-:W5:Y:S04]  /*34f0*/  LDL R21, [R1+0x21cc] ;  /* 0x0021cc0001157983 */ /* 0x000f680000100800 */
[----:B------:R-:W5:Y:S04]  /*3500*/  LDL R23, [R1+0x21d0] ;  /* 0x0021d00001177983 */ /* 0x000f680000100800 */
[----:B------:R-:W5:Y:S04]  /*3510*/  LDL R16, [R1+0x21c4] ;  /* 0x0021c40001107983 */ /* 0x000f680000100800 */
[----:B------:R-:W5:Y:S04]  /*3520*/  LDL R15, [R1+0x21bc] ;  /* 0x0021bc00010f7983 */ /* 0x000f680000100800 */
[----:B------:R-:W5:Y:S04]  /*3530*/  LDL R12, [R1+0x21b8] ;  /* 0x0021b800010c7983 */ /* 0x000f680000100800 */
[----:B------:R-:W5:Y:S04]  /*3540*/  LDL R14, [R1+0x21b4] ;  /* 0x0021b400010e7983 */ /* 0x000f680000100800 */
[----:B------:R-:W5:Y:S01]  /*3550*/  LDL R19, [R1+0x21b0] ;  /* 0x0021b00001137983 */ /* 0x000f620000100800 */
[----:B------:R-:W-:Y:S01]  /*3560*/  IABS R22, c[0x0][0x178] ;  /* 0x00005e0000167a13 */ /* 0x000fe20000000000 */
[----:B------:R-:W-:Y:S01]  /*3570*/  IMAD.MOV.U32 R8, RZ, RZ, R2 ;  /* 0x000000ffff087224 */ /* 0x000fe200078e0002 */
[----:B------:R-:W-:-:S02]  /*3580*/  IABS R29, c[0x0][0x17c] ;  /* 0x00005f00001d7a13 */ /* 0x000fc40000000000 */
[----:B------:R-:W0:Y:S01]  /*3590*/  I2F.RP R2, R22 ;  /* 0x0000001600027306 */ /* 0x000e220000209400 */
[----:B--2---:R-:W-:Y:S02]  /*35a0*/  IMAD.MOV.U32 R25, RZ, RZ, R27 ;  /* 0x000000ffff197224 */ /* 0x004fe400078e001b */
[----:B---3--:R-:W-:Y:S02]  /*35b0*/  IMAD.MOV.U32 R27, RZ, RZ, R17 ;  /* 0x000000ffff1b7224 */ /* 0x008fe400078e0011 */
[----:B------:R-:W-:Y:S02]  /*35c0*/  IMAD.MOV.U32 R17, RZ, RZ, R13 ;  /* 0x000000ffff117224 */ /* 0x000fe400078e000d */
[----:B----4-:R-:W-:Y:S01]  /*35d0*/  IMAD.MOV.U32 R13, RZ, RZ, R10 ;  /* 0x000000ffff0d7224 */ /* 0x010fe200078e000a */
[----:B------:R-:W-:-:S04]  /*35e0*/  SHF.R.S32.HI R10, RZ, 0x1f, R9 ;  /* 0x0000001fff0a7819 */ /* 0x000fc80000011409 */
[----:B------:R-:W-:Y:S02]  /*35f0*/  LEA.HI R10, R10, R9, RZ, 0x7 ;  /* 0x000000090a0a7211 */ /* 0x000fe400078f38ff */
[----:B------:R-:W2:Y:S01]  /*3600*/  LDL R9, [R1+0xca8] ;  /* 0x000ca80001097983 */ /* 0x000ea20000100800 */
[----:B------:R-:W3:Y:S03]  /*3610*/  I2F.RP R0, R29 ;  /* 0x0000001d00007306 */ /* 0x000ee60000209400 */
[----:B-1----:R-:W1:Y:S05]  /*3620*/  S2R R6, SR_TID.X ;  /* 0x0000000000067919 */ /* 0x002e6a0000002100 */
[----:B0-----:R-:W0:Y:S08]  /*3630*/  MUFU.RCP R2, R2 ;  /* 0x0000000200027308 */ /* 0x001e300000001000 */
[----:B---3--:R-:W3:Y:S01]  /*3640*/  MUFU.RCP R0, R0 ;  /* 0x0000000000007308 */ /* 0x008ee20000001000 */
[----:B------:R-:W-:Y:S01]  /*3650*/  IMAD.MOV.U32 R11, RZ, RZ, R3 ;  /* 0x000000ffff0b7224 */ /* 0x000fe200078e0003 */
[----:B0-----:R-:W-:-:S06]  /*3660*/  IADD3 R2, R2, 0xffffffe, RZ ;  /* 0x0ffffffe02027810 */ /* 0x001fcc0007ffe0ff */
[----:B------:R0:W4:Y:S01]  /*3670*/  F2I.FTZ.U32.TRUNC.NTZ R3, R2 ;  /* 0x0000000200037305 */ /* 0x000122000021f000 */
[----:B---3--:R-:W-:Y:S01]  /*3680*/  IADD3 R0, R0, 0xffffffe, RZ ;  /* 0x0ffffffe00007810 */ /* 0x008fe20007ffe0ff */
[----:B-1----:R-:W-:-:S06]  /*3690*/  IMAD.SHL.U32 R7, R6, 0x2, RZ ;  /* 0x0000000206077824 */ /* 0x002fcc00078e00ff */
[----:B------:R1:W3:Y:S01]  /*36a0*/  F2I.FTZ.U32.TRUNC.NTZ R5, R0 ;  /* 0x0000000000057305 */ /* 0x0002e2000021f000 */
[----:B-----5:R-:W-:Y:S01]  /*36b0*/  IMAD.MOV.U32 R24, RZ, RZ, R26 ;  /* 0x000000ffff187224 */ /* 0x020fe200078e001a */
[----:B0-----:R-:W-:Y:S01]  /*36c0*/  LOP3.LUT R2, R7, 0x10, RZ, 0xc0, !PT ;  /* 0x0000001007027812 */ /* 0x001fe200078ec0ff */
[----:B------:R-:W-:Y:S02]  /*36d0*/  IMAD.MOV.U32 R26, RZ, RZ, R20 ;  /* 0x000000ffff1a7224 */ /* 0x000fe400078e0014 */
[----:B------:R-:W-:Y:S01]  /*36e0*/  IMAD.MOV.U32 R20, RZ, RZ, R18 ;  /* 0x000000ffff147224 */ /* 0x000fe200078e0012 */
[----:B-1----:R-:W-:Y:S02]  /*36f0*/  SHF.R.U32.HI R0, RZ, 0x1, R6 ;  /* 0x00000001ff007819 */ /* 0x002fe40000011606 */
[----:B------:R-:W-:Y:S01]  /*3700*/  LOP3.LUT R6, R6, 0x7, RZ, 0xc0, !PT ;  /* 0x0000000706067812 */ /* 0x000fe200078ec0ff */
[----:B------:R-:W-:Y:S01]  /*3710*/  IMAD.MOV.U32 R18, RZ, RZ, R8 ;  /* 0x000000ffff127224 */ /* 0x000fe200078e0008 */
[----:B------:R-:W-:-:S03]  /*3720*/  LOP3.LUT R2, R2, 0x20, R0, 0xf8, !PT ;  /* 0x0000002002027812 */ /* 0x000fc600078ef800 */
[C---:B------:R-:W-:Y:S02]  /*3730*/  IMAD R8, R6.reuse, 0x110, RZ ;  /* 0x0000011006087824 */ /* 0x040fe400078e02ff */
[----:B------:R-:W-:Y:S02]  /*3740*/  IMAD R6, R6, 0x210, RZ ;  /* 0x0000021006067824 */ /* 0x000fe400078e02ff */
[----:B----4-:R-:W-:-:S03]  /*3750*/  IMAD.MOV R4, RZ, RZ, -R3 ;  /* 0x000000ffff047224 */ /* 0x010fc600078e0a03 */
[----:B------:R-:W-:Y:S01]  /*3760*/  LOP3.LUT R6, R6, R2, RZ, 0x3c, !PT ;  /* 0x0000000206067212 */ /* 0x000fe200078e3cff */
[----:B------:R-:W-:Y:S02]  /*3770*/  IMAD R4, R4, R22, RZ ;  /* 0x0000001604047224 */ /* 0x000fe400078e02ff */
[----:B------:R-:W-:Y:S02]  /*3780*/  IMAD.MOV.U32 R2, RZ, RZ, RZ ;  /* 0x000000ffff027224 */ /* 0x000fe400078e00ff */
[----:B---3--:R-:W-:Y:S01]  /*3790*/  IMAD.MOV R0, RZ, RZ, -R5 ;  /* 0x000000ffff007224 */ /* 0x008fe200078e0a05 */
[----:B------:R0:W-:Y:S01]  /*37a0*/  STL [R1+0x494], R10 ;  /* 0x0004940a01007387 */ /* 0x0001e20000100800 */
[----:B------:R-:W-:Y:S01]  /*37b0*/  LOP3.LUT R7, R8, 0x30, R7, 0x78, !PT ;  /* 0x0000003008077812 */ /* 0x000fe200078e7807 */
[----:B------:R-:W-:-:S04]  /*37c0*/  IMAD.HI.U32 R2, R3, R4, R2 ;  /* 0x0000000403027227 */ /* 0x000fc800078e0002 */
[----:B------:R-:W-:Y:S02]  /*37d0*/  IMAD R0, R0, R29, RZ ;  /* 0x0000001d00007224 */ /* 0x000fe400078e02ff */
[----:B------:R-:W-:Y:S02]  /*37e0*/  IMAD.MOV.U32 R4, RZ, RZ, RZ ;  /* 0x000000ffff047224 */ /* 0x000fe400078e00ff */
[----:B0-----:R-:W-:Y:S01]  /*37f0*/  IMAD.MOV.U32 R10, RZ, RZ, R28 ;  /* 0x000000ffff0a7224 */ /* 0x001fe200078e001c */
[----:B------:R0:W-:Y:S01]  /*3800*/  STL [R1+0x498], R7 ;  /* 0x0004980701007387 */ /* 0x0001e20000100800 */
[----:B------:R-:W-:Y:S01]  /*3810*/  IMAD.HI.U32 R28, R5, R0, R4 ;  /* 0x00000000051c7227 */ /* 0x000fe200078e0004 */
[----:B------:R-:W-:Y:S02]  /*3820*/  IABS R5, R24 ;  /* 0x0000001800057213 */ /* 0x000fe40000000000 */
[----:B------:R-:W-:Y:S02]  /*3830*/  IABS R3, R25 ;  /* 0x0000001900037213 */ /* 0x000fe40000000000 */
[----:B------:R-:W-:-:S02]  /*3840*/  IABS R0, R26 ;  /* 0x0000001a00007213 */ /* 0x000fc40000000000 */
[----:B0-----:R-:W-:Y:S01]  /*3850*/  IABS R7, R10 ;  /* 0x0000000a00077213 */ /* 0x001fe20000000000 */
[----:B------:R0:W-:Y:S01]  /*3860*/  STL [R1+0x39c], R6 ;  /* 0x00039c0601007387 */ /* 0x0001e20000100800 */
[----:B------:R-:W-:-:S04]  /*3870*/  IMAD.HI.U32 R4, R28, R3, RZ ;  /* 0x000000031c047227 */ /* 0x000fc800078e00ff */
[----:B------:R-:W-:-:S04]  /*3880*/  IMAD.HI.U32 R8, R2, R7, RZ ;  /* 0x0000000702087227 */ /* 0x000fc800078e00ff */
[----:B0-----:R-:W-:-:S04]  /*3890*/  IMAD.HI.U32 R6, R28, R5, RZ ;  /* 0x000000051c067227 */ /* 0x001fc800078e00ff */
[----:B------:R-:W-:Y:S02]  /*38a0*/  IMAD.MOV R8, RZ, RZ, -R8 ;  /* 0x000000ffff087224 */ /* 0x000fe400078e0a08 */
[----:B------:R-:W-:Y:S02]  /*38b0*/  IMAD.MOV R6, RZ, RZ, -R6 ;  /* 0x000000ffff067224 */ /* 0x000fe400078e0a06 */
[----:B------:R-:W-:Y:S02]  /*38c0*/  IMAD.MOV R4, RZ, RZ, -R4 ;  /* 0x000000ffff047224 */ /* 0x000fe400078e0a04 */
[----:B------:R-:W-:Y:S02]  /*38d0*/  IMAD R7, R22, R8, R7 ;  /* 0x0000000816077224 */ /* 0x000fe400078e0207 */
[C---:B------:R-:W-:Y:S02]  /*38e0*/  IMAD R5, R29.reuse, R6, R5 ;  /* 0x000000061d057224 */ /* 0x040fe400078e0205 */
[----:B------:R-:W-:Y:S01]  /*38f0*/  IMAD R3, R29, R4, R3 ;  /* 0x000000041d037224 */ /* 0x000fe200078e0203 */
[----:B--2---:R-:W-:-:S05]  /*3900*/  IABS R9, R9 ;  /* 0x0000000900097213 */ /* 0x004fca0000000000 */
[----:B------:R-:W-:-:S04]  /*3910*/  IMAD.HI.U32 R10, R2, R9, RZ ;  /* 0x00000009020a7227 */ /* 0x000fc800078e00ff */
[----:B------:R-:W-:-:S04]  /*3920*/  IMAD.HI.U32 R2, R28, R0, RZ ;  /* 0x000000001c027227 */ /* 0x000fc800078e00ff */
[----:B------:R-:W-:Y:S02]  /*3930*/  IMAD.MOV R10, RZ, RZ, -R10 ;  /* 0x000000ffff0a7224 */ /* 0x000fe400078e0a0a */
[----:B------:R-:W-:Y:S02]  /*3940*/  IMAD.MOV R2, RZ, RZ, -R2 ;  /* 0x000000ffff027224 */ /* 0x000fe400078e0a02 */
[----:B------:R-:W-:Y:S02]  /*3950*/  IMAD R9, R22, R10, R9 ;  /* 0x0000000a16097224 */ /* 0x000fe400078e0209 */
[----:B------:R-:W-:-:S03]  /*3960*/  IMAD R0, R29, R2, R0 ;  /* 0x000000021d007224 */ /* 0x000fc600078e0200 */
[----:B------:R0:W-:Y:S04]  /*3970*/  STL [R1+0x70], R9 ;  /* 0x0000700901007387 */ /* 0x0001e80000100800 */
[----:B------:R1:W-:Y:S04]  /*3980*/  STL [R1+0x6c], R7 ;  /* 0x00006c0701007387 */ /* 0x0003e80000100800 */
[----:B------:R2:W-:Y:S01]  /*3990*/  STL [R1+0x68], R5 ;  /* 0x0000680501007387 */ /* 0x0005e20000100800 */
[----:B0-----:R-:W-:-:S03]  /*39a0*/  IABS R9, R27 ;  /* 0x0000001b00097213 */ /* 0x001fc60000000000 */
[----:B------:R0:W-:Y:S01]  /*39b0*/  STL [R1+0x64], R3 ;  /* 0x0000640301007387 */ /* 0x0001e20000100800 */
[----:B-1----:R-:W-:-:S03]  /*39c0*/  IABS R7, R20 ;  /* 0x0000001400077213 */ /* 0x002fc60000000000 */
[----:B------:R1:W-:Y:S01]  /*39d0*/  STL [R1+0x60], R0 ;  /* 0x0000600001007387 */ /* 0x0003e20000100800 */
[----:B--2---:R-:W-:Y:S01]  /*39e0*/  IABS R5, R21 ;  /* 0x0000001500057213 */ /* 0x004fe20000000000 */
[----:B------:R-:W-:Y:S01]  /*39f0*/  IMAD.HI.U32 R10, R28, R9, RZ ;  /* 0x000000091c0a7227 */ /* 0x000fe200078e00ff */
[----:B0-----:R-:W-:-:S03]  /*3a00*/  IABS R3, R23 ;  /* 0x0000001700037213 */ /* 0x001fc60000000000 */
[----:B------:R-:W-:Y:S01]  /*3a10*/  IMAD.HI.U32 R8, R28, R7, RZ ;  /* 0x000000071c087227 */ /* 0x000fe200078e00ff */
[----:B-1----:R-:W-:-:S03]  /*3a20*/  IABS R0, R16 ;  /* 0x0000001000007213 */ /* 0x002fc60000000000 */
[----:B------:R-:W-:-:S04]  /*3a30*/  IMAD.HI.U32 R6, R28, R5, RZ ;  /* 0x000000051c067227 */ /* 0x000fc800078e00ff */
[----:B------:R-:W-:-:S04]  /*3a40*/  IMAD.HI.U32 R4, R28, R3, RZ ;  /* 0x000000031c047227 */ /* 0x000fc800078e00ff */
[----:B------:R-:W-:-:S04]  /*3a50*/  IMAD.HI.U32 R2, R28, R0, RZ ;  /* 0x000000001c027227 */ /* 0x000fc800078e00ff */
[----:B------:R-:W-:Y:S02]  /*3a60*/  IMAD.MOV R10, RZ, RZ, -R10 ;  /* 0x000000ffff0a7224 */ /* 0x000fe400078e0a0a */
[----:B------:R-:W-:Y:S02]  /*3a70*/  IMAD.MOV R8, RZ, RZ, -R8 ;  /* 0x000000ffff087224 */ /* 0x000fe400078e0a08 */
[----:B------:R-:W-:Y:S02]  /*3a80*/  IMAD.MOV R6, RZ, RZ, -R6 ;  /* 0x000000ffff067224 */ /* 0x000fe400078e0a06 */
[----:B------:R-:W-:Y:S02]  /*3a90*/  IMAD.MOV R4, RZ, RZ, -R4 ;  /* 0x000000ffff047224 */ /* 0x000fe400078e0a04 */
[----:B------:R-:W-:Y:S02]  /*3aa0*/  IMAD.MOV R2, RZ, RZ, -R2 ;  /* 0x000000ffff027224 */ /* 0x000fe400078e0a02 */
[----:B------:R-:W-:-:S02]  /*3ab0*/  IMAD R9, R29, R10, R9 ;  /* 0x0000000a1d097224 */ /* 0x000fc400078e0209 */
[C---:B------:R-:W-:Y:S02]  /*3ac0*/  IMAD R7, R29.reuse, R8, R7 ;  /* 0x000000081d077224 */ /* 0x040fe400078e0207 */
[C---:B------:R-:W-:Y:S02]  /*3ad0*/  IMAD R5, R29.reuse, R6, R5 ;  /* 0x000000061d057224 */ /* 0x040fe400078e0205 */
[C---:B------:R-:W-:Y:S01]  /*3ae0*/  IMAD R3, R29.reuse, R4, R3 ;  /* 0x000000041d037224 */ /* 0x040fe200078e0203 */
[----:B------:R-:W-:Y:S01]  /*3af0*/  STL [R1+0x5c], R9 ;  /* 0x00005c0901007387 */ /* 0x000fe20000100800 */
[----:B------:R-:W-:-:S03]  /*3b00*/  IMAD R0, R29, R2, R0 ;  /* 0x000000021d007224 */ /* 0x000fc600078e0200 */
[----:B------:R-:W-:Y:S04]  /*3b10*/  STL [R1+0x58], R7 ;  /* 0x0000580701007387 */ /* 0x000fe80000100800 */
[----:B------:R0:W-:Y:S04]  /*3b20*/  STL [R1+0x54], R5 ;  /* 0x0000540501007387 */ /* 0x0001e80000100800 */
[----:B------:R1:W-:Y:S04]  /*3b30*/  STL [R1+0x50], R3 ;  /* 0x0000500301007387 */ /* 0x0003e80000100800 */
[----:B------:R2:W-:Y:S01]  /*3b40*/  STL [R1+0x4c], R0 ;  /* 0x00004c0001007387 */ /* 0x0005e20000100800 */
[----:B0-----:R-:W-:-:S03]  /*3b50*/  IABS R5, R15 ;  /* 0x0000000f00057213 */ /* 0x001fc60000000000 */
[----:B------:R-:W3:Y:S01]  /*3b60*/  LDL R15, [R1+0x21a4] ;  /* 0x0021a400010f7983 */ /* 0x000ee20000100800 */
[----:B------:R-:W-:Y:S02]  /*3b70*/  IABS R9, R17 ;  /* 0x0000001100097213 */ /* 0x000fe40000000000 */
[----:B------:R-:W-:Y:S02]  /*3b80*/  IABS R7, R18 ;  /* 0x0000001200077213 */ /* 0x000fe40000000000 */
[----:B-1----:R-:W-:Y:S02]  /*3b90*/  IABS R3, R12 ;  /* 0x0000000c00037213 */ /* 0x002fe40000000000 */
[----:B------:R-:W4:Y:S01]  /*3ba0*/  LDL R12, [R1+0x21a0] ;  /* 0x0021a000010c7983 */ /* 0x000f220000100800 */
[----:B------:R-:W-:-:S04]  /*3bb0*/  IMAD.HI.U32 R10, R28, R9, RZ ;  /* 0x000000091c0a7227 */ /* 0x000fc800078e00ff */
[----:B------:R-:W-:-:S04]  /*3bc0*/  IMAD.HI.U32 R8, R28, R7, RZ ;  /* 0x000000071c087227 */ /* 0x000fc800078e00ff */
[----:B------:R-:W-:-:S04]  /*3bd0*/  IMAD.HI.U32 R6, R28, R5, RZ ;  /* 0x000000051c067227 */ /* 0x000fc800078e00ff */
[----:B------:R-:W-:Y:S02]  /*3be0*/  IMAD.MOV R10, RZ, RZ, -R10 ;  /* 0x000000ffff0a7224 */ /* 0x000fe400078e0a0a */
[----:B------:R-:W-:Y:S02]  /*3bf0*/  IMAD.MOV R8, RZ, RZ, -R8 ;  /* 0x000000ffff087224 */ /* 0x000fe400078e0a08 */
[----:B------:R-:W-:Y:S02]  /*3c00*/  IMAD.MOV R6, RZ, RZ, -R6 ;  /* 0x000000ffff067224 */ /* 0x000fe400078e0a06 */
[C---:B------:R-:W-:Y:S02]  /*3c10*/  IMAD R9, R29.reuse, R10, R9 ;  /* 0x0000000a1d097224 */ /* 0x040fe400078e0209 */
[C---:B------:R-:W-:Y:S02]  /*3c20*/  IMAD R7, R29.reuse, R8, R7 ;  /* 0x000000081d077224 */ /* 0x040fe400078e0207 */
[----:B------:R-:W-:Y:S01]  /*3c30*/  IMAD R5, R29, R6, R5 ;  /* 0x000000061d057224 */ /* 0x000fe200078e0205 */
[----:B------:R0:W-:Y:S01]  /*3c40*/  STL [R1+0x48], R9 ;  /* 0x0000480901007387 */ /* 0x0001e20000100800 */
[----:B--2---:R-:W-:-:S03]  /*3c50*/  IABS R0, R14 ;  /* 0x0000000e00007213 */ /* 0x004fc60000000000 */
[----:B------:R1:W-:Y:S04]  /*3c60*/  STL [R1+0x44], R7 ;  /* 0x0000440701007387 */ /* 0x0003e80000100800 */
[----:B------:R2:W-:Y:S01]  /*3c70*/  STL [R1+0x40], R5 ;  /* 0x0000400501007387 */ /* 0x0005e20000100800 */
[----:B------:R-:W-:-:S03]  /*3c80*/  IMAD.HI.U32 R4, R28, R3, RZ ;  /* 0x000000031c047227 */ /* 0x000fc600078e00ff */
[----:B------:R-:W5:Y:S01]  /*3c90*/  LDL R14, [R1+0x219c] ;  /* 0x00219c00010e7983 */ /* 0x000f620000100800 */
[----:B------:R-:W-:-:S04]  /*3ca0*/  IMAD.HI.U32 R2, R28, R0, RZ ;  /* 0x000000001c027227 */ /* 0x000fc800078e00ff */
[----:B------:R-:W-:Y:S02]  /*3cb0*/  IMAD.MOV R4, RZ, RZ, -R4 ;  /* 0x000000ffff047224 */ /* 0x000fe400078e0a04 */
[----:B------:R-:W-:Y:S02]  /*3cc0*/  IMAD.MOV R2, RZ, RZ, -R2 ;  /* 0x000000ffff027224 */ /* 0x000fe400078e0a02 */
[C---:B------:R-:W-:Y:S02]  /*3cd0*/  IMAD R3, R29.reuse, R4, R3 ;  /* 0x000000041d037224 */ /* 0x040fe400078e0203 */
[----:B------:R-:W-:Y:S01]  /*3ce0*/  IMAD R0, R29, R2, R0 ;  /* 0x000000021d007224 */ /* 0x000fe200078e0200 */
[----:B0-----:R-:W-:Y:S02]  /*3cf0*/  IABS R9, R19 ;  /* 0x0000001300097213 */ /* 0x001fe40000000000 */
[----:B------:R3:W-:Y:S04]  /*3d00*/  STL [R1+0x3c], R3 ;  /* 0x00003c0301007387 */ /* 0x0007e80000100800 */
[----:B------:R4:W-:Y:S04]  /*3d10*/  STL [R1+0x398], R0 ;  /* 0x0003980001007387 */ /* 0x0009e80000100800 */
[----:B------:R-:W5:Y:S01]  /*3d20*/  LDL R19, [R1+0x2198] ;  /* 0x0021980001137983 */ /* 0x000f620000100800 */
[----:B-1----:R-:W-:-:S03]  /*3d30*/  IABS R7, R11 ;  /* 0x0000000b00077213 */ /* 0x002fc60000000000 */
[----:B------:R-:W5:Y:S01]  /*3d40*/  LDL R11, [R1+0x2194] ;  /* 0x00219400010b7983 */ /* 0x000f620000100800 */
[----:B--2---:R-:W-:-:S03]  /*3d50*/  IABS R5, R13 ;  /* 0x0000000d00057213 */ /* 0x004fc60000000000 */
[----:B------:R-:W2:Y:S01]  /*3d60*/  LDL R13, [R1+0x2190] ;  /* 0x00219000010d7983 */ /* 0x000ea20000100800 */
        /* <DEDUP_REMOVED lines=9> */
[----:B---3--:R-:W-:-:S02]  /*3e00*/  IABS R3, R15 ;  /* 0x0000000f00037213 */ /* 0x008fc40000000000 */
[----:B------:R-:W3:Y:S04]  /*3e10*/  LDL R15, [R1+0x218c] ;  /* 0x00218c00010f7983 */ /* 0x000ee80000100800 */
[----:B------:R5:W-:Y:S01]  /*3e20*/  STL [R1+0x384], R9 ;  /* 0x0003840901007387 */ /* 0x000be20000100800 */
[----:B----4-:R-:W-:-:S03]  /*3e30*/  IABS R0, R12 ;  /* 0x0000000c00007213 */ /* 0x010fc60000000000 */
[----:B------:R0:W-:Y:S04]  /*3e40*/  STL [R1+0x388], R7 ;  /* 0x0003880701007387 */ /* 0x0001e80000100800 */
[----:B------:R1:W-:Y:S01]  /*3e50*/  STL [R1+0x38c], R5 ;  /* 0x00038c0501007387 */ /* 0x0003e20000100800 */
[----:B------:R-:W-:-:S03]  /*3e60*/  IMAD.HI.U32 R4, R28, R3, RZ ;  /* 0x000000031c047227 */ /* 0x000fc600078e00ff */
[----:B------:R-:W4:Y:S01]  /*3e70*/  LDL R12, [R1+0x2188] ;  /* 0x00218800010c7983 */ /* 0x000f220000100800 */
[----:B------:R-:W-:-:S04]  /*3e80*/  IMAD.HI.U32 R2, R28, R0, RZ ;  /* 0x000000001c027227 */ /* 0x000fc800078e00ff */
[----:B------:R-:W-:Y:S02]  /*3e90*/  IMAD.MOV R4, RZ, RZ, -R4 ;  /* 0x000000ffff047224 */ /* 0x000fe400078e0a04 */
[----:B------:R-:W-:Y:S02]  /*3ea0*/  IMAD.MOV R2, RZ, RZ, -R2 ;  /* 0x000000ffff027224 */ /* 0x000fe400078e0a02 */
[C---:B------:R-:W-:Y:S02]  /*3eb0*/  IMAD R3, R29.reuse, R4, R3 ;  /* 0x000000041d037224 */ /* 0x040fe400078e0203 */
[----:B------:R-:W-:-:S03]  /*3ec0*/  IMAD R0, R29, R2, R0 ;  /* 0x000000021d007224 */ /* 0x000fc600078e0200 */
[----:B------:R2:W-:Y:S04]  /*3ed0*/  STL [R1+0x390], R3 ;  /* 0x0003900301007387 */ /* 0x0005e80000100800 */
[----:B------:R3:W-:Y:S01]  /*3ee0*/  STL [R1+0x394], R0 ;  /* 0x0003940001007387 */ /* 0x0007e20000100800 */
[----:B-----5:R-:W-:-:S03]  /*3ef0*/  IABS R9, R14 ;  /* 0x0000000e00097213 */ /* 0x020fc60000000000 */
[----:B------:R-:W5:Y:S01]  /*3f00*/  LDL R14, [R1+0x2184] ;  /* 0x00218400010e7983 */ /* 0x000f620000100800 */
[----:B0-----:R-:W-:-:S03]  /*3f10*/  IABS R7, R19 ;  /* 0x0000001300077213 */ /* 0x001fc60000000000 */
        /* <DEDUP_REMOVED lines=14> */
[----:B------:R4:W-:Y:S04]  /*4000*/  STL [R1+0x370], R9 ;  /* 0x0003700901007387 */ /* 0x0009e80000100800 */
[----:B------:R5:W-:Y:S04]  /*4010*/  STL [R1+0x374], R7 ;  /* 0x0003740701007387 */ /* 0x000be80000100800 */
[----:B------:R0:W-:Y:S01]  /*4020*/  STL [R1+0x378], R5 ;  /* 0x0003780501007387 */ /* 0x0001e20000100800 */
[----:B------:R-:W-:-:S04]  /*4030*/  IMAD.HI.U32 R4, R28, R3, RZ ;  /* 0x000000031c047227 */ /* 0x000fc800078e00ff */
[----:B------:R-:W-:-:S04]  /*4040*/  IMAD.MOV R4, RZ, RZ, -R4 ;  /* 0x000000ffff047224 */ /* 0x000fc800078e0a04 */
[----:B------:R-:W-:Y:S01]  /*4050*/  IMAD R3, R29, R4, R3 ;  /* 0x000000041d037224 */ /* 0x000fe200078e0203 */
[----:B---3--:R-:W-:Y:S02]  /*4060*/  IABS R0, R15 ;  /* 0x0000000f00007213 */ /* 0x008fe40000000000 */
[----:B------:R-:W3:Y:S03]  /*4070*/  LDL R15, [R1+0x2174] ;  /* 0x00217400010f7983 */ /* 0x000ee60000100800 */
[----:B------:R-:W-:-:S04]  /*4080*/  IMAD.HI.U32 R2, R28, R0, RZ ;  /* 0x000000001c027227 */ /* 0x000fc800078e00ff */
[----:B------:R-:W-:-:S04]  /*4090*/  IMAD.MOV R2, RZ, RZ, -R2 ;  /* 0x000000ffff027224 */ /* 0x000fc800078e0a02 */
[----:B------:R-:W-:Y:S01]  /*40a0*/  IMAD R0, R29, R2, R0 ;  /* 0x000000021d007224 */ /* 0x000fe200078e0200 */
[----:B------:R1:W-:Y:S01]  /*40b0*/  STL [R1+0x37c], R3 ;  /* 0x00037c0301007387 */ /* 0x0003e20000100800 */
[----:B----4-:R-:W-:-:S03]  /*40c0*/  IABS R9, R12 ;  /* 0x0000000c00097213 */ /* 0x010fc60000000000 */
[----:B------:R2:W-:Y:S04]  /*40d0*/  STL [R1+0x380], R0 ;  /* 0x0003800001007387 */ /* 0x0005e80000100800 */
[----:B------:R-:W4:Y:S01]  /*40e0*/  LDL R12, [R1+0x2170] ;  /* 0x00217000010c7983 */ /* 0x000f220000100800 */
[----:B-----5:R-:W-:-:S03]  /*40f0*/  IABS R7, R14 ;  /* 0x0000000e00077213 */ /* 0x020fc60000000000 */
[----:B------:R-:W5:Y:S01]  /*4100*/  LDL R14, [R1+0x216c] ;  /* 0x00216c00010e7983 */ /* 0x000f620000100800 */
[----:B0-----:R-:W-:-:S03]  /*4110*/  IABS R5, R19 ;  /* 0x0000001300057213 */ /* 0x001fc60000000000 */
[----:B------:R-:W5:Y:S01]  /*4120*/  LDL R19, [R1+0x2168] ;  /* 0x0021680001137983 */ /* 0x000f620000100800 */
[----:B-1----:R-:W-:-:S03]  /*4130*/  IABS R3, R11 ;  /* 0x0000000b00037213 */ /* 0x002fc60000000000 */
[----:B------:R-:W5:Y:S01]  /*4140*/  LDL R11, [R1+0x2164] ;  /* 0x00216400010b7983 */ /* 0x000f620000100800 */
        /* <DEDUP_REMOVED lines=12> */
[----:B------:R5:W-:Y:S04]  /*4210*/  STL [R1+0x364], R5 ;  /* 0x0003640501007387 */ /* 0x000be80000100800 */
[----:B------:R-:W2:Y:S01]  /*4220*/  LDL R13, [R1+0x2160] ;  /* 0x00216000010d7983 */ /* 0x000ea20000100800 */
[----:B------:R-:W-:-:S04]  /*4230*/  IMAD.HI.U32 R2, R28, R0, RZ ;  /* 0x000000001c027227 */ /* 0x000fc800078e00ff */
[----:B------:R-:W-:-:S04]  /*4240*/  IMAD.MOV R2, RZ, RZ, -R2 ;  /* 0x000000ffff027224 */ /* 0x000fc800078e0a02 */
[----:B------:R-:W-:-:S05]  /*4250*/  IMAD R0, R29, R2, R0 ;  /* 0x000000021d007224 */ /* 0x000fca00078e0200 */
[----:B------:R0:W-:Y:S01]  /*4260*/  STL [R1+0x36c], R0 ;  /* 0x00036c0001007387 */ /* 0x0001e20000100800 */
[----:B------:R-:W-:-:S04]  /*4270*/  IMAD.HI.U32 R4, R28, R3, RZ ;  /* 0x000000031c047227 */ /* 0x000fc800078e00ff */
[----:B------:R-:W-:-:S04]  /*4280*/  IMAD.MOV R4, RZ, RZ, -R4 ;  /* 0x000000ffff047224 */ /* 0x000fc800078e0a04 */
[----:B------:R-:W-:Y:S01]  /*4290*/  IMAD R24, R29, R4, R3 ;  /* 0x000000041d187224 */ /* 0x000fe200078e0203 */
[----:B---3--:R-:W-:Y:S02]  /*42a0*/  IABS R9, R15 ;  /* 0x0000000f00097213 */ /* 0x008fe40000000000 */
[----:B------:R-:W3:Y:S01]  /*42b0*/  LDL R15, [R1+0x215c] ;  /* 0x00215c00010f7983 */ /* 0x000ee20000100800 */
[----:B----4-:R-:W-:-:S03]  /*42c0*/  IABS R7, R12 ;  /* 0x0000000c00077213 */ /* 0x010fc60000000000 */
[----:B------:R-:W4:Y:S01]  /*42d0*/  LDL R12, [R1+0x2158] ;  /* 0x00215800010c7983 */ /* 0x000f220000100800 */
[----:B-----5:R-:W-:-:S03]  /*42e0*/  IABS R5, R14 ;  /* 0x0000000e00057213 */ /* 0x020fc60000000000 */
[----:B------:R-:W5:Y:S01]  /*42f0*/  LDL R14, [R1+0x2154] ;  /* 0x00215400010e7983 */ /* 0x000f620000100800 */
[----:B------:R-:W-:-:S04]  /*4300*/  IMAD.HI.U32 R10, R28, R9, RZ ;  /* 0x000000091c0a7227 */ /* 0x000fc800078e00ff */
[----:B------:R-:W-:-:S04]  /*4310*/  IMAD.HI.U32 R8, R28, R7, RZ ;  /* 0x000000071c087227 */ /* 0x000fc800078e00ff */
[----:B------:R-:W-:-:S04]  /*4320*/  IMAD.HI.U32 R6, R28, R5, RZ ;  /* 0x000000051c067227 */ /* 0x000fc800078e00ff */
[----:B------:R-:W-:Y:S01]  /*4330*/  IMAD.MOV R10, RZ, RZ, -R10 ;  /* 0x000000ffff0a7224 */ /* 0x000fe200078e0a0a */
[----:B------:R-:W-:Y:S02]  /*4340*/  IABS R3, R19 ;  /* 0x0000001300037213 */ /* 0x000fe40000000000 */
[----:B------:R-:W5:Y:S01]  /*4350*/  LDL R19, [R1+0x2150] ;  /* 0x0021500001137983 */ /* 0x000f620000100800 */
[----:B------:R-:W-:Y:S02]  /*4360*/  IMAD.MOV R8, RZ, RZ, -R8 ;  /* 0x000000ffff087224 */ /* 0x000fe400078e0a08 */
[----:B------:R-:W-:Y:S02]  /*4370*/  IMAD.MOV R6, RZ, RZ, -R6 ;  /* 0x000000ffff067224 */ /* 0x000fe400078e0a06 */
[C---:B------:R-:W-:Y:S02]  /*4380*/  IMAD R9, R29.reuse, R10, R9 ;  /* 0x0000000a1d097224 */ /* 0x040fe400078e0209 */
[----:B------:R-:W-:-:S02]  /*4390*/  IMAD R7, R29, R8, R7 ;  /* 0x000000081d077224 */ /* 0x000fc400078e0207 */
[----:B------:R-:W-:Y:S01]  /*43a0*/  IMAD R5, R29, R6, R5 ;  /* 0x000000061d057224 */ /* 0x000fe200078e0205 */
[----:B------:R2:W-:Y:S01]  /*43b0*/  STL [R1+0x348], R9 ;  /* 0x0003480901007387 */ /* 0x0005e20000100800 */
[----:B0-----:R-:W-:-:S03]  /*43c0*/  IABS R0, R11 ;  /* 0x0000000b00007213 */ /* 0x001fc60000000000 */
[----:B------:R3:W-:Y:S04]  /*43d0*/  STL [R1+0x34c], R7 ;  /* 0x00034c0701007387 */ /* 0x0007e80000100800 */
[----:B------:R4:W-:Y:S04]  /*43e0*/  STL [R1+0x350], R5 ;  /* 0x0003500501007387 */ /* 0x0009e80000100800 */
[----:B------:R-:W5:Y:S01]  /*43f0*/  LDL R11, [R1+0x214c] ;  /* 0x00214c00010b7983 */ /* 0x000f620000100800 */
[----:B------:R-:W-:-:S04]  /*4400*/  IMAD.HI.U32 R4, R28, R3, RZ ;  /* 0x000000031c047227 */ /* 0x000fc800078e00ff */
[----:B------:R-:W-:-:S04]  /*4410*/  IMAD.HI.U32 R2, R28, R0, RZ ;  /* 0x000000001c027227 */ /* 0x000fc800078e00ff */
[----:B------:R-:W-:Y:S02]  /*4420*/  IMAD.MOV R4, RZ, RZ, -R4 ;  /* 0x000000ffff047224 */ /* 0x000fe400078e0a04 */
[----:B------:R-:W-:Y:S02]  /*4430*/  IMAD.MOV R2, RZ, RZ, -R2 ;  /* 0x000000ffff027224 */ /* 0x000fe400078e0a02 */
[C---:B------:R-:W-:Y:S02]  /*4440*/  IMAD R3, R29.reuse, R4, R3 ;  /* 0x000000041d037224 */ /* 0x040fe400078e0203 */
[----:B------:R-:W-:Y:S01]  /*4450*/  IMAD R0, R29, R2, R0 ;  /* 0x000000021d007224 */ /* 0x000fe200078e0200 */
[----:B--2---:R-:W-:Y:S02]  /*4460*/  IABS R9, R13 ;  /* 0x0000000d00097213 */ /* 0x004fe40000000000 */
[----:B------:R5:W-:Y:S04]  /*4470*/  STL [R1+0x354], R3 ;  /* 0x0003540301007387 */ /* 0x000be80000100800 */
[----:B------:R0:W-:Y:S04]  /*4480*/  STL [R1+0x358], R0 ;  /* 0x0003580001007387 */ /* 0x0001e80000100800 */
[----:B------:R-:W2:Y:S01]  /*4490*/  LDL R13, [R1+0x2148] ;  /* 0x00214800010d7983 */ /* 0x000ea20000100800 */
[----:B------:R-:W-:-:S04]  /*44a0*/  IMAD.HI.U32 R10, R28, R9, RZ ;  /* 0x000000091c0a7227 */ /* 0x000fc800078e00ff */
[----:B------:R-:W-:-:S04]  /*44b0*/  IMAD.MOV R10, RZ, RZ, -R10 ;  /* 0x000000ffff0a7224 */ /* 0x000fc800078e0a0a */
[----:B------:R-:W-:Y:S01]  /*44c0*/  IMAD R9, R29, R10, R9 ;  /* 0x0000000a1d097224 */ /* 0x000fe200078e0209 */
[----:B---3--:R-:W-:Y:S02]  /*44d0*/  IABS R7, R15 ;  /* 0x0000000f00077213 */ /* 0x008fe40000000000 */
[----:B------:R-:W3:Y:S01]  /*44e0*/  LDL R15, [R1+0x2144] ;  /* 0x00214400010f7983 */ /* 0x000ee20000100800 */
[----:B----4-:R-:W-:-:S03]  /*44f0*/  IABS R5, R12 ;  /* 0x0000000c00057213 */ /* 0x010fc60000000000 */
[----:B------:R-:W4:Y:S01]  /*4500*/  LDL R12, [R1+0x2140] ;  /* 0x00214000010c7983 */ /* 0x000f220000100800 */
[----:B------:R-:W-:-:S04]  /*4510*/  IMAD.HI.U32 R8, R28, R7, RZ ;  /* 0x000000071c087227 */ /* 0x000fc800078e00ff */
[----:B------:R-:W-:-:S04]  /*4520*/  IMAD.HI.U32 R6, R28, R5, RZ ;  /* 0x000000051c067227 */ /* 0x000fc800078e00ff */
[----:B------:R-:W-:Y:S02]  /*4530*/  IMAD.MOV R8, RZ, RZ, -R8 ;  /* 0x000000ffff087224 */ /* 0x000fe400078e0a08 */
[----:B------:R-:W-:Y:S01]  /*4540*/  IMAD.MOV R6, RZ, RZ, -R6 ;  /* 0x000000ffff067224 */ /* 0x000fe200078e0a06 */
[----:B-----5:R-:W-:Y:S02]  /*4550*/  IABS R3, R14 ;  /* 0x0000000e00037213 */ /* 0x020fe40000000000 */
[----:B------:R-:W5:Y:S01]  /*4560*/  LDL R14, [R1+0x213c] ;  /* 0x00213c00010e7983 */ /* 0x000f620000100800 */
[C---:B------:R-:W-:Y:S02]  /*4570*/  IMAD R7, R29.reuse, R8, R7 ;  /* 0x000000081d077224 */ /* 0x040fe400078e0207 */
[----:B------:R-:W-:Y:S01]  /*4580*/  IMAD R5, R29, R6, R5 ;  /* 0x000000061d057224 */ /* 0x000fe200078e0205 */
[----:B------:R1:W-:Y:S04]  /*4590*/  STL [R1+0x334], R9 ;  /* 0x0003340901007387 */ /* 0x0003e80000100800 */
[----:B------:R2:W-:Y:S04]  /*45a0*/  STL [R1+0x338], R7 ;  /* 0x0003380701007387 */ /* 0x0005e80000100800 */
[----:B------:R3:W-:Y:S01]  /*45b0*/  STL [R1+0x33c], R5 ;  /* 0x00033c0501007387 */ /* 0x0007e20000100800 */
[----:B------:R-:W-:Y:S01]  /*45c0*/  IMAD.HI.U32 R4, R28, R3, RZ ;  /* 0x000000031c047227 */ /* 0x000fe200078e00ff */
[----:B0-----:R-:W-:-:S02]  /*45d0*/  IABS R0, R19 ;  /* 0x0000001300007213 */ /* 0x001fc40000000000 */
[----:B------:R-:W5:Y:S03]  /*45e0*/  LDL R19, [R1+0x2138] ;  /* 0x0021380001137983 */ /* 0x000f660000100800 */
[----:B------:R-:W-:-:S04]  /*45f0*/  IMAD.HI.U32 R2, R28, R0, RZ ;  /* 0x000000001c027227 */ /* 0x000fc800078e00ff */
[----:B------:R-:W-:Y:S02]  /*4600*/  IMAD.MOV R4, RZ, RZ, -R4 ;  /* 0x000000ffff047224 */ /* 0x000fe400078e0a04 */
[----:B------:R-:W-:Y:S02]  /*4610*/  IMAD.MOV R2, RZ, RZ, -R2 ;  /* 0x000000ffff027224 */ /* 0x000fe400078e0a02 */
[C---:B------:R-:W-:Y:S02]  /*4620*/  IMAD R3, R29.reuse, R4, R3 ;  /* 0x000000041d037224 */ /* 0x040fe400078e0203 */
[----:B------:R-:W-:-:S03]  /*4630*/  IMAD R0, R29, R2, R0 ;  /* 0x000000021d007224 */ /* 0x000fc600078e0200 */
[----:B------:R4:W-:Y:S01]  /*4640*/  STL [R1+0x340], R3 ;  /* 0x0003400301007387 */ /* 0x0009e20000100800 */
[----:B-1----:R-:W-:-:S03]  /*4650*/  IABS R9, R11 ;  /* 0x0000000b00097213 */ /* 0x002fc60000000000 */
[----:B------:R5:W-:Y:S04]  /*4660*/  STL [R1+0x344], R0 ;  /* 0x0003440001007387 */ /* 0x000be80000100800 */
[----:B------:R-:W5:Y:S01]  /*4670*/  LDL R11, [R1+0x2134] ;  /* 0x00213400010b7983 */ /* 0x000f620000100800 */
[----:B--2---:R-:W-:-:S03]  /*4680*/  IABS R7, R13 ;  /* 0x0000000d00077213 */ /* 0x004fc60000000000 */
[----:B------:R-:W2:Y:S01]  /*4690*/  LDL R13, [R1+0x2130] ;  /* 0x00213000010d7983 */ /* 0x000ea20000100800 */
[----:B------:R-:W-:-:S04]  /*46a0*/  IMAD.HI.U32 R10, R28, R9, RZ ;  /* 0x000000091c0a7227 */ /* 0x000fc800078e00ff */
[----:B------:R-:W-:-:S04]  /*46b0*/  IMAD.HI.U32 R8, R28, R7, RZ ;  /* 0x000000071c087227 */ /* 0x000fc800078e00ff */
[----:B------:R-:W-:Y:S02]  /*46c0*/  IMAD.MOV R10, RZ, RZ, -R10 ;  /* 0x000000ffff0a7224 */ /* 0x000fe400078e0a0a */
[----:B------:R-:W-:Y:S02]  /*46d0*/  IMAD.MOV R8, RZ, RZ, -R8 ;  /* 0x000000ffff087224 */ /* 0x000fe400078e0a08 */
[C---:B------:R-:W-:Y:S02]  /*46e0*/  IMAD R9, R29.reuse, R10, R9 ;  /* 0x0000000a1d097224 */ /* 0x040fe400078e0209 */
[----:B------:R-:W-:Y:S01]  /*46f0*/  IMAD R7, R29, R8, R7 ;  /* 0x000000081d077224 */ /* 0x000fe200078e0207 */
[----:B---3--:R-:W-:Y:S02]  /*4700*/  IABS R5, R15 ;  /* 0x0000000f00057213 */ /* 0x008fe40000000000 */
[----:B------:R-:W3:Y:S03]  /*4710*/  LDL R15, [R1+0x212c] ;  /* 0x00212c00010f7983 */ /* 0x000ee60000100800 */
[----:B------:R-:W-:-:S04]  /*4720*/  IMAD.HI.U32 R6, R28, R5, RZ ;  /* 0x000000051c067227 */ /* 0x000fc800078e00ff */
[----:B------:R-:W-:Y:S01]  /*4730*/  IMAD.MOV R6, RZ, RZ, -R6 ;  /* 0x000000ffff067224 */ /* 0x000fe200078e0a06 */
[----:B----4-:R-:W-:Y:S02]  /*4740*/  IABS R3, R12 ;  /* 0x0000000c00037213 */ /* 0x010fe40000000000 */
[----:B------:R-:W4:Y:S01]  /*4750*/  LDL R12, [R1+0x2128] ;  /* 0x00212800010c7983 */ /* 0x000f220000100800 */
[----:B------:R-:W-:-:S03]  /*4760*/  IMAD R5, R29, R6, R5 ;  /* 0x000000061d057224 */ /* 0x000fc600078e0205 */
[----:B------:R0:W-:Y:S04]  /*4770*/  STL [R1+0x320], R9 ;  /* 0x0003200901007387 */ /* 0x0001e80000100800 */
[----:B------:R1:W-:Y:S04]  /*4780*/  STL [R1+0x324], R7 ;  /* 0x0003240701007387 */ /* 0x0003e80000100800 */
[----:B------:R2:W-:Y:S01]  /*4790*/  STL [R1+0x328], R5 ;  /* 0x0003280501007387 */ /* 0x0005e20000100800 */
[----:B------:R-:W-:Y:S01]  /*47a0*/  IMAD.HI.U32 R4, R28, R3, RZ ;  /* 0x000000031c047227 */ /* 0x000fe200078e00ff */
[----:B-----5:R-:W-:-:S02]  /*47b0*/  IABS R0, R14 ;  /* 0x0000000e00007213 */ /* 0x020fc40000000000 */
[----:B------:R-:W5:Y:S03]  /*47c0*/  LDL R14, [R1+0x2124] ;  /* 0x00212400010e7983 */ /* 0x000f660000100800 */
[----:B------:R-:W-:-:S04]  /*47d0*/  IMAD.HI.U32 R2, R28, R0, RZ ;  /* 0x000000001c027227 */ /* 0x000fc800078e00ff */
[----:B------:R-:W-:Y:S02]  /*47e0*/  IMAD.MOV R4, RZ, RZ, -R4 ;  /* 0x000000ffff047224 */ /* 0x000fe400078e0a04 */
[----:B------:R-:W-:Y:S02]  /*47f0*/  IMAD.MOV R2, RZ, RZ, -R2 ;  /* 0x000000ffff027224 */ /* 0x000fe400078e0a02 */
[C---:B------:R-:W-:Y:S02]  /*4800*/  IMAD R3, R29.reuse, R4, R3 ;  /* 0x000000041d037224 */ /* 0x040fe400078e0203 */
[----:B------:R-:W-:-:S03]  /*4810*/  IMAD R0, R29, R2, R0 ;  /* 0x000000021d007224 */ /* 0x000fc600078e0200 */
[----:B------:R3:W-:Y:S01]  /*4820*/  STL [R1+0x32c], R3 ;  /* 0x00032c0301007387 */ /* 0x0007e20000100800 */
[----:B0-----:R-:W-:-:S03]  /*4830*/  IABS R9, R19 ;  /* 0x0000001300097213 */ /* 0x001fc60000000000 */
        /* <DEDUP_REMOVED lines=17> */
[----:B------:R5:W-:Y:S04]  /*4950*/  STL [R1+0x30c], R9 ;  /* 0x00030c0901007387 */ /* 0x000be80000100800 */
[----:B------:R0:W-:Y:S04]  /*4960*/  STL [R1+0x310], R7 ;  /* 0x0003100701007387 */ /* 0x0001e80000100800 */
[----:B------:R1:W-:Y:S01]  /*4970*/  STL [R1+0x314], R5 ;  /* 0x0003140501007387 */ /* 0x0003e20000100800 */
[----:B------:R-:W-:Y:S01]  /*4980*/  IMAD.HI.U32 R4, R28, R3, RZ ;  /* 0x000000031c047227 */ /* 0x000fe200078e00ff */
[----:B----4-:R-:W-:-:S02]  /*4990*/  IABS R0, R12 ;  /* 0x0000000c00007213 */ /* 0x010fc40000000000 */
[----:B------:R-:W4:Y:S03]  /*49a0*/  LDL R12, [R1+0x2110] ;  /* 0x00211000010c7983 */ /* 0x000f260000100800 */
        /* <DEDUP_REMOVED lines=16> */
[----:B------:R-:W-:Y:S01]  /*4ab0*/  IMAD.MOV R10, RZ, RZ, -R10 ;  /* 0x000000ffff0a7224 */ /* 0x000fe200078e0a0a */
[----:B--2---:R-:W-:Y:S02]  /*4ac0*/  IABS R3, R13 ;  /* 0x0000000d00037213 */ /* 0x004fe40000000000 */
[----:B------:R-:W2:Y:S01]  /*4ad0*/  LDL R13, [R1+0x2100] ;  /* 0x00210000010d7983 */ /* 0x000ea20000100800 */
[----:B------:R-:W-:Y:S02]  /*4ae0*/  IMAD.MOV R8, RZ, RZ, -R8 ;  /* 0x000000ffff087224 */ /* 0x000fe400078e0a08 */
[----:B------:R-:W-:Y:S02]  /*4af0*/  IMAD.MOV R6, RZ, RZ, -R6 ;  /* 0x000000ffff067224 */ /* 0x000fe400078e0a06 */
[C---:B------:R-:W-:Y:S02]  /*4b00*/  IMAD R9, R29.reuse, R10, R9 ;  /* 0x0000000a1d097224 */ /* 0x040fe400078e0209 */
[----:B------:R-:W-:-:S02]  /*4b10*/  IMAD R7, R29, R8, R7 ;  /* 0x000000081d077224 */ /* 0x000fc400078e0207 */
        /* <DEDUP_REMOVED lines=12> */
[----:B------:R1:W-:Y:S04]  /*4be0*/  STL [R1+0x304], R3 ;  /* 0x0003040301007387 */ /* 0x0003e80000100800 */
[----:B------:R2:W-:Y:S01]  /*4bf0*/  STL [R1+0x308], R0 ;  /* 0x0003080001007387 */ /* 0x0005e20000100800 */
[----:B----4-:R-:W-:-:S03]  /*4c00*/  IABS R9, R12 ;  /* 0x0000000c00097213 */ /* 0x010fc60000000000 */
        /* <DEDUP_REMOVED lines=9> */
[----:B------:R-:W-:Y:S02]  /*4ca0*/  IMAD.MOV R8, RZ, RZ, -R8 ;  /* 0x000000ffff087224 */ /* 0x000fe400078e0a08 */
[----:B------:R-:W-:Y:S02]  /*4cb0*/  IMAD.MOV R6, RZ, RZ, -R6 ;  /* 0x000000ffff067224 */ /* 0x000fe400078e0a06 */
[C---:B------:R-:W-:Y:S02]  /*4cc0*/  IMAD R7, R29.reuse, R8, R7 ;  /* 0x000000081d077224 */ /* 0x040fe400078e0207 */
[----:B------:R-:W-:-:S03]  /*4cd0*/  IMAD R5, R29, R6, R5 ;  /* 0x000000061d057224 */ /* 0x000fc600078e0205 */
[----:B------:R4:W-:Y:S01]  /*4ce0*/  STL [R1+0x2e8], R7 ;  /* 0x0002e80701007387 */ /* 0x0009e20000100800 */
[----:B--2---:R-:W-:-:S03]  /*4cf0*/  IABS R0, R13 ;  /* 0x0000000d00007213 */ /* 0x004fc60000000000 */
[----:B------:R5:W-:Y:S01]  /*4d00*/  STL [R1+0x2ec], R5 ;  /* 0x0002ec0501007387 */ /* 0x000be20000100800 */
[----:B------:R-:W-:-:S03]  /*4d10*/  IMAD.HI.U32 R4, R28, R3, RZ ;  /* 0x000000031c047227 */ /* 0x000fc600078e00ff */
[----:B------:R-:W2:Y:S01]  /*4d20*/  LDL R13, [R1+0x20ec] ;  /* 0x0020ec00010d7983 */ /* 0x000ea20000100800 */
[----:B------:R-:W-:-:S04]  /*4d30*/  IMAD.HI.U32 R2, R28, R0, RZ ;  /* 0x000000001c027227 */ /* 0x000fc800078e00ff */
[----:B------:R-:W-:Y:S02]  /*4d40*/  IMAD.MOV R4, RZ, RZ, -R4 ;  /* 0x000000ffff047224 */ /* 0x000fe400078e0a04 */
[----:B------:R-:W-:-:S04]  /*4d50*/  IMAD.HI.U32 R10, R28, R9, RZ ;  /* 0x000000091c0a7227 */ /* 0x000fc800078e00ff */
[----:B------:R-:W-:Y:S02]  /*4d60*/  IMAD.MOV R2, RZ, RZ, -R2 ;  /* 0x000000ffff027224 */ /* 0x000fe400078e0a02 */
[C---:B------:R-:W-:Y:S02]  /*4d70*/  IMAD R3, R29.reuse, R4, R3 ;  /* 0x000000041d037224 */ /* 0x040fe400078e0203 */
[----:B------:R-:W-:Y:S02]  /*4d80*/  IMAD.MOV R10, RZ, RZ, -R10 ;  /* 0x000000ffff0a7224 */ /* 0x000fe400078e0a0a */
[C---:B------:R-:W-:Y:S01]  /*4d90*/  IMAD R0, R29.reuse, R2, R0 ;  /* 0x000000021d007224 */ /* 0x040fe200078e0200 */
[----:B------:R0:W-:Y:S01]  /*4da0*/  STL [R1+0x2f0], R3 ;  /* 0x0002f00301007387 */ /* 0x0001e20000100800 */
[----:B------:R-:W-:-:S03]  /*4db0*/  IMAD R23, R29, R10, R9 ;  /* 0x0000000a1d177224 */ /* 0x000fc600078e0209 */
[----:B------:R1:W-:Y:S01]  /*4dc0*/  STL [R1+0x2f4], R0 ;  /* 0x0002f40001007387 */ /* 0x0003e20000100800 */
[----:B---3--:R-:W-:-:S03]  /*4dd0*/  IABS R9, R15 ;  /* 0x0000000f00097213 */ /* 0x008fc60000000000 */
[----:B------:R-:W3:Y:S01]  /*4de0*/  LDL R15, [R1+0x20e4] ;  /* 0x0020e400010f7983 */ /* 0x000ee20000100800 */
[----:B----4-:R-:W-:-:S03]  /*4df0*/  IABS R7, R12 ;  /* 0x0000000c00077213 */ /* 0x010fc60000000000 */
[----:B------:R-:W4:Y:S01]  /*4e00*/  LDL R12, [R1+0x20e0] ;  /* 0x0020e000010c7983 */ /* 0x000f220000100800 */
[C---:B------:R-:W-:Y:S01]  /*4e10*/  IMAD.HI.U32 R10, R28.reuse, R9, RZ ;  /* 0x000000091c0a7227 */ /* 0x040fe200078e00ff */
[----:B-----5:R-:W-:Y:S02]  /*4e20*/  IABS R5, R14 ;  /* 0x0000000e00057213 */ /* 0x020fe40000000000 */
[----:B------:R-:W5:Y:S01]  /*4e30*/  LDL R14, [R1+0x20dc] ;  /* 0x0020dc00010e7983 */ /* 0x000f620000100800 */
[----:B------:R-:W-:-:S04]  /*4e40*/  IMAD.HI.U32 R8, R28, R7, RZ ;  /* 0x000000071c087227 */ /* 0x000fc800078e00ff */
[----:B------:R-:W-:-:S04]  /*4e50*/  IMAD.HI.U32 R6, R28, R5, RZ ;  /* 0x000000051c067227 */ /* 0x000fc800078e00ff */
[----:B------:R-:W-:Y:S02]  /*4e60*/  IMAD.MOV R10, RZ, RZ, -R10 ;  /* 0x000000ffff0a7224 */ /* 0x000fe400078e0a0a */
[----:B------:R-:W-:Y:S02]  /*4e70*/  IMAD.MOV R8, RZ, RZ, -R8 ;  /* 0x000000ffff087224 */ /* 0x000fe400078e0a08 */
[----:B------:R-:W-:Y:S01]  /*4e80*/  IMAD.MOV R6, RZ, RZ, -R6 ;  /* 0x000000ffff067224 */ /* 0x000fe200078e0a06 */
[----:B0-----:R-:W-:Y:S02]  /*4e90*/  IABS R3, R19 ;  /* 0x0000001300037213 */ /* 0x001fe40000000000 */
[----:B------:R-:W5:Y:S01]  /*4ea0*/  LDL R19, [R1+0x20d4] ;  /* 0x0020d40001137983 */ /* 0x000f620000100800 */
[C---:B------:R-:W-:Y:S02]  /*4eb0*/  IMAD R9, R29.reuse, R10, R9 ;  /* 0x0000000a1d097224 */ /* 0x040fe400078e0209 */
[----:B------:R-:W-:-:S02]  /*4ec0*/  IMAD R7, R29, R8, R7 ;  /* 0x000000081d077224 */ /* 0x000fc400078e0207 */
[----:B------:R-:W-:Y:S01]  /*4ed0*/  IMAD R5, R29, R6, R5 ;  /* 0x000000061d057224 */ /* 0x000fe200078e0205 */
[----:B------:R2:W-:Y:S04]  /*4ee0*/  STL [R1+0x2d0], R9 ;  /* 0x0002d00901007387 */ /* 0x0005e80000100800 */
[----:B------:R3:W-:Y:S04]  /*4ef0*/  STL [R1+0x2d4], R7 ;  /* 0x0002d40701007387 */ /* 0x0007e80000100800 */
[----:B------:R4:W-:Y:S01]  /*4f00*/  STL [R1+0x2d8], R5 ;  /* 0x0002d80501007387 */ /* 0x0009e20000100800 */
        /* <DEDUP_REMOVED lines=8> */
[----:B------:R5:W-:Y:S04]  /*4f90*/  STL [R1+0x2dc], R3 ;  /* 0x0002dc0301007387 */ /* 0x000be80000100800 */
[----:B------:R0:W-:Y:S01]  /*4fa0*/  STL [R1+0x2e0], R0 ;  /* 0x0002e00001007387 */ /* 0x0001e20000100800 */
[----:B--2---:R-:W-:-:S03]  /*4fb0*/  IABS R9, R13 ;  /* 0x0000000d00097213 */ /* 0x004fc60000000000 */
[----:B------:R-:W2:Y:S02]  /*4fc0*/  LDL R13, [R1+0x20d0] ;  /* 0x0020d000010d7983 */ /* 0x000ea40000100800 */
        /* <DEDUP_REMOVED lines=56> */
[----:B------:R3:W-:Y:S04]  /*5350*/  STL [R1+0x2b4], R3 ;  /* 0x0002b40301007387 */ /* 0x0007e80000100800 */
[----:B------:R4:W-:Y:S01]  /*5360*/  STL [R1+0x2b8], R0 ;  /* 0x0002b80001007387 */ /* 0x0009e20000100800 */
        /* <DEDUP_REMOVED lines=71> */
[----:B------:R-:W-:-:S04]  /*57e0*/  IMAD.HI.U32 R4, R28, R3, RZ ;  /* 0x000000031c047227 */ /* 0x000fc800078e00ff */
[----:B------:R-:W-:Y:S01]  /*57f0*/  IMAD.MOV R10, RZ, RZ, -R10 ;  /* 0x000000ffff0a7224 */ /* 0x000fe200078e0a0a */
[----:B--2---:R-:W-:Y:S01]  /*5800*/  IABS R0, R13 ;  /* 0x0000000d00007213 */ /* 0x004fe20000000000 */
[----:B------:R-:W-:Y:S02]  /*5810*/  IMAD.MOV R8, RZ, RZ, -R8 ;  /* 0x000000ffff087224 */ /* 0x000fe400078e0a08 */
[----:B------:R-:W-:Y:S02]  /*5820*/  IMAD.MOV R6, RZ, RZ, -R6 ;  /* 0x000000ffff067224 */ /* 0x000fe400078e0a06 */
[----:B------:R-:W-:-:S04]  /*5830*/  IMAD.HI.U32 R2, R28, R0, RZ ;  /* 0x000000001c027227 */ /* 0x000fc800078e00ff */
[----:B------:R-:W-:Y:S02]  /*5840*/  IMAD.MOV R4, RZ, RZ, -R4 ;  /* 0x000000ffff047224 */ /* 0x000fe400078e0a04 */
[C---:B------:R-:W-:Y:S02]  /*5850*/  IMAD R9, R29.reuse, R10, R9 ;  /* 0x0000000a1d097224 */ /* 0x040fe400078e0209 */
[----:B------:R-:W-:Y:S02]  /*5860*/  IMAD.MOV R2, RZ, RZ, -R2 ;  /* 0x000000ffff027224 */ /* 0x000fe400078e0a02 */
[C---:B------:R-:W-:Y:S02]  /*5870*/  IMAD R7, R29.reuse, R8, R7 ;  /* 0x000000081d077224 */ /* 0x040fe400078e0207 */
[C---:B------:R-:W-:Y:S01]  /*5880*/  IMAD R5, R29.reuse, R6, R5 ;  /* 0x000000061d057224 */ /* 0x040fe200078e0205 */
[----:B------:R3:W-:Y:S01]  /*5890*/  STL [R1+0x26c], R9 ;  /* 0x00026c0901007387 */ /* 0x0007e20000100800 */
[----:B------:R-:W-:-:S02]  /*58a0*/  IMAD R3, R29, R4, R3 ;  /* 0x000000041d037224 */ /* 0x000fc400078e0203 */
[----:B------:R-:W-:Y:S01]  /*58b0*/  IMAD R0, R29, R2, R0 ;  /* 0x000000021d007224 */ /* 0x000fe200078e0200 */
[----:B------:R4:W-:Y:S04]  /*58c0*/  STL [R1+0x270], R7 ;  /* 0x0002700701007387 */ /* 0x0009e80000100800 */
[----:B------:R5:W-:Y:S04]  /*58d0*/  STL [R1+0x274], R5 ;  /* 0x0002740501007387 */ /* 0x000be80000100800 */
[----:B------:R-:W2:Y:S04]  /*58e0*/  LDL R13, [R1+0x206c] ;  /* 0x00206c00010d7983 */ /* 0x000ea80000100800 */
[----:B------:R0:W-:Y:S04]  /*58f0*/  STL [R1+0x278], R3 ;  /* 0x0002780301007387 */ /* 0x0001e80000100800 */
        /* <DEDUP_REMOVED lines=61> */
[----:B-1----:R-:W-:-:S03]  /*5cd0*/  IABS R9, R11 ;  /* 0x0000000b00097213 */ /* 0x002fc60000000000 */
[----:B------:R-:W5:Y:S02]  /*5ce0*/  LDL R11, [R1+0x2048] ;  /* 0x00204800010b7983 */ /* 0x000f640000100800 */
[----:B------:R-:W-:-:S04]  /*5cf0*/  IMAD.HI.U32 R10, R28, R9, RZ ;  /* 0x000000091c0a7227 */ /* 0x000fc800078e00ff */
[----:B------:R-:W-:-:S04]  /*5d00*/  IMAD.MOV R10, RZ, RZ, -R10 ;  /* 0x000000ffff0a7224 */ /* 0x000fc800078e0a0a */
[----:B------:R-:W-:Y:S01]  /*5d10*/  IMAD R9, R29, R10, R9 ;  /* 0x0000000a1d097224 */ /* 0x000fe200078e0209 */
[----:B--2---:R-:W-:Y:S02]  /*5d20*/  IABS R7, R13 ;  /* 0x0000000d00077213 */ /* 0x004fe40000000000 */
[----:B------:R-:W2:Y:S03]  /*5d30*/  LDL R13, [R1+0x203c] ;  /* 0x00203c00010d7983 */ /* 0x000ea60000100800 */
[----:B------:R-:W-:-:S04]  /*5d40*/  IMAD.HI.U32 R8, R28, R7, RZ ;  /* 0x000000071c087227 */ /* 0x000fc800078e00ff */
[----:B------:R-:W-:-:S04]  /*5d50*/  IMAD.MOV R8, RZ, RZ, -R8 ;  /* 0x000000ffff087224 */ /* 0x000fc800078e0a08 */
        /* <DEDUP_REMOVED lines=32> */
[----:B------:R-:W2:Y:S03]  /*5f60*/  LDL R13, [R1+0x2024] ;  /* 0x00202400010d7983 */ /* 0x000ea60000100800 */
[----:B------:R-:W-:-:S04]  /*5f70*/  IMAD.HI.U32 R6, R28, R5, RZ ;  /* 0x000000051c067227 */ /* 0x000fc800078e00ff */
[----:B------:R-:W-:-:S04]  /*5f80*/  IMAD.MOV R6, RZ, RZ, -R6 ;  /* 0x000000ffff067224 */ /* 0x000fc800078e0a06 */
[----:B------:R-:W-:Y:S01]  /*5f90*/  IMAD R5, R29, R6, R5 ;  /* 0x000000061d057224 */ /* 0x000fe200078e0205 */
[----:B---3--:R-:W-:Y:S02]  /*5fa0*/  IABS R3, R15 ;  /* 0x0000000f00037213 */ /* 0x008fe40000000000 */
        /* <DEDUP_REMOVED lines=29> */
[----:B--2---:R-:W-:-:S02]  /*6180*/  IABS R3, R13 ;  /* 0x0000000d00037213 */ /* 0x004fc40000000000 */
[----:B------:R-:W2:Y:S03]  /*6190*/  LDL R13, [R1+0x200c] ;  /* 0x00200c00010d7983 */ /* 0x000ea60000100800 */
[----:B------:R-:W-:-:S04]  /*61a0*/  IMAD.HI.U32 R4, R28, R3, RZ ;  /* 0x000000031c047227 */ /* 0x000fc800078e00ff */
[----:B------:R-:W-:Y:S01]  /*61b0*/  IMAD.MOV R4, RZ, RZ, -R4 ;  /* 0x000000ffff047224 */ /* 0x000fe200078e0a04 */
[----:B------:R4:W-:Y:S03]  /*61c0*/  STL [R1+0x208], R9 ;  /* 0x0002080901007387 */ /* 0x0009e60000100800 */
[----:B------:R-:W-:Y:S01]  /*61d0*/  IMAD R3, R29, R4, R3 ;  /* 0x000000041d037224 */ /* 0x000fe200078e0203 */
[----:B------:R5:W-:Y:S04]  /*61e0*/  STL [R1+0x20c], R7 ;  /* 0x00020c0701007387 */ /* 0x000be80000100800 */
[----:B------:R0:W-:Y:S01]  /*61f0*/  STL [R1+0x210], R5 ;  /* 0x0002100501007387 */ /* 0x0001e20000100800 */
[----:B---3--:R-:W-:-:S03]  /*6200*/  IABS R0, R15 ;  /* 0x0000000f00007213 */ /* 0x008fc60000000000 */
[----:B------:R-:W3:Y:S02]  /*6210*/  LDL R15, [R1+0x2010] ;  /* 0x00201000010f7983 */ /* 0x000ee40000100800 */
        /* <DEDUP_REMOVED lines=17> */
[----:B------:R-:W-:Y:S02]  /*6330*/  IMAD.MOV R10, RZ, RZ, -R10 ;  /* 0x000000ffff0a7224 */ /* 0x000fe400078e0a0a */
[----:B------:R-:W-:Y:S02]  /*6340*/  IMAD.MOV R8, RZ, RZ, -R8 ;  /* 0x000000ffff087224 */ /* 0x000fe400078e0a08 */
[----:B------:R-:W-:Y:S02]  /*6350*/  IMAD.MOV R6, RZ, RZ, -R6 ;  /* 0x000000ffff067224 */ /* 0x000fe400078e0a06 */
[----:B------:R-:W-:Y:S02]  /*6360*/  IMAD.MOV R4, RZ, RZ, -R4 ;  /* 0x000000ffff047224 */ /* 0x000fe400078e0a04 */
[C---:B------:R-:W-:Y:S02]  /*6370*/  IMAD R9, R29.reuse, R10, R9 ;  /* 0x0000000a1d097224 */ /* 0x040fe400078e0209 */
[----:B------:R-:W-:-:S02]  /*6380*/  IMAD R7, R29, R8, R7 ;  /* 0x000000081d077224 */ /* 0x000fc400078e0207 */
[C---:B------:R-:W-:Y:S01]  /*6390*/  IMAD R5, R29.reuse, R6, R5 ;  /* 0x000000061d057224 */ /* 0x040fe200078e0205 */
[----:B------:R3:W-:Y:S01]  /*63a0*/  STL [R1+0x1f4], R9 ;  /* 0x0001f40901007387 */ /* 0x0007e20000100800 */
[----:B------:R-:W-:-:S03]  /*63b0*/  IMAD R3, R29, R4, R3 ;  /* 0x000000041d037224 */ /* 0x000fc600078e0203 */
[----:B------:R4:W-:Y:S01]  /*63c0*/  STL [R1+0x1f8], R7 ;  /* 0x0001f80701007387 */ /* 0x0009e20000100800 */
[----:B--2---:R-:W-:-:S05]  /*63d0*/  IABS R0, R13 ;  /* 0x0000000d00007213 */ /* 0x004fca0000000000 */
[----:B------:R-:W-:-:S04]  /*63e0*/  IMAD.HI.U32 R2, R28, R0, RZ ;  /* 0x000000001c027227 */ /* 0x000fc800078e00ff */
[----:B------:R-:W-:Y:S01]  /*63f0*/  IMAD.MOV R2, RZ, RZ, -R2 ;  /* 0x000000ffff027224 */ /* 0x000fe200078e0a02 */
[----:B------:R5:W-:Y:S03]  /*6400*/  STL [R1+0x1fc], R5 ;  /* 0x0001fc0501007387 */ /* 0x000be60000100800 */
[----:B------:R-:W-:Y:S01]  /*6410*/  IMAD R0, R29, R2, R0 ;  /* 0x000000021d007224 */ /* 0x000fe200078e0200 */
        /* <DEDUP_REMOVED lines=112> */
[----:B----4-:R-:W-:-:S05]  /*6b20*/  IABS R0, R12 ;  /* 0x0000000c00007213 */ /* 0x010fca0000000000 */
[----:B------:R-:W-:-:S04]  /*6b30*/  IMAD.HI.U32 R2, R28, R0, RZ ;  /* 0x000000001c027227 */ /* 0x000fc800078e00ff */
[----:B------:R-:W-:Y:S01]  /*6b40*/  IMAD.MOV R2, RZ, RZ, -R2 ;  /* 0x000000ffff027224 */ /* 0x000fe200078e0a02 */
[----:B------:R5:W-:Y:S01]  /*6b50*/  STL [R1+0x19c], R9 ;  /* 0x00019c0901007387 */ /* 0x000be20000100800 */
[C---:B------:R-:W-:Y:S02]  /*6b60*/  IMAD R3, R29.reuse, R4, R3 ;  /* 0x000000041d037224 */ /* 0x040fe400078e0203 */
[----:B------:R-:W-:Y:S01]  /*6b70*/  IMAD R0, R29, R2, R0 ;  /* 0x000000021d007224 */ /* 0x000fe200078e0200 */
[----:B------:R0:W-:Y:S04]  /*6b80*/  STL [R1+0x1a0], R7 ;  /* 0x0001a00701007387 */ /* 0x0001e80000100800 */
[----:B------:R1:W-:Y:S04]  /*6b90*/  STL [R1+0x1a4], R5 ;  /* 0x0001a40501007387 */ /* 0x0003e80000100800 */
[----:B------:R-:W4:Y:S01]  /*6ba0*/  LDL R12, [R1+0x1fa4] ;  /* 0x001fa400010c7983 */ /* 0x000f220000100800 */
[----:B-----5:R-:W-:-:S03]  /*6bb0*/  IABS R9, R14 ;  /* 0x0000000e00097213 */ /* 0x020fc60000000000 */
[----:B------:R2:W-:Y:S04]  /*6bc0*/  STL [R1+0x1a8], R3 ;  /* 0x0001a80301007387 */ /* 0x0005e80000100800 */
[----:B------:R3:W-:Y:S04]  /*6bd0*/  STL [R1+0x1ac], R0 ;  /* 0x0001ac0001007387 */ /* 0x0007e80000100800 */
        /* <DEDUP_REMOVED lines=47> */
[----:B------:R-:W-:-:S03]  /*6ed0*/  IMAD.HI.U32 R4, R28, R3, RZ ;  /* 0x000000031c047227 */ /* 0x000fc600078e00ff */
[----:B------:R4:W-:Y:S04]  /*6ee0*/  STL [R1+0x170], R7 ;  /* 0x0001700701007387 */ /* 0x0009e80000100800 */
[----:B------:R5:W-:Y:S01]  /*6ef0*/  STL [R1+0x174], R5 ;  /* 0x0001740501007387 */ /* 0x000be20000100800 */
[----:B------:R-:W-:-:S04]  /*6f00*/  IMAD.MOV R4, RZ, RZ, -R4 ;  /* 0x000000ffff047224 */ /* 0x000fc800078e0a04 */
[----:B------:R-:W-:Y:S01]  /*6f10*/  IMAD R3, R29, R4, R3 ;  /* 0x000000041d037224 */ /* 0x000fe200078e0203 */
[----:B--2---:R-:W-:Y:S02]  /*6f20*/  IABS R0, R13 ;  /* 0x0000000d00007213 */ /* 0x004fe40000000000 */
[----:B------:R-:W2:Y:S03]  /*6f30*/  LDL R13, [R1+0x1f7c] ;  /* 0x001f7c00010d7983 */ /* 0x000ea60000100800 */
[----:B------:R-:W-:-:S04]  /*6f40*/  IMAD.HI.U32 R2, R28, R0, RZ ;  /* 0x000000001c027227 */ /* 0x000fc800078e00ff */
[----:B------:R-:W-:-:S04]  /*6f50*/  IMAD.MOV R2, RZ, RZ, -R2 ;  /* 0x000000ffff027224 */ /* 0x000fc800078e0a02 */
[----:B------:R-:W-:Y:S01]  /*6f60*/  IMAD R0, R29, R2, R0 ;  /* 0x000000021d007224 */ /* 0x000fe200078e0200 */
[----:B------:R0:W-:Y:S04]  /*6f70*/  STL [R1+0x178], R3 ;  /* 0x0001780301007387 */ /* 0x0001e80000100800 */
[----:B------:R1:W-:Y:S01]  /*6f80*/  STL [R1+0x17c], R0 ;  /* 0x00017c0001007387 */ /* 0x0003e20000100800 */
[----:B---3--:R-:W-:-:S03]  /*6f90*/  IABS R9, R15 ;  /* 0x0000000f00097213 */ /* 0x008fc60000000000 */
[----:B------:R-:W3:Y:S02]  /*6fa0*/  LDL R15, [R1+0x1f80] ;  /* 0x001f8000010f7983 */ /* 0x000ee40000100800 */
[----:B------:R-:W-:-:S04]  /*6fb0*/  IMAD.HI.U32 R10, R28, R9, RZ ;  /* 0x000000091c0a7227 */ /* 0x000fc800078e00ff */
[----:B------:R-:W-:Y:S01]  /*6fc0*/  IMAD.MOV R10, RZ, RZ, -R10 ;  /* 0x000000ffff0a7224 */ /* 0x000fe200078e0a0a */
[----:B----4-:R-:W-:Y:S02]  /*6fd0*/  IABS R7, R12 ;  /* 0x0000000c00077213 */ /* 0x010fe40000000000 */
[----:B------:R-:W4:Y:S01]  /*6fe0*/  LDL R12, [R1+0x1f74] ;  /* 0x001f7400010c7983 */ /* 0x000f220000100800 */
[----:B-----5:R-:W-:-:S03]  /*6ff0*/  IABS R5, R14 ;  /* 0x0000000e00057213 */ /* 0x020fc60000000000 */
[----:B------:R-:W5:Y:S01]  /*7000*/  LDL R14, [R1+0x1f78] ;  /* 0x001f7800010e7983 */ /* 0x000f620000100800 */
[----:B------:R-:W-:-:S04]  /*7010*/  IMAD.HI.U32 R8, R28, R7, RZ ;  /* 0x000000071c087227 */ /* 0x000fc800078e00ff */
[----:B------:R-:W-:Y:S01]  /*7020*/  IMAD.HI.U32 R6, R28, R5, RZ ;  /* 0x000000051c067227 */ /* 0x000fe200078e00ff */
[----:B0-----:R-:W-:Y:S02]  /*7030*/  IABS R3, R19 ;  /* 0x0000001300037213 */ /* 0x001fe40000000000 */
[----:B------:R-:W5:Y:S01]  /*7040*/  LDL R19, [R1+0x1f6c] ;  /* 0x001f6c0001137983 */ /* 0x000f620000100800 */
        /* <DEDUP_REMOVED lines=28> */
[----:B----4-:R-:W-:Y:S02]  /*7210*/  IABS R5, R12 ;  /* 0x0000000c00057213 */ /* 0x010fe40000000000 */
[----:B------:R-:W4:Y:S03]  /*7220*/  LDL R12, [R1+0x1f5c] ;  /* 0x001f5c00010c7983 */ /* 0x000f260000100800 */
[----:B------:R-:W-:Y:S01]  /*7230*/  IMAD.HI.U32 R6, R28, R5, RZ ;  /* 0x000000051c067227 */ /* 0x000fe200078e00ff */
[----:B-----5:R-:W-:Y:S02]  /*7240*/  IABS R3, R14 ;  /* 0x0000000e00037213 */ /* 0x020fe40000000000 */
[----:B------:R-:W5:Y:S01]  /*7250*/  LDL R14, [R1+0x1f60] ;  /* 0x001f6000010e7983 */ /* 0x000f620000100800 */
[----:B------:R-:W-:-:S04]  /*7260*/  IMAD.MOV R6, RZ, RZ, -R6 ;  /* 0x000000ffff067224 */ /* 0x000fc800078e0a06 */
[----:B------:R-:W-:Y:S01]  /*7270*/  IMAD R5, R29, R6, R5 ;  /* 0x000000061d057224 */ /* 0x000fe200078e0205 */
[----:B------:R1:W-:Y:S04]  /*7280*/  STL [R1+0x134], R9 ;  /* 0x0001340901007387 */ /* 0x0003e80000100800 */
[----:B------:R2:W-:Y:S01]  /*7290*/  STL [R1+0x138], R7 ;  /* 0x0001380701007387 */ /* 0x0005e20000100800 */
[----:B0-----:R-:W-:-:S03]  /*72a0*/  IABS R0, R19 ;  /* 0x0000001300007213 */ /* 0x001fc60000000000 */
[----:B------:R3:W-:Y:S01]  /*72b0*/  STL [R1+0x13c], R5 ;  /* 0x00013c0501007387 */ /* 0x0007e20000100800 */
[----:B------:R-:W-:-:S03]  /*72c0*/  IMAD.HI.U32 R4, R28, R3, RZ ;  /* 0x000000031c047227 */ /* 0x000fc600078e00ff */
[----:B------:R-:W5:Y:S01]  /*72d0*/  LDL R19, [R1+0x1f54] ;  /* 0x001f540001137983 */ /* 0x000f620000100800 */
        /* <DEDUP_REMOVED lines=25> */
[----:B-----5:R-:W-:-:S03]  /*7470*/  IABS R0, R14 ;  /* 0x0000000e00007213 */ /* 0x020fc60000000000 */
[----:B------:R-:W-:Y:S02]  /*7480*/  IMAD.MOV R4, RZ, RZ, -R4 ;  /* 0x000000ffff047224 */ /* 0x000fe400078e0a04 */
[----:B------:R-:W-:-:S04]  /*7490*/  IMAD.HI.U32 R2, R28, R0, RZ ;  /* 0x000000001c027227 */ /* 0x000fc800078e00ff */
[----:B------:R-:W-:Y:S01]  /*74a0*/  IMAD.MOV R2, RZ, RZ, -R2 ;  /* 0x000000ffff027224 */ /* 0x000fe200078e0a02 */
[----:B------:R0:W-:Y:S01]  /*74b0*/  STL [R1+0x10c], R9 ;  /* 0x00010c0901007387 */ /* 0x0001e20000100800 */
[C---:B------:R-:W-:Y:S02]  /*74c0*/  IMAD R3, R29.reuse, R4, R3 ;  /* 0x000000041d037224 */ /* 0x040fe400078e0203 */
[----:B------:R-:W-:Y:S01]  /*74d0*/  IMAD R0, R29, R2, R0 ;  /* 0x000000021d007224 */ /* 0x000fe200078e0200 */
[----:B------:R1:W-:Y:S04]  /*74e0*/  STL [R1+0x110], R7 ;  /* 0x0001100701007387 */ /* 0x0003e80000100800 */
[----:B------:R2:W-:Y:S01]  /*74f0*/  STL [R1+0x114], R5 ;  /* 0x0001140501007387 */ /* 0x0005e20000100800 */
[----:B0-----:R-:W-:-:S03]  /*7500*/  IABS R9, R19 ;  /* 0x0000001300097213 */ /* 0x001fc60000000000 */
[----:B------:R-:W5:Y:S04]  /*7510*/  LDL R14, [R1+0x1f48] ;  /* 0x001f4800010e7983 */ /* 0x000f680000100800 */
[----:B------:R3:W-:Y:S04]  /*7520*/  STL [R1+0x118], R3 ;  /* 0x0001180301007387 */ /* 0x0007e80000100800 */
[----:B------:R4:W-:Y:S04]  /*7530*/  STL [R1+0x11c], R0 ;  /* 0x00011c0001007387 */ /* 0x0009e80000100800 */
        /* <DEDUP_REMOVED lines=18> */
[----:B------:R5:W-:Y:S03]  /*7660*/  STL [R1+0xf4], R9 ;  /* 0x0000f40901007387 */ /* 0x000be60000100800 */
[----:B------:R-:W-:Y:S01]  /*7670*/  IMAD R3, R29, R4, R3 ;  /* 0x000000041d037224 */ /* 0x000fe200078e0203 */
[----:B------:R0:W-:Y:S04]  /*7680*/  STL [R1+0xfc], R7 ;  /* 0x0000fc0701007387 */ /* 0x0001e80000100800 */
[----:B------:R1:W-:Y:S01]  /*7690*/  STL [R1+0x100], R5 ;  /* 0x0001000501007387 */ /* 0x0003e20000100800 */
[----:B----4-:R-:W-:-:S03]  /*76a0*/  IABS R0, R12 ;  /* 0x0000000c00007213 */ /* 0x010fc60000000000 */
[----:B------:R-:W4:Y:S02]  /*76b0*/  LDL R12, [R1+0x1f2c] ;  /* 0x001f2c00010c7983 */ /* 0x000f240000100800 */
[----:B------:R-:W-:-:S04]  /*76c0*/  IMAD.HI.U32 R2, R28, R0, RZ ;  /* 0x000000001c027227 */ /* 0x000fc800078e00ff */
[----:B------:R-:W-:-:S04]  /*76d0*/  IMAD.MOV R2, RZ, RZ, -R2 ;  /* 0x000000ffff027224 */ /* 0x000fc800078e0a02 */
[----:B------:R-:W-:Y:S01]  /*76e0*/  IMAD R0, R29, R2, R0 ;  /* 0x000000021d007224 */ /* 0x000fe200078e0200 */
        /* <DEDUP_REMOVED lines=18> */
[----:B------:R-:W2:Y:S04]  /*7810*/  LDL R13, [R1+0x1f1c] ;  /* 0x001f1c00010d7983 */ /* 0x000ea80000100800 */
[----:B------:R4:W-:Y:S01]  /*7820*/  STL [R1+0xd0], R9 ;  /* 0x0000d00901007387 */ /* 0x0009e20000100800 */
[----:B------:R-:W-:-:S03]  /*7830*/  IMAD.HI.U32 R4, R28, R3, RZ ;  /* 0x000000031c047227 */ /* 0x000fc600078e00ff */
[----:B------:R5:W-:Y:S04]  /*7840*/  STL [R1+0xd4], R7 ;  /* 0x0000d40701007387 */ /* 0x000be80000100800 */
[----:B------:R0:W-:Y:S01]  /*7850*/  STL [R1+0xd8], R5 ;  /* 0x0000d80501007387 */ /* 0x0001e20000100800 */
        /* <DEDUP_REMOVED lines=44> */
[----:B----4-:R-:W-:Y:S02]  /*7b20*/  IABS R7, R12 ;  /* 0x0000000c00077213 */ /* 0x010fe40000000000 */
[----:B------:R-:W4:Y:S03]  /*7b30*/  LDL R12, [R1+0x1efc] ;  /* 0x001efc00010c7983 */ /* 0x000f260000100800 */
[----:B------:R-:W-:-:S04]  /*7b40*/  IMAD.HI.U32 R8, R28, R7, RZ ;  /* 0x000000071c087227 */ /* 0x000fc800078e00ff */
[----:B------:R-:W-:-:S04]  /*7b50*/  IMAD.MOV R8, RZ, RZ, -R8 ;  /* 0x000000ffff087224 */ /* 0x000fc800078e0a08 */
[----:B------:R-:W-:Y:S01]  /*7b60*/  IMAD R7, R29, R8, R7 ;  /* 0x000000081d077224 */ /* 0x000fe200078e0207 */
[----:B-----5:R-:W-:Y:S02]  /*7b70*/  IABS R5, R14 ;  /* 0x0000000e00057213 */ /* 0x020fe40000000000 */
[----:B------:R-:W5:Y:S01]  /*7b80*/  LDL R14, [R1+0x1f00] ;  /* 0x001f0000010e7983 */ /* 0x000f620000100800 */
[----:B0-----:R-:W-:-:S03]  /*7b90*/  IABS R3, R19 ;  /* 0x0000001300037213 */ /* 0x001fc60000000000 */
[----:B------:R-:W5:Y:S04]  /*7ba0*/  LDL R19, [R1+0x1ef4] ;  /* 0x001ef40001137983 */ /* 0x000f680000100800 */
[----:B------:R2:W-:Y:S01]  /*7bb0*/  STL [R1+0xa8], R9 ;  /* 0x0000a80901007387 */ /* 0x0005e20000100800 */
[----:B-1----:R-:W-:-:S03]  /*7bc0*/  IABS R0, R11 ;  /* 0x0000000b00007213 */ /* 0x002fc60000000000 */
[----:B------:R3:W-:Y:S04]  /*7bd0*/  STL [R1+0xac], R7 ;  /* 0x0000ac0701007387 */ /* 0x0007e80000100800 */
        /* <DEDUP_REMOVED lines=11> */
[----:B------:R5:W-:Y:S01]  /*7c90*/  STL [R1+0xb4], R3 ;  /* 0x0000b40301007387 */ /* 0x000be20000100800 */
[----:B--2---:R-:W-:-:S03]  /*7ca0*/  IABS R9, R13 ;  /* 0x0000000d00097213 */ /* 0x004fc60000000000 */
[----:B------:R-:W2:Y:S04]  /*7cb0*/  LDL R13, [R1+0x1ef0] ;  /* 0x001ef000010d7983 */ /* 0x000ea80000100800 */
        /* <DEDUP_REMOVED lines=15> */
[----:B------:R-:W5:Y:S03]  /*7db0*/  LDL R14, [R1+0x1ee8] ;  /* 0x001ee800010e7983 */ /* 0x000f660000100800 */
[----:B------:R-:W-:Y:S01]  /*7dc0*/  IMAD.HI.U32 R4, R28, R3, RZ ;  /* 0x000000031c047227 */ /* 0x000fe200078e00ff */
[----:B0-----:R-:W-:-:S03]  /*7dd0*/  IABS R0, R19 ;  /* 0x0000001300007213 */ /* 0x001fc60000000000 */
[----:B------:R-:W-:Y:S02]  /*7de0*/  IMAD.MOV R4, RZ, RZ, -R4 ;  /* 0x000000ffff047224 */ /* 0x000fe400078e0a04 */
[----:B------:R-:W-:-:S04]  /*7df0*/  IMAD.HI.U32 R2, R28, R0, RZ ;  /* 0x000000001c027227 */ /* 0x000fc800078e00ff */
[----:B------:R-:W-:Y:S02]  /*7e00*/  IMAD.MOV R2, RZ, RZ, -R2 ;  /* 0x000000ffff027224 */ /* 0x000fe400078e0a02 */
[C---:B------:R-:W-:Y:S01]  /*7e10*/  IMAD R3, R29.reuse, R4, R3 ;  /* 0x000000041d037224 */ /* 0x040fe200078e0203 */
[----:B------:R0:W-:Y:S01]  /*7e20*/  STL [R1+0x98], R9 ;  /* 0x0000980901007387 */ /* 0x0001e20000100800 */
[----:B------:R-:W-:-:S03]  /*7e30*/  IMAD R0, R29, R2, R0 ;  /* 0x000000021d007224 */ /* 0x000fc600078e0200 */
[----:B------:R2:W-:Y:S04]  /*7e40*/  STL [R1+0x9c], R7 ;  /* 0x00009c0701007387 */ /* 0x0005e80000100800 */
[----:B------:R3:W-:Y:S01]  /*7e50*/  STL [R1+0xa0], R5 ;  /* 0x0000a00501007387 */ /* 0x0007e20000100800 */
[----:B0-----:R-:W-:-:S03]  /*7e60*/  IABS R9, R11 ;  /* 0x0000000b00097213 */ /* 0x001fc60000000000 */
[----:B------:R4:W-:Y:S04]  /*7e70*/  STL [R1+0xa4], R3 ;  /* 0x0000a40301007387 */ /* 0x0009e80000100800 */
[----:B------:R-:W5:Y:S04]  /*7e80*/  LDL R18, [R1+0x1ee0] ;  /* 0x001ee00001127983 */ /* 0x000f680000100800 */
[----:B------:R5:W-:Y:S04]  /*7e90*/  STL [R1+0x1f0], R0 ;  /* 0x0001f00001007387 */ /* 0x000be80000100800 */
[----:B------:R-:W5:Y:S01]  /*7ea0*/  LDL R11, [R1+0x1edc] ;  /* 0x001edc00010b7983 */ /* 0x000f620000100800 */
[----:B------:R-:W-:-:S03]  /*7eb0*/  IMAD.HI.U32 R10, R28, R9, RZ ;  /* 0x000000091c0a7227 */ /* 0x000fc600078e00ff */
[----:B------:R-:W5:Y:S01]  /*7ec0*/  LDL R19, [R1+0x1ed0] ;  /* 0x001ed00001137983 */ /* 0x000f620000100800 */
        /* <DEDUP_REMOVED lines=11> */
[----:B------:R-:W-:Y:S03]  /*7f80*/  STL [R1+0x88], R9 ;  /* 0x0000880901007387 */ /* 0x000fe60000100800 */
[----:B------:R-:W-:Y:S01]  /*7f90*/  IMAD R5, R29, R6, R5 ;  /* 0x000000061d057224 */ /* 0x000fe200078e0205 */
[----:B------:R0:W-:Y:S01]  /*7fa0*/  STL [R1+0x8c], R7 ;  /* 0x00008c0701007387 */ /* 0x0001e20000100800 */
[----:B----4-:R-:W-:-:S03]  /*7fb0*/  IABS R3, R12 ;  /* 0x0000000c00037213 */ /* 0x010fc60000000000 */
[----:B------:R-:W4:Y:S04]  /*7fc0*/  LDL R12, [R1+0x1ecc] ;  /* 0x001ecc00010c7983 */ /* 0x000f280000100800 */
[----:B------:R-:W-:Y:S01]  /*7fd0*/  STL [R1+0x90], R5 ;  /* 0x0000900501007387 */ /* 0x000fe20000100800 */
[----:B------:R-:W-:-:S04]  /*7fe0*/  IMAD.HI.U32 R4, R28, R3, RZ ;  /* 0x000000031c047227 */ /* 0x000fc800078e00ff */
[----:B------:R-:W-:-:S04]  /*7ff0*/  IMAD.MOV R4, RZ, RZ, -R4 ;  /* 0x000000ffff047224 */ /* 0x000fc800078e0a04 */
[----:B------:R-:W-:Y:S01]  /*8000*/  IMAD R3, R29, R4, R3 ;  /* 0x000000041d037224 */ /* 0x000fe200078e0203 */
[----:B-----5:R-:W-:Y:S02]  /*8010*/  IABS R0, R14 ;  /* 0x0000000e00007213 */ /* 0x020fe40000000000 */
[----:B------:R-:W5:Y:S03]  /*8020*/  LDL R14, [R1+0x1ec4] ;  /* 0x001ec400010e7983 */ /* 0x000f660000100800 */
[----:B------:R-:W-:-:S04]  /*8030*/  IMAD.HI.U32 R2, R28, R0, RZ ;  /* 0x000000001c027227 */ /* 0x000fc800078e00ff */
[----:B------:R-:W-:-:S04]  /*8040*/  IMAD.MOV R2, RZ, RZ, -R2 ;  /* 0x000000ffff027224 */ /* 0x000fc800078e0a02 */
[----:B------:R-:W-:Y:S01]  /*8050*/  IMAD R0, R29, R2, R0 ;  /* 0x000000021d007224 */ /* 0x000fe200078e0200 */
[----:B------:R-:W-:Y:S04]  /*8060*/  STL [R1+0x94], R3 ;  /* 0x0000940301007387 */ /* 0x000fe80000100800 */
[----:B------:R1:W-:Y:S01]  /*8070*/  STL [R1+0x1c8], R0 ;  /* 0x0001c80001007387 */ /* 0x0003e20000100800 */
[----:B0-----:R-:W-:-:S03]  /*8080*/  IABS R7, R11 ;  /* 0x0000000b00077213 */ /* 0x001fc60000000000 */
[----:B------:R-:W4:Y:S01]  /*8090*/  LDL R11, [R1+0x1ec8] ;  /* 0x001ec800010b7983 */ /* 0x000f220000100800 */
[----:B------:R-:W-:Y:S02]  /*80a0*/  IABS R9, R18 ;  /* 0x0000001200097213 */ /* 0x000fe40000000000 */
[----:B-1----:R-:W-:Y:S01]  /*80b0*/  IABS R0, R19 ;  /* 0x0000001300007213 */ /* 0x002fe20000000000 */
[----:B------:R-:W-:-:S04]  /*80c0*/  IMAD.HI.U32 R8, R28, R7, RZ ;  /* 0x000000071c087227 */ /* 0x000fc800078e00ff */
[----:B------:R-:W-:-:S04]  /*80d0*/  IMAD.HI.U32 R10, R28, R9, RZ ;  /* 0x000000091c0a7227 */ /* 0x000fc800078e00ff */
[----:B------:R-:W-:-:S04]  /*80e0*/  IMAD.HI.U32 R2, R28, R0, RZ ;  /* 0x000000001c027227 */ /* 0x000fc800078e00ff */
[----:B------:R-:W-:Y:S02]  /*80f0*/  IMAD.MOV R10, RZ, RZ, -R10 ;  /* 0x000000ffff0a7224 */ /* 0x000fe400078e0a0a */
[----:B------:R-:W-:Y:S02]  /*8100*/  IMAD.MOV R8, RZ, RZ, -R8 ;  /* 0x000000ffff087224 */ /* 0x000fe400078e0a08 */
[----:B------:R-:W-:Y:S02]  /*8110*/  IMAD.MOV R2, RZ, RZ, -R2 ;  /* 0x000000ffff027224 */ /* 0x000fe400078e0a02 */
[C---:B------:R-:W-:Y:S02]  /*8120*/  IMAD R9, R29.reuse, R10, R9 ;  /* 0x0000000a1d097224 */ /* 0x040fe400078e0209 */
[----:B------:R-:W-:Y:S01]  /*8130*/  IMAD R7, R29, R8, R7 ;  /* 0x000000081d077224 */ /* 0x000fe200078e0207 */
[----:B--2---:R-:W-:Y:S02]  /*8140*/  IABS R5, R13 ;  /* 0x0000000d00057213 */ /* 0x004fe40000000000 */
[----:B------:R-:W2:Y:S03]  /*8150*/  LDL R13, [R1+0x1ec0] ;  /* 0x001ec000010d7983 */ /* 0x000ea60000100800 */
[----:B------:R-:W-:-:S04]  /*8160*/  IMAD.HI.U32 R6, R28, R5, RZ ;  /* 0x000000051c067227 */ /* 0x000fc800078e00ff */
[----:B------:R-:W-:Y:S02]  /*8170*/  IMAD.MOV R6, RZ, RZ, -R6 ;  /* 0x000000ffff067224 */ /* 0x000fe400078e0a06 */
[C---:B------:R-:W-:Y:S02]  /*8180*/  IMAD R0, R29.reuse, R2, R0 ;  /* 0x000000021d007224 */ /* 0x040fe400078e0200 */
[----:B------:R-:W-:Y:S01]  /*8190*/  IMAD R5, R29, R6, R5 ;  /* 0x000000061d057224 */ /* 0x000fe200078e0205 */
[----:B---3--:R-:W-:Y:S02]  /*81a0*/  IABS R3, R15 ;  /* 0x0000000f00037213 */ /* 0x008fe40000000000 */
[----:B------:R-:W3:Y:S03]  /*81b0*/  LDL R15, [R1+0x1ebc] ;  /* 0x001ebc00010f7983 */ /* 0x000ee60000100800 */
[----:B------:R-:W-:-:S04]  /*81c0*/  IMAD.HI.U32 R4, R28, R3, RZ ;  /* 0x000000031c047227 */ /* 0x000fc800078e00ff */
[----:B------:R-:W-:Y:S01]  /*81d0*/  IMAD.MOV R4, RZ, RZ, -R4 ;  /* 0x000000ffff047224 */ /* 0x000fe200078e0a04 */
[----:B------:R-:W-:Y:S03]  /*81e0*/  STL [R1+0x7c], R9 ;  /* 0x00007c0901007387 */ /* 0x000fe60000100800 */
[----:B------:R-:W-:Y:S01]  /*81f0*/  IMAD R3, R29, R4, R3 ;  /* 0x000000041d037224 */ /* 0x000fe200078e0203 */
[----:B------:R5:W-:Y:S04]  /*8200*/  STL [R1+0x80], R7 ;  /* 0x0000800701007387 */ /* 0x000be80000100800 */
[----:B------:R4:W-:Y:S04]  /*8210*/  STL [R1+0x84], R5 ;  /* 0x0000840501007387 */ /* 0x0009e80000100800 */
[----:B------:R2:W-:Y:S04]  /*8220*/  STL [R1+0x194], R3 ;  /* 0x0001940301007387 */ /* 0x0005e80000100800 */
[----:B------:R3:W-:Y:S04]  /*8230*/  STL [R1+0x198], R0 ;  /* 0x0001980001007387 */ /* 0x0007e80000100800 */
[----:B------:R-:W3:Y:S04]  /*8240*/  LDL R17, [R1+0x1eb4] ;  /* 0x001eb40001117983 */ /* 0x000ee80000100800 */
[----:B------:R-:W3:Y:S04]  /*8250*/  LDL R18, [R1+0x1eb8] ;  /* 0x001eb80001127983 */ /* 0x000ee80000100800 */
[----:B------:R-:W3:Y:S01]  /*8260*/  LDL R19, [R1+0x1ea4] ;  /* 0x001ea40001137983 */ /* 0x000ee20000100800 */
[----:B-----5:R-:W-:-:S03]  /*8270*/  IABS R7, R14 ;  /* 0x0000000e00077213 */ /* 0x020fc60000000000 */
[----:B------:R-:W5:Y:S01]  /*8280*/  LDL R14, [R1+0x1eac] ;  /* 0x001eac00010e7983 */ /* 0x000f620000100800 */
[----:B----4-:R-:W-:-:S03]  /*8290*/  IABS R5, R11 ;  /* 0x0000000b00057213 */ /* 0x010fc60000000000 */
[----:B------:R-:W4:Y:S01]  /*82a0*/  LDL R11, [R1+0x1eb0] ;  /* 0x001eb000010b7983 */ /* 0x000f220000100800 */
[----:B------:R-:W-:Y:S01]  /*82b0*/  IABS R9, R12 ;  /* 0x0000000c00097213 */ /* 0x000fe20000000000 */
        /* <DEDUP_REMOVED lines=9> */
[----:B--2---:R-:W-:-:S05]  /*8350*/  IABS R3, R13 ;  /* 0x0000000d00037213 */ /* 0x004fca0000000000 */
[----:B------:R-:W-:-:S04]  /*8360*/  IMAD.HI.U32 R4, R28, R3, RZ ;  /* 0x000000031c047227 */ /* 0x000fc800078e00ff */
[----:B------:R-:W-:Y:S01]  /*8370*/  IMAD.MOV R4, RZ, RZ, -R4 ;  /* 0x000000ffff047224 */ /* 0x000fe200078e0a04 */
[----:B------:R-:W-:Y:S03]  /*8380*/  STL [R1+0x78], R9 ;  /* 0x0000780901007387 */ /* 0x000fe60000100800 */
[----:B------:R-:W-:Y:S01]  /*8390*/  IMAD R3, R29, R4, R3 ;  /* 0x000000041d037224 */ /* 0x000fe200078e0203 */
[----:B------:R-:W-:Y:S04]  /*83a0*/  STL [R1+0x15c], R7 ;  /* 0x00015c0701007387 */ /* 0x000fe80000100800 */
[----:B------:R-:W2:Y:S04]  /*83b0*/  LDL R12, [R1+0x1ea8] ;  /* 0x001ea800010c7983 */ /* 0x000ea80000100800 */
[----:B------:R5:W-:Y:S04]  /*83c0*/  STL [R1+0x160], R5 ;  /* 0x0001600501007387 */ /* 0x000be80000100800 */
[----:B------:R-:W2:Y:S04]  /*83d0*/  LDL R13, [R1+0x1e9c] ;  /* 0x001e9c00010d7983 */ /* 0x000ea80000100800 */
[----:B------:R4:W-:Y:S01]  /*83e0*/  STL [R1+0x164], R3 ;  /* 0x0001640301007387 */ /* 0x0009e20000100800 */
[----:B---3--:R-:W-:-:S03]  /*83f0*/  IABS R0, R15 ;  /* 0x0000000f00007213 */ /* 0x008fc60000000000 */
[----:B------:R-:W3:Y:S02]  /*8400*/  LDL R15, [R1+0x1ea0] ;  /* 0x001ea000010f7983 */ /* 0x000ee40000100800 */
[----:B------:R-:W-:-:S04]  /*8410*/  IMAD.HI.U32 R2, R28, R0, RZ ;  /* 0x000000001c027227 */ /* 0x000fc800078e00ff */
[----:B------:R-:W-:-:S04]  /*8420*/  IMAD.MOV R2, RZ, RZ, -R2 ;  /* 0x000000ffff027224 */ /* 0x000fc800078e0a02 */
[----:B------:R-:W-:-:S05]  /*8430*/  IMAD R0, R29, R2, R0 ;  /* 0x000000021d007224 */ /* 0x000fca00078e0200 */
[----:B------:R0:W-:Y:S01]  /*8440*/  STL [R1+0x16c], R0 ;  /* 0x00016c0001007387 */ /* 0x0001e20000100800 */
[----:B-----5:R-:W-:-:S03]  /*8450*/  IABS R5, R14 ;  /* 0x0000000e00057213 */ /* 0x020fc60000000000 */
[----:B------:R-:W5:Y:S01]  /*8460*/  LDL R14, [R1+0x1e94] ;  /* 0x001e9400010e7983 */ /* 0x000f620000100800 */
[----:B----4-:R-:W-:-:S03]  /*8470*/  IABS R3, R11 ;  /* 0x0000000b00037213 */ /* 0x010fc60000000000 */
[----:B------:R-:W4:Y:S01]  /*8480*/  LDL R11, [R1+0x1e98] ;  /* 0x001e9800010b7983 */ /* 0x000f220000100800 */
[----:B------:R-:W-:Y:S02]  /*8490*/  IABS R9, R17 ;  /* 0x0000001100097213 */ /* 0x000fe40000000000 */
[----:B------:R-:W-:Y:S02]  /*84a0*/  IABS R7, R18 ;  /* 0x0000001200077213 */ /* 0x000fe40000000000 */
[----:B0-----:R-:W-:Y:S01]  /*84b0*/  IABS R0, R19 ;  /* 0x0000001300007213 */ /* 0x001fe20000000000 */
[----:B------:R-:W-:-:S04]  /*84c0*/  IMAD.HI.U32 R10, R28, R9, RZ ;  /* 0x000000091c0a7227 */ /* 0x000fc800078e00ff */
        /* <DEDUP_REMOVED lines=13> */
[----:B------:R2:W-:Y:S01]  /*85a0*/  STL [R1+0x120], R9 ;  /* 0x0001200901007387 */ /* 0x0005e20000100800 */
[----:B------:R-:W-:-:S03]  /*85b0*/  IMAD R0, R29, R2, R0 ;  /* 0x000000021d007224 */ /* 0x000fc600078e0200 */
[----:B------:R0:W-:Y:S04]  /*85c0*/  STL [R1+0x124], R7 ;  /* 0x0001240701007387 */ /* 0x0001e80000100800 */
[----:B------:R3:W-:Y:S01]  /*85d0*/  STL [R1+0x128], R5 ;  /* 0x0001280501007387 */ /* 0x0007e20000100800 */
[----:B--2---:R-:W-:-:S03]  /*85e0*/  IABS R9, R12 ;  /* 0x0000000c00097213 */ /* 0x004fc60000000000 */
[----:B------:R5:W-:Y:S04]  /*85f0*/  STL [R1+0x12c], R3 ;  /* 0x00012c0301007387 */ /* 0x000be80000100800 */
[----:B------:R4:W-:Y:S01]  /*8600*/  STL [R1+0x130], R0 ;  /* 0x0001300001007387 */ /* 0x0009e20000100800 */
[----:B0-----:R-:W-:-:S03]  /*8610*/  IABS R7, R13 ;  /* 0x0000000d00077213 */ /* 0x001fc60000000000 */
[----:B------:R-:W2:Y:S01]  /*8620*/  LDL R16, [R1+0x1e8c] ;  /* 0x001e8c0001107983 */ /* 0x000ea20000100800 */
[----:B------:R-:W-:-:S03]  /*8630*/  IMAD.HI.U32 R10, R28, R9, RZ ;  /* 0x000000091c0a7227 */ /* 0x000fc600078e00ff */
[----:B------:R-:W2:Y:S01]  /*8640*/  LDL R17, [R1+0x1e90] ;  /* 0x001e900001117983 */ /* 0x000ea20000100800 */
[----:B------:R-:W-:-:S03]  /*8650*/  IMAD.HI.U32 R8, R28, R7, RZ ;  /* 0x000000071c087227 */ /* 0x000fc600078e00ff */
[----:B------:R-:W2:Y:S01]  /*8660*/  LDL R18, [R1+0x1e84] ;  /* 0x001e840001127983 */ /* 0x000ea20000100800 */
[----:B------:R-:W-:-:S03]  /*8670*/  IMAD.MOV R10, RZ, RZ, -R10 ;  /* 0x000000ffff0a7224 */ /* 0x000fc600078e0a0a */
[----:B------:R-:W2:Y:S01]  /*8680*/  LDL R19, [R1+0x1e7c] ;  /* 0x001e7c0001137983 */ /* 0x000ea20000100800 */
[----:B------:R-:W-:Y:S02]  /*8690*/  IMAD.MOV R8, RZ, RZ, -R8 ;  /* 0x000000ffff087224 */ /* 0x000fe400078e0a08 */
[C---:B------:R-:W-:Y:S02]  /*86a0*/  IMAD R9, R29.reuse, R10, R9 ;  /* 0x0000000a1d097224 */ /* 0x040fe400078e0209 */
        /* <DEDUP_REMOVED lines=8> */
[----:B------:R-:W3:Y:S04]  /*8730*/  LDL R12, [R1+0x1e80] ;  /* 0x001e8000010c7983 */ /* 0x000ee80000100800 */
[----:B------:R1:W-:Y:S04]  /*8740*/  STL [R1+0xec], R5 ;  /* 0x0000ec0501007387 */ /* 0x0003e80000100800 */
[----:B------:R-:W3:Y:S01]  /*8750*/  LDL R13, [R1+0x1e74] ;  /* 0x001e7400010d7983 */ /* 0x000ee20000100800 */
[----:B-----5:R-:W-:-:S05]  /*8760*/  IABS R3, R14 ;  /* 0x0000000e00037213 */ /* 0x020fca0000000000 */
[----:B------:R-:W-:-:S04]  /*8770*/  IMAD.HI.U32 R4, R28, R3, RZ ;  /* 0x000000031c047227 */ /* 0x000fc800078e00ff */
[----:B------:R-:W-:-:S04]  /*8780*/  IMAD.MOV R4, RZ, RZ, -R4 ;  /* 0x000000ffff047224 */ /* 0x000fc800078e0a04 */
[----:B------:R-:W-:-:S05]  /*8790*/  IMAD R3, R29, R4, R3 ;  /* 0x000000041d037224 */ /* 0x000fca00078e0203 */
[----:B------:R-:W-:Y:S04]  /*87a0*/  STL [R1+0xf0], R3 ;  /* 0x0000f00301007387 */ /* 0x000fe80000100800 */
[----:B------:R-:W5:Y:S01]  /*87b0*/  LDL R14, [R1+0x1e6c] ;  /* 0x001e6c00010e7983 */ /* 0x000f620000100800 */
[----:B----4-:R-:W-:-:S03]  /*87c0*/  IABS R0, R11 ;  /* 0x0000000b00007213 */ /* 0x010fc60000000000 */
[----:B------:R-:W4:Y:S02]  /*87d0*/  LDL R11, [R1+0x1e78] ;  /* 0x001e7800010b7983 */ /* 0x000f240000100800 */
[----:B------:R-:W-:-:S04]  /*87e0*/  IMAD.HI.U32 R2, R28, R0, RZ ;  /* 0x000000001c027227 */ /* 0x000fc800078e00ff */
[----:B------:R-:W-:-:S04]  /*87f0*/  IMAD.MOV R2, RZ, RZ, -R2 ;  /* 0x000000ffff027224 */ /* 0x000fc800078e0a02 */
[----:B------:R-:W-:-:S05]  /*8800*/  IMAD R0, R29, R2, R0 ;  /* 0x000000021d007224 */ /* 0x000fca00078e0200 */
[----:B------:R0:W-:Y:S01]  /*8810*/  STL [R1+0xf8], R0 ;  /* 0x0000f80001007387 */ /* 0x0001e20000100800 */
[----:B--2---:R-:W-:Y:S02]  /*8820*/  IABS R9, R16 ;  /* 0x0000001000097213 */ /* 0x004fe40000000000 */
[----:B0-----:R-:W-:-:S03]  /*8830*/  IABS R7, R17 ;  /* 0x0000001100077213 */ /* 0x001fc60000000000 */
[----:B------:R-:W-:Y:S01]  /*8840*/  IMAD.HI.U32 R10, R28, R9, RZ ;  /* 0x000000091c0a7227 */ /* 0x000fe200078e00ff */
[----:B-1----:R-:W-:-:S03]  /*8850*/  IABS R5, R18 ;  /* 0x0000001200057213 */ /* 0x002fc60000000000 */
[----:B------:R-:W-:Y:S01]  /*8860*/  IMAD.HI.U32 R8, R28, R7, RZ ;  /* 0x000000071c087227 */ /* 0x000fe200078e00ff */
[----:B------:R-:W-:-:S03]  /*8870*/  IABS R0, R19 ;  /* 0x0000001300007213 */ /* 0x000fc60000000000 */
        /* <DEDUP_REMOVED lines=8> */
[C---:B------:R-:W-:Y:S02]  /*8900*/  IMAD R5, R29.reuse, R6, R5 ;  /* 0x000000061d057224 */ /* 0x040fe400078e0205 */
[----:B------:R-:W-:Y:S01]  /*8910*/  IMAD R0, R29, R2, R0 ;  /* 0x000000021d007224 */ /* 0x000fe200078e0200 */
[----:B---3--:R-:W-:Y:S02]  /*8920*/  IABS R3, R15 ;  /* 0x0000000f00037213 */ /* 0x008fe40000000000 */
[----:B------:R-:W2:Y:S03]  /*8930*/  LDL R15, [R1+0x1e70] ;  /* 0x001e7000010f7983 */ /* 0x000ea60000100800 */
[----:B------:R-:W-:-:S04]  /*8940*/  IMAD.HI.U32 R4, R28, R3, RZ ;  /* 0x000000031c047227 */ /* 0x000fc800078e00ff */
[----:B------:R-:W-:Y:S01]  /*8950*/  IMAD.MOV R4, RZ, RZ, -R4 ;  /* 0x000000ffff047224 */ /* 0x000fe200078e0a04 */
[----:B------:R-:W-:Y:S03]  /*8960*/  STL [R1+0x38], R9 ;  /* 0x0000380901007387 */ /* 0x000fe60000100800 */
[----:B------:R-:W-:Y:S01]  /*8970*/  IMAD R3, R29, R4, R3 ;  /* 0x000000041d037224 */ /* 0x000fe200078e0203 */
[----:B------:R0:W-:Y:S04]  /*8980*/  STL [R1+0x34], R7 ;  /* 0x0000340701007387 */ /* 0x0001e80000100800 */
[----:B------:R1:W-:Y:S04]  /*8990*/  STL [R1+0x30], R5 ;  /* 0x0000300501007387 */ /* 0x0003e80000100800 */
[----:B------:R4:W-:Y:S04]  /*89a0*/  STL [R1+0x2c], R3 ;  /* 0x00002c0301007387 */ /* 0x0009e80000100800 */
[----:B------:R2:W-:Y:S01]  /*89b0*/  STL [R1+0x28], R0 ;  /* 0x0000280001007387 */ /* 0x0005e20000100800 */
[----:B0-----:R-:W-:-:S02]  /*89c0*/  IABS R7, R12 ;  /* 0x0000000c00077213 */ /* 0x001fc40000000000 */
[----:B-1----:R-:W-:Y:S01]  /*89d0*/  IABS R5, R13 ;  /* 0x0000000d00057213 */ /* 0x002fe20000000000 */
[----:B------:R-:W3:Y:S04]  /*89e0*/  LDL R16, [R1+0x1e68] ;  /* 0x001e680001107983 */ /* 0x000ee80000100800 */
[----:B------:R-:W3:Y:S01]  /*89f0*/  LDL R17, [R1+0x1e5c] ;  /* 0x001e5c0001117983 */ /* 0x000ee20000100800 */
[----:B----4-:R-:W-:-:S03]  /*8a00*/  IABS R3, R11 ;  /* 0x0000000b00037213 */ /* 0x010fc60000000000 */
[----:B------:R-:W4:Y:S04]  /*8a10*/  LDL R18, [R1+0x1e60] ;  /* 0x001e600001127983 */ /* 0x000f280000100800 */
[----:B------:R-:W3:Y:S01]  /*8a20*/  LDL R11, [R1+0x1e64] ;  /* 0x001e6400010b7983 */ /* 0x000ee20000100800 */
[----:B-----5:R-:W-:Y:S01]  /*8a30*/  IABS R2, R14 ;  /* 0x0000000e00027213 */ /* 0x020fe20000000000 */
[C---:B------:R-:W-:Y:S02]  /*8a40*/  IMAD.HI.U32 R8, R28.reuse, R7, RZ ;  /* 0x000000071c087227 */ /* 0x040fe400078e00ff */
[----:B------:R-:W5:Y:S02]  /*8a50*/  LDL R19, [R1+0x1e54] ;  /* 0x001e540001137983 */ /* 0x000f640000100800 */
[----:B------:R-:W-:-:S04]  /*8a60*/  IMAD.HI.U32 R6, R28, R5, RZ ;  /* 0x000000051c067227 */ /* 0x000fc800078e00ff */
[----:B------:R-:W-:-:S04]  /*8a70*/  IMAD.HI.U32 R4, R28, R3, RZ ;  /* 0x000000031c047227 */ /* 0x000fc800078e00ff */
[----:B------:R-:W-:Y:S02]  /*8a80*/  IMAD.MOV R8, RZ, RZ, -R8 ;  /* 0x000000ffff087224 */ /* 0x000fe400078e0a08 */
[----:B------:R-:W-:-:S04]  /*8a90*/  IMAD.HI.U32 R9, R28, R2, RZ ;  /* 0x000000021c097227 */ /* 0x000fc800078e00ff */
[----:B------:R-:W-:Y:S02]  /*8aa0*/  IMAD.MOV R6, RZ, RZ, -R6 ;  /* 0x000000ffff067224 */ /* 0x000fe400078e0a06 */
[----:B------:R-:W-:Y:S02]  /*8ab0*/  IMAD.MOV R4, RZ, RZ, -R4 ;  /* 0x000000ffff047224 */ /* 0x000fe400078e0a04 */
[C---:B------:R-:W-:Y:S02]  /*8ac0*/  IMAD R7, R29.reuse, R8, R7 ;  /* 0x000000081d077224 */ /* 0x040fe400078e0207 */
[----:B------:R-:W-:Y:S02]  /*8ad0*/  IMAD.MOV R9, RZ, RZ, -R9 ;  /* 0x000000ffff097224 */ /* 0x000fe400078e0a09 */
[C---:B------:R-:W-:Y:S02]  /*8ae0*/  IMAD R5, R29.reuse, R6, R5 ;  /* 0x000000061d057224 */ /* 0x040fe400078e0205 */
[C---:B------:R-:W-:Y:S01]  /*8af0*/  IMAD R3, R29.reuse, R4, R3 ;  /* 0x000000041d037224 */ /* 0x040fe200078e0203 */
[----:B------:R-:W-:Y:S01]  /*8b00*/  STL [R1+0x24], R7 ;  /* 0x0000240701007387 */ /* 0x000fe20000100800 */
[----:B------:R-:W-:-:S03]  /*8b10*/  IMAD R2, R29, R9, R2 ;  /* 0x000000091d027224 */ /* 0x000fc600078e0202 */
[----:B------:R-:W-:Y:S04]  /*8b20*/  STL [R1+0x20], R5 ;  /* 0x0000200501007387 */ /* 0x000fe80000100800 */
[----:B------:R-:W5:Y:S04]  /*8b30*/  LDL R12, [R1+0x1e58] ;  /* 0x001e5800010c7983 */ /* 0x000f680000100800 */
[----:B------:R3:W-:Y:S04]  /*8b40*/  STL [R1+0x1c], R3 ;  /* 0x00001c0301007387 */ /* 0x0007e80000100800 */
[----:B------:R-:W5:Y:S04]  /*8b50*/  LDL R13, [R1+0x1e4c] ;  /* 0x001e4c00010d7983 */ /* 0x000f680000100800 */
[----:B------:R0:W-:Y:S04]  /*8b60*/  STL [R1+0x18], R2 ;  /* 0x0000180201007387 */ /* 0x0001e80000100800 */
[----:B------:R-:W5:Y:S01]  /*8b70*/  LDL R14, [R1+0x1e50] ;  /* 0x001e5000010e7983 */ /* 0x000f620000100800 */
[----:B--2---:R-:W-:-:S03]  /*8b80*/  IABS R0, R15 ;  /* 0x0000000f00007213 */ /* 0x004fc60000000000 */
[----:B------:R-:W2:Y:S01]  /*8b90*/  LDL R15, [R1+0x1e44] ;  /* 0x001e4400010f7983 */ /* 0x000ea20000100800 */
[----:B---3--:R-:W-:-:S03]  /*8ba0*/  IABS R3, R11 ;  /* 0x0000000b00037213 */ /* 0x008fc60000000000 */
[----:B------:R-:W3:Y:S01]  /*8bb0*/  LDL R11, [R1+0x1e48] ;  /* 0x001e4800010b7983 */ /* 0x000ee20000100800 */
[----:B------:R-:W-:-:S04]  /*8bc0*/  IMAD.HI.U32 R10, R28, R0, RZ ;  /* 0x000000001c0a7227 */ /* 0x000fc800078e00ff */
[----:B------:R-:W-:-:S04]  /*8bd0*/  IMAD.MOV R10, RZ, RZ, -R10 ;  /* 0x000000ffff0a7224 */ /* 0x000fc800078e0a0a */
[----:B------:R-:W-:Y:S01]  /*8be0*/  IMAD R0, R29, R10, R0 ;  /* 0x0000000a1d007224 */ /* 0x000fe200078e0200 */
[----:B0-----:R-:W-:Y:S02]  /*8bf0*/  IABS R2, R16 ;  /* 0x0000001000027213 */ /* 0x001fe40000000000 */
[----:B----4-:R-:W-:Y:S02]  /*8c00*/  IABS R4, R18 ;  /* 0x0000001200047213 */ /* 0x010fe40000000000 */
[----:B------:R0:W-:Y:S01]  /*8c10*/  STL [R1+0x14], R0 ;  /* 0x0000140001007387 */ /* 0x0001e20000100800 */
[----:B-----5:R-:W-:Y:S01]  /*8c20*/  IABS R5, R19 ;  /* 0x0000001300057213 */ /* 0x020fe20000000000 */
[----:B------:R-:W-:-:S04]  /*8c30*/  IMAD.HI.U32 R6, R28, R3, RZ ;  /* 0x000000031c067227 */ /* 0x000fc800078e00ff */
[----:B------:R-:W-:Y:S01]  /*8c40*/  IMAD.HI.U32 R7, R28, R2, RZ ;  /* 0x000000021c077227 */ /* 0x000fe200078e00ff */
[----:B0-----:R-:W-:-:S03]  /*8c50*/  IABS R0, R17 ;  /* 0x0000001100007213 */ /* 0x001fc60000000000 */
        /* <DEDUP_REMOVED lines=14> */
[----:B------:R-:W-:Y:S01]  /*8d40*/  STL [R1+0xc], R6 ;  /* 0x00000c0601007387 */ /* 0x000fe20000100800 */
[----:B------:R-:W-:-:S03]  /*8d50*/  IABS R17, R13 ;  /* 0x0000000d00117213 */ /* 0x000fc60000000000 */
[----:B------:R-:W-:Y:S01]  /*8d60*/  STL [R1+0x8], R3 ;  /* 0x0000080301007387 */ /* 0x000fe20000100800 */
[----:B------:R-:W-:-:S03]  /*8d70*/  IABS R18, R12 ;  /* 0x0000000c00127213 */ /* 0x000fc60000000000 */
[----:B------:R-:W-:Y:S01]  /*8d80*/  STL [R1+0x4], R2 ;  /* 0x0000040201007387 */ /* 0x000fe20000100800 */
[----:B0-----:R-:W-:-:S03]  /*8d90*/  IABS R16, R14 ;  /* 0x0000000e00107213 */ /* 0x001fc60000000000 */
[----:B------:R0:W-:Y:S04]  /*8da0*/  STL [R1], R0 ;  /* 0x0000000001007387 */ /* 0x0001e80000100800 */
[----:B------:R-:W4:Y:S04]  /*8db0*/  LDL R13, [R1+0x1e3c] ;  /* 0x001e3c00010d7983 */ /* 0x000f280000100800 */
[----:B------:R-:W5:Y:S04]  /*8dc0*/  LDL R12, [R1+0x1e40] ;  /* 0x001e4000010c7983 */ /* 0x000f680000100800 */
[----:B------:R-:W5:Y:S04]  /*8dd0*/  LDL R19, [R1+0x1e2c] ;  /* 0x001e2c0001137983 */ /* 0x000f680000100800 */
[----:B------:R-:W5:Y:S01]  /*8de0*/  LDL R21, [R1+0x1e38] ;  /* 0x001e380001157983 */ /* 0x000f620000100800 */
[----:B0-----:R-:W-:-:S04]  /*8df0*/  IMAD.HI.U32 R0, R28, R18, RZ ;  /* 0x000000121c007227 */ /* 0x001fc800078e00ff */
        /* <DEDUP_REMOVED lines=10> */
[----:B------:R-:W-:-:S04]  /*8ea0*/  IMAD.MOV R4, RZ, RZ, -R4 ;  /* 0x000000ffff047224 */ /* 0x000fc800078e0a04 */
[----:B------:R-:W-:Y:S01]  /*8eb0*/  IMAD R15, R29, R4, R15 ;  /* 0x000000041d0f7224 */ /* 0x000fe200078e020f */
[----:B---3--:R-:W-:Y:S02]  /*8ec0*/  IABS R14, R11 ;  /* 0x0000000b000e7213 */ /* 0x008fe40000000000 */
[----:B------:R-:W2:Y:S03]  /*8ed0*/  LDL R11, [R1+0x1e34] ;  /* 0x001e3400010b7983 */ /* 0x000ea60000100800 */
[----:B------:R-:W-:-:S04]  /*8ee0*/  IMAD.HI.U32 R5, R28, R14, RZ ;  /* 0x0000000e1c057227 */ /* 0x000fc800078e00ff */
[----:B------:R-:W-:Y:S01]  /*8ef0*/  IMAD.MOV R5, RZ, RZ, -R5 ;  /* 0x000000ffff057224 */ /* 0x000fe200078e0a05 */
[----:B------:R0:W-:Y:S03]  /*8f00*/  STL [R1+0x23d8], R18 ;  /* 0x0023d81201007387 */ /* 0x0001e60000100800 */
[----:B------:R-:W-:Y:S01]  /*8f10*/  IMAD R14, R29, R5, R14 ;  /* 0x000000051d0e7224 */ /* 0x000fe200078e020e */
[----:B------:R-:W-:Y:S04]  /*8f20*/  STL [R1+0x23d4], R17 ;  /* 0x0023d41101007387 */ /* 0x000fe80000100800 */
[----:B------:R-:W-:Y:S04]  /*8f30*/  STL [R1+0x23dc], R16 ;  /* 0x0023dc1001007387 */ /* 0x000fe80000100800 */
[----:B------:R-:W-:Y:S04]  /*8f40*/  STL [R1+0x23e0], R15 ;  /* 0x0023e00f01007387 */ /* 0x000fe80000100800 */
[----:B------:R-:W-:Y:S04]  /*8f50*/  STL [R1+0x23e4], R14 ;  /* 0x0023e40e01007387 */ /* 0x000fe80000100800 */
[----:B------:R-:W3:Y:S04]  /*8f60*/  LDL R26, [R1+0x1e30] ;  /* 0x001e3000011a7983 */ /* 0x000ee80000100800 */
[----:B------:R-:W3:Y:S04]  /*8f70*/  LDL R27, [R1+0x1e24] ;  /* 0x001e2400011b7983 */ /* 0x000ee80000100800 */
[----:B------:R-:W3:Y:S01]  /*8f80*/  LDL R20, [R1+0x1e28] ;  /* 0x001e280001147983 */ /* 0x000ee20000100800 */
[----:B----4-:R-:W-:-:S02]  /*8f90*/  IABS R13, R13 ;  /* 0x0000000d000d7213 */ /* 0x010fc40000000000 */
[----:B-----5:R-:W-:-:S03]  /*8fa0*/  IABS R12, R12 ;  /* 0x0000000c000c7213 */ /* 0x020fc60000000000 */
[C---:B------:R-:W-:Y:S01]  /*8fb0*/  IMAD.HI.U32 R0, R28.reuse, R13, RZ ;  /* 0x0000000d1c007227 */ /* 0x040fe200078e00ff */
[----:B------:R-:W-:Y:S02]  /*8fc0*/  IABS R9, R19 ;  /* 0x0000001300097213 */ /* 0x000fe40000000000 */
[----:B------:R-:W4:Y:S01]  /*8fd0*/  LDL R19, [R1+0x1e20] ;  /* 0x001e200001137983 */ /* 0x000f220000100800 */
[----:B------:R-:W-:Y:S01]  /*8fe0*/  IABS R10, R21 ;  /* 0x00000015000a7213 */ /* 0x000fe20000000000 */
[C---:B------:R-:W-:Y:S02]  /*8ff0*/  IMAD.HI.U32 R4, R28.reuse, R12, RZ ;  /* 0x0000000c1c047227 */ /* 0x040fe400078e00ff */
[----:B------:R-:W5:Y:S02]  /*9000*/  LDL R21, [R1+0x1e1c] ;  /* 0x001e1c0001157983 */ /* 0x000f640000100800 */
        /* <DEDUP_REMOVED lines=11> */
[----:B------:R-:W-:Y:S01]  /*90c0*/  STL [R1+0x23ec], R12 ;  /* 0x0023ec0c01007387 */ /* 0x000fe20000100800 */
[----:B--2---:R-:W-:-:S05]  /*90d0*/  IABS R11, R11 ;  /* 0x0000000b000b7213 */ /* 0x004fca0000000000 */
[----:B------:R-:W-:-:S04]  /*90e0*/  IMAD.HI.U32 R3, R28, R11, RZ ;  /* 0x0000000b1c037227 */ /* 0x000fc800078e00ff */
[----:B------:R-:W-:-:S04]  /*90f0*/  IMAD.MOV R3, RZ, RZ, -R3 ;  /* 0x000000ffff037224 */ /* 0x000fc800078e0a03 */
[----:B------:R-:W-:-:S05]  /*9100*/  IMAD R11, R29, R3, R11 ;  /* 0x000000031d0b7224 */ /* 0x000fca00078e020b */
[----:B------:R-:W-:Y:S04]  /*9110*/  STL [R1+0x23f0], R11 ;  /* 0x0023f00b01007387 */ /* 0x000fe80000100800 */
[----:B------:R-:W-:Y:S04]  /*9120*/  STL [R1+0x23c0], R10 ;  /* 0x0023c00a01007387 */ /* 0x000fe80000100800 */
[----:B------:R1:W-:Y:S04]  /*9130*/  STL [R1+0x23bc], R9 ;  /* 0x0023bc0901007387 */ /* 0x0003e80000100800 */
[----:B------:R-:W2:Y:S04]  /*9140*/  LDL R25, [R1+0x1e18] ;  /* 0x001e180001197983 */ /* 0x000ea80000100800 */
[----:B0-----:R-:W2:Y:S01]  /*9150*/  LDL R18, [R1+0x1e14] ;  /* 0x001e140001127983 */ /* 0x001ea20000100800 */
[----:B---3--:R-:W-:-:S03]  /*9160*/  IABS R8, R26 ;  /* 0x0000001a00087213 */ /* 0x008fc60000000000 */
[----:B------:R-:W3:Y:S01]  /*9170*/  LDL R26, [R1+0x1e0c] ;  /* 0x001e0c00011a7983 */ /* 0x000ee20000100800 */
[----:B------:R-:W-:-:S03]  /*9180*/  IABS R7, R27 ;  /* 0x0000001b00077213 */ /* 0x000fc60000000000 */
[----:B------:R-:W3:Y:S01]  /*9190*/  LDL R27, [R1+0x1e10] ;  /* 0x001e1000011b7983 */ /* 0x000ee20000100800 */
[----:B------:R-:W-:Y:S01]  /*91a0*/  IABS R6, R20 ;  /* 0x0000001400067213 */ /* 0x000fe20000000000 */
[----:B------:R-:W-:-:S04]  /*91b0*/  IMAD.HI.U32 R0, R28, R8, RZ ;  /* 0x000000081c007227 */ /* 0x000fc800078e00ff */
[----:B------:R-:W-:-:S04]  /*91c0*/  IMAD.HI.U32 R2, R28, R6, RZ ;  /* 0x000000061c027227 */ /* 0x000fc800078e00ff */
[----:B------:R-:W-:Y:S02]  /*91d0*/  IMAD.MOV R0, RZ, RZ, -R0 ;  /* 0x000000ffff007224 */ /* 0x000fe400078e0a00 */
[----:B------:R-:W-:Y:S02]  /*91e0*/  IMAD.MOV R2, RZ, RZ, -R2 ;  /* 0x000000ffff027224 */ /* 0x000fe400078e0a02 */
[C---:B------:R-:W-:Y:S02]  /*91f0*/  IMAD R8, R29.reuse, R0, R8 ;  /* 0x000000001d087224 */ /* 0x040fe400078e0208 */
[----:B------:R-:W-:Y:S01]  /*9200*/  IMAD R6, R29, R2, R6 ;  /* 0x000000021d067224 */ /* 0x000fe200078e0206 */
[----:B----4-:R-:W-:Y:S01]  /*9210*/  IABS R4, R19 ;  /* 0x0000001300047213 */ /* 0x010fe20000000000 */
[----:B------:R-:W-:-:S04]  /*9220*/  IMAD.HI.U32 R19, R28, R7, RZ ;  /* 0x000000071c137227 */ /* 0x000fc800078e00ff */
[----:B------:R-:W-:Y:S01]  /*9230*/  IMAD.MOV R19, RZ, RZ, -R19 ;  /* 0x000000ffff137224 */ /* 0x000fe200078e0a13 */
[----:B-----5:R-:W-:Y:S02]  /*9240*/  IABS R5, R21 ;  /* 0x0000001500057213 */ /* 0x020fe40000000000 */
[----:B------:R-:W4:Y:S01]  /*9250*/  LDL R21, [R1+0x1e04] ;  /* 0x001e040001157983 */ /* 0x000f220000100800 */
[----:B------:R-:W-:-:S03]  /*9260*/  IMAD R7, R29, R19, R7 ;  /* 0x000000131d077224 */ /* 0x000fc600078e0207 */
[----:B-1----:R-:W5:Y:S01]  /*9270*/  LDL.LU R9, [R1+0x70] ;  /* 0x0000700001097983 */ /* 0x002f620000300800 */
[----:B------:R-:W-:-:S03]  /*9280*/  IMAD.HI.U32 R3, R28, R5, RZ ;  /* 0x000000051c037227 */ /* 0x000fc600078e00ff */
[----:B------:R-:W4:Y:S01]  /*9290*/  LDL.LU R10, [R1+0x6c] ;  /* 0x00006c00010a7983 */ /* 0x000f220000300800 */
[----:B------:R-:W-:-:S03]  /*92a0*/  IMAD.HI.U32 R20, R28, R4, RZ ;  /* 0x000000041c147227 */ /* 0x000fc600078e00ff */
[----:B------:R-:W4:Y:S04]  /*92b0*/  LDL.LU R14, [R1+0x68] ;  /* 0x00006800010e7983 */ /* 0x000f280000300800 */
[----:B------:R-:W-:Y:S01]  /*92c0*/  STL [R1+0x23c4], R8 ;  /* 0x0023c40801007387 */ /* 0x000fe20000100800 */
[----:B------:R-:W-:-:S03]  /*92d0*/  IMAD.MOV R0, RZ, RZ, -R3 ;  /* 0x000000ffff007224 */ /* 0x000fc600078e0a03 */
[----:B------:R-:W-:Y:S01]  /*92e0*/  STL [R1+0x23c8], R7 ;  /* 0x0023c80701007387 */ /* 0x000fe20000100800 */
[----:B------:R-:W-:-:S03]  /*92f0*/  IMAD.MOV R19, RZ, RZ, -R20 ;  /* 0x000000ffff137224 */ /* 0x000fc600078e0a14 */
[----:B------:R-:W-:Y:S04]  /*9300*/  STL [R1+0x23cc], R6 ;  /* 0x0023cc0601007387 */ /* 0x000fe80000100800 */
[----:B------:R-:W5:Y:S01]  /*9310*/  LDL.LU R15, [R1+0x64] ;  /* 0x00006400010f7983 */ /* 0x000f620000300800 */
[C---:B------:R-:W-:Y:S02]  /*9320*/  IMAD R5, R29.reuse, R0, R5 ;  /* 0x000000001d057224 */ /* 0x040fe400078e0205 */
[----:B------:R-:W-:-:S03]  /*9330*/  IMAD R4, R29, R19, R4 ;  /* 0x000000131d047224 */ /* 0x000fc600078e0204 */
[----:B------:R-:W-:Y:S04]  /*9340*/  STL [R1+0x23d0], R5 ;  /* 0x0023d00501007387 */ /* 0x000fe80000100800 */
[----:B------:R0:W-:Y:S01]  /*9350*/  STL [R1+0x23f4], R4 ;  /* 0x0023f40401007387 */ /* 0x0001e20000100800 */
[----:B--2---:R-:W-:-:S03]  /*9360*/  IABS R2, R25 ;  /* 0x0000001900027213 */ /* 0x004fc60000000000 */
[----:B------:R-:W2:Y:S01]  /*9370*/  LDL R25, [R1+0x1e08] ;  /* 0x001e080001197983 */ /* 0x000ea20000100800 */
[----:B------:R-:W-:Y:S01]  /*9380*/  IABS R3, R18 ;  /* 0x0000001200037213 */ /* 0x000fe20000000000 */
[C---:B------:R-:W-:Y:S02]  /*9390*/  IMAD.HI.U32 R19, R28.reuse, R2, RZ ;  /* 0x000000021c137227 */ /* 0x040fe400078e00ff */
[----:B------:R-:W2:Y:S02]  /*93a0*/  LDL.LU R16, [R1+0x60] ;  /* 0x0000600001107983 */ /* 0x000ea40000300800 */
[----:B------:R-:W-:Y:S01]  /*93b0*/  IMAD.HI.U32 R20, R28, R3, RZ ;  /* 0x000000031c147227 */ /* 0x000fe200078e00ff */
[----:B---3--:R-:W-:Y:S01]  /*93c0*/  IABS R0, R26 ;  /* 0x0000001a00007213 */ /* 0x008fe20000000000 */
[----:B------:R-:W3:Y:S02]  /*93d0*/  LDL.LU R11, [R1+0x58] ;  /* 0x00005800010b7983 */ /* 0x000ee40000300800 */
[----:B------:R-:W-:-:S02]  /*93e0*/  IMAD.MOV R19, RZ, RZ, -R19 ;  /* 0x000000ffff137224 */ /* 0x000fc400078e0a13 */
[----:B------:R-:W-:Y:S01]  /*93f0*/  IMAD.MOV R20, RZ, RZ, -R20 ;  /* 0x000000ffff147224 */ /* 0x000fe200078e0a14 */
[----:B------:R-:W3:Y:S01]  /*9400*/  LDL.LU R12, [R1+0x54] ;  /* 0x00005400010c7983 */ /* 0x000ee20000300800 */
[----:B------:R-:W-:Y:S01]  /*9410*/  IABS R27, R27 ;  /* 0x0000001b001b7213 */ /* 0x000fe20000000000 */
[C---:B------:R-:W-:Y:S02]  /*9420*/  IMAD R2, R29.reuse, R19, R2 ;  /* 0x000000131d027224 */ /* 0x040fe400078e0202 */
[----:B------:R-:W3:Y:S01]  /*9430*/  LDL.LU R13, [R1+0x50] ;  /* 0x00005000010d7983 */ /* 0x000ee20000300800 */
[----:B------:R-:W-:Y:S02]  /*9440*/  IMAD R3, R29, R20, R3 ;  /* 0x000000141d037224 */ /* 0x000fe400078e0203 */
[C---:B------:R-:W-:Y:S01]  /*9450*/  IMAD.HI.U32 R19, R28.reuse, R0, RZ ;  /* 0x000000001c137227 */ /* 0x040fe200078e00ff */
[----:B------:R-:W3:Y:S04]  /*9460*/  LDL.LU R17, [R1+0x4c] ;  /* 0x00004c0001117983 */ /* 0x000ee80000300800 */
[----:B0-----:R-:W3:Y:S01]  /*9470*/  LDL.LU R4, [R1+0x40] ;  /* 0x0000400001047983 */ /* 0x001ee20000300800 */
[----:B------:R-:W-:-:S03]  /*9480*/  IMAD.HI.U32 R20, R28, R27, RZ ;  /* 0x0000001b1c147227 */ /* 0x000fc600078e00ff */
[----:B------:R-:W3:Y:S01]  /*9490*/  LDL.LU R5, [R1+0x3c] ;  /* 0x00003c0001057983 */ /* 0x000ee20000300800 */
[----:B------:R-:W-:-:S03]  /*94a0*/  IMAD.MOV R19, RZ, RZ, -R19 ;  /* 0x000000ffff137224 */ /* 0x000fc600078e0a13 */
[----:B------:R-:W3:Y:S04]  /*94b0*/  LDL.LU R6, [R1+0x398] ;  /* 0x0003980001067983 */ /* 0x000ee80000300800 */
[----:B------:R-:W3:Y:S04]  /*94c0*/  LDL.LU R7, [R1+0x384] ;  /* 0x0003840001077983 */ /* 0x000ee80000300800 */
[----:B------:R-:W3:Y:S01]  /*94d0*/  LDL.LU R18, [R1+0x388] ;  /* 0x0003880001127983 */ /* 0x000ee20000300800 */
[----:B------:R-:W-:-:S03]  /*94e0*/  IMAD.MOV R20, RZ, RZ, -R20 ;  /* 0x000000ffff147224 */ /* 0x000fc600078e0a14 */
[----:B------:R0:W-:Y:S01]  /*94f0*/  STL [R1+0x23f8], R3 ;  /* 0x0023f80301007387 */ /* 0x0001e20000100800 */
[C---:B------:R-:W-:Y:S02]  /*9500*/  IMAD R0, R29.reuse, R19, R0 ;  /* 0x000000131d007224 */ /* 0x040fe400078e0200 */
[----:B------:R-:W-:Y:S01]  /*9510*/  IMAD R27, R29, R20, R27 ;  /* 0x000000141d1b7224 */ /* 0x000fe200078e021b */
[----:B0-----:R-:W3:Y:S04]  /*9520*/  LDL.LU R3, [R1+0x5c] ;  /* 0x00005c0001037983 */ /* 0x001ee80000300800 */
[----:B------:R0:W-:Y:S04]  /*9530*/  STL [R1+0x23fc], R2 ;  /* 0x0023fc0201007387 */ /* 0x0001e80000100800 */
[----:B0-----:R-:W3:Y:S04]  /*9540*/  LDL.LU R2, [R1+0x44] ;  /* 0x0000440001027983 */ /* 0x001ee80000300800 */
[----:B------:R-:W-:Y:S04]  /*9550*/  STL [R1+0x2400], R0 ;  /* 0x0024000001007387 */ /* 0x000fe80000100800 */
[----:B------:R-:W3:Y:S01]  /*9560*/  LDL.LU R20, [R1+0x48] ;  /* 0x0000480001147983 */ /* 0x000ee20000300800 */
[----:B----4-:R-:W-:-:S02]  /*9570*/  ISETP.GT.U32.AND P1, PT, R22, R10, PT ;  /* 0x0000000a1600720c */ /* 0x010fc40003f24070 */
[C---:B-----5:R-:W-:Y:S02]  /*9580*/  ISETP.GT.U32.AND P4, PT, R29.reuse, R15, PT ;  /* 0x0000000f1d00720c */ /* 0x060fe40003f84070 */
[----:B------:R-:W-:Y:S02]  /*9590*/  ISETP.GT.U32.AND P2, PT, R29, R14, PT ;  /* 0x0000000e1d00720c */ /* 0x000fe40003f44070 */
[----:B------:R-:W-:-:S07]  /*95a0*/  ISETP.GT.U32.AND P0, PT, R22, R9, PT ;  /* 0x000000091600720c */ /* 0x000fce0003f04070 */
[----:B------:R-:W-:Y:S02]  /*95b0*/  @!P1 IMAD.IADD R10, R10, 0x1, -R22 ;  /* 0x000000010a0a9824 */ /* 0x000fe400078e0a16 */
[--C-:B------:R-:W-:Y:S02]  /*95c0*/  @!P4 IMAD.IADD R15, R15, 0x1, -R29.reuse ;  /* 0x000000010f0fc824 */ /* 0x100fe400078e0a1d */
[----:B------:R-:W-:-:S03]  /*95d0*/  @!P2 IMAD.IADD R14, R14, 0x1, -R29 ;  /* 0x000000010e0ea824 */ /* 0x000fc600078e0a1d */
[----:B------:R-:W-:Y:S02]  /*95e0*/  ISETP.GT.U32.AND P6, PT, R29, R15, PT ;  /* 0x0000000f1d00720c */ /* 0x000fe40003fc4070 */
[----:B------:R-:W-:Y:S01]  /*95f0*/  ISETP.GT.U32.AND P3, PT, R22, R10, PT ;  /* 0x0000000a1600720c */ /* 0x000fe20003f64070 */
[----:B------:R-:W-:Y:S01]  /*9600*/  @!P0 IMAD.IADD R9, R9, 0x1, -R22 ;  /* 0x0000000109098824 */ /* 0x000fe200078e0a16 */
[----:B------:R-:W-:-:S04]  /*9610*/  IABS R26, R21 ;  /* 0x00000015001a7213 */ /* 0x000fc80000000000 */
[----:B------:R-:W-:-:S05]  /*9620*/  ISETP.GT.U32.AND P1, PT, R22, R9, PT ;  /* 0x000000091600720c */ /* 0x000fca0003f24070 */
[----:B------:R-:W-:Y:S02]  /*9630*/  @!P6 IMAD.IADD R15, R15, 0x1, -R29 ;  /* 0x000000010f0fe824 */ /* 0x000fe400078e0a1d */
[----:B------:R-:W-:Y:S01]  /*9640*/  @!P3 IMAD.IADD R10, R10, 0x1, -R22 ;  /* 0x000000010a0ab824 */ /* 0x000fe200078e0a16 */
[----:B------:R-:W-:Y:S01]  /*9650*/  ISETP.GT.U32.AND P0, PT, R29, R14, PT ;  /* 0x0000000e1d00720c */ /* 0x000fe20003f04070 */
[----:B------:R-:W-:-:S04]  /*9660*/  IMAD.HI.U32 R21, R28, R26, RZ ;  /* 0x0000001a1c157227 */ /* 0x000fc800078e00ff */
[----:B------:R-:W-:Y:S02]  /*9670*/  IMAD.MOV R21, RZ, RZ, -R21 ;  /* 0x000000ffff157224 */ /* 0x000fe400078e0a15 */
[----:B------:R-:W-:Y:S02]  /*9680*/  @!P1 IMAD.IADD R9, R9, 0x1, -R22 ;  /* 0x0000000109099824 */ /* 0x000fe400078e0a16 */
[C---:B------:R-:W-:Y:S01]  /*9690*/  IMAD R26, R29.reuse, R21, R26 ;  /* 0x000000151d1a7224 */ /* 0x040fe200078e021a */
[----:B------:R-:W-:Y:S03]  /*96a0*/  STL [R1+0x2404], R27 ;  /* 0x0024041b01007387 */ /* 0x000fe60000100800 */
[----:B------:R-:W-:Y:S01]  /*96b0*/  @!P0 IMAD.IADD R14, R14, 0x1, -R29 ;  /* 0x000000010e0e8824 */ /* 0x000fe200078e0a1d */
[----:B------:R-:W-:Y:S04]  /*96c0*/  STL [R1+0x2408], R26 ;  /* 0x0024081a01007387 */ /* 0x000fe80000100800 */
[----:B------:R-:W-:Y:S04]  /*96d0*/  STL [R1+0x70], R9 ;  /* 0x0000700901007387 */ /* 0x000fe80000100800 */
[----:B------:R-:W-:Y:S04]  /*96e0*/  STL [R1+0x6c], R10 ;  /* 0x00006c0a01007387 */ /* 0x000fe80000100800 */
[----:B------:R-:W4:Y:S04]  /*96f0*/  LDL.LU R8, [R1+0x38c] ;  /* 0x00038c0001087983 */ /* 0x000f280000300800 */
[----:B------:R0:W-:Y:S04]  /*9700*/  STL [R1+0x68], R14 ;  /* 0x0000680e01007387 */ /* 0x0001e80000100800 */
[----:B0-----:R-:W5:Y:S04]  /*9710*/  LDL.LU R14, [R1+0x390] ;  /* 0x00039000010e7983 */ /* 0x001f680000300800 */
[----:B------:R-:W4:Y:S04]  /*9720*/  LDL.LU R9, [R1+0x394] ;  /* 0x0003940001097983 */ /* 0x000f280000300800 */
[----:B------:R0:W-:Y:S04]  /*9730*/  STL [R1+0x64], R15 ;  /* 0x0000640f01007387 */ /* 0x0001e80000100800 */
[----:B------:R-:W4:Y:S04]  /*9740*/  LDL.LU R10, [R1+0x370] ;  /* 0x00037000010a7983 */ /* 0x000f280000300800 */
[----:B0-----:R-:W4:Y:S01]  /*9750*/  LDL.LU R15, [R1+0x374] ;  /* 0x00037400010f7983 */ /* 0x001f220000300800 */
[----:B--2---:R-:W-:-:S02]  /*9760*/  ISETP.GT.U32.AND P2, PT, R29, R16, PT ;  /* 0x000000101d00720c */ /* 0x004fc40003f44070 */
[C---:B---3--:R-:W-:Y:S02]  /*9770*/  ISETP.GT.U32.AND P4, PT, R29.reuse, R11, PT ;  /* 0x0000000b1d00720c */ /* 0x048fe40003f84070 */
[----:B------:R-:W-:-:S09]  /*9780*/  ISETP.GT.U32.AND P3, PT, R29, R12, PT ;  /* 0x0000000c1d00720c */ /* 0x000fd20003f64070 */
[--C-:B------:R-:W-:Y:S02]  /*9790*/  @!P2 IMAD.IADD R16, R16, 0x1, -R29.reuse ;  /* 0x000000011010a824 */ /* 0x100fe400078e0a1d */
[--C-:B------:R-:W-:Y:S01]  /*97a0*/  @!P4 IMAD.IADD R11, R11, 0x1, -R29.reuse ;  /* 0x000000010b0bc824 */ /* 0x100fe200078e0a1d */
[C---:B------:R-:W-:Y:S01]  /*97b0*/  ISETP.GT.U32.AND P4, PT, R29.reuse, R5, PT ;  /* 0x000000051d00720c */ /* 0x040fe20003f84070 */
[----:B------:R-:W-:Y:S01]  /*97c0*/  @!P3 IMAD.IADD R12, R12, 0x1, -R29 ;  /* 0x000000010c0cb824 */ /* 0x000fe200078e0a1d */
[C---:B------:R-:W-:Y:S02]  /*97d0*/  ISETP.GT.U32.AND P5, PT, R29.reuse, R3, PT ;  /* 0x000000031d00720c */ /* 0x040fe40003fa4070 */
[----:B------:R-:W-:-:S11]  /*97e0*/  ISETP.GT.U32.AND P2, PT, R29, R2, PT ;  /* 0x000000021d00720c */ /* 0x000fd60003f44070 */
[--C-:B------:R-:W-:Y:S01]  /*97f0*/  @!P5 IMAD.IADD R3, R3, 0x1, -R29.reuse ;  /* 0x000000010303d824 */ /* 0x100fe200078e0a1d */
[C---:B------:R-:W-:Y:S02]  /*9800*/  ISETP.GT.U32.AND P5, PT, R29.reuse, R4, PT ;  /* 0x000000041d00720c */ /* 0x040fe40003fa4070 */
[C---:B------:R-:W-:Y:S01]  /*9810*/  ISETP.GT.U32.AND P6, PT, R29.reuse, R20, PT ;  /* 0x000000141d00720c */ /* 0x040fe20003fc4070 */
[----:B------:R-:W-:Y:S01]  /*9820*/  @!P2 IMAD.IADD R2, R2, 0x1, -R29 ;  /* 0x000000010202a824 */ /* 0x000fe200078e0a1d */
[----:B------:R-:W-:-:S09]  /*9830*/  ISETP.GT.U32.AND P2, PT, R29, R3, PT ;  /* 0x000000031d00720c */ /* 0x000fd20003f44070 */
[--C-:B------:R-:W-:Y:S02]  /*9840*/  @!P5 IMAD.IADD R4, R4, 0x1, -R29.reuse ;  /* 0x000000010404d824 */ /* 0x100fe400078e0a1d */
[--C-:B------:R-:W-:Y:S01]  /*9850*/  @!P6 IMAD.IADD R20, R20, 0x1, -R29.reuse ;  /* 0x000000011414e824 */ /* 0x100fe200078e0a1d */
[----:B------:R-:W-:Y:S01]  /*9860*/  ISETP.GT.U32.AND P6, PT, R29, R16, PT ;  /* 0x000000101d00720c */ /* 0x000fe20003fc4070 */
[--C-:B------:R-:W-:Y:S01]  /*9870*/  @!P4 IMAD.IADD R5, R5, 0x1, -R29.reuse ;  /* 0x000000010505c824 */ /* 0x100fe200078e0a1d */
[C---:B------:R-:W-:Y:S02]  /*9880*/  ISETP.GT.U32.AND P5, PT, R29.reuse, R11, PT ;  /* 0x0000000b1d00720c */ /* 0x040fe40003fa4070 */
[C---:B------:R-:W-:Y:S02]  /*9890*/  ISETP.GT.U32.AND P4, PT, R29.reuse, R12, PT ;  /* 0x0000000c1d00720c */ /* 0x040fe40003f84070 */
[C---:B------:R-:W-:Y:S02]  /*98a0*/  ISETP.GT.U32.AND P1, PT, R29.reuse, R13, PT ;  /* 0x0000000d1d00720c */ /* 0x040fe40003f24070 */
[----:B------:R-:W-:Y:S01]  /*98b0*/  ISETP.GT.U32.AND P3, PT, R29, R6, PT ;  /* 0x000000061d00720c */ /* 0x000fe20003f64070 */
[----:B------:R-:W-:-:S04]  /*98c0*/  @!P2 IMAD.IADD R3, R3, 0x1, -R29 ;  /* 0x000000010303a824 */ /* 0x000fc800078e0a1d */
[--C-:B------:R-:W-:Y:S02]  /*98d0*/  @!P6 IMAD.IADD R16, R16, 0x1, -R29.reuse ;  /* 0x000000011010e824 */ /* 0x100fe400078e0a1d */
[----:B------:R-:W-:-:S03]  /*98e0*/  @!P5 IMAD.IADD R11, R11, 0x1, -R29 ;  /* 0x000000010b0bd824 */ /* 0x000fc600078e0a1d */
[----:B------:R0:W-:Y:S01]  /*98f0*/  STL [R1+0x60], R16 ;  /* 0x0000601001007387 */ /* 0x0001e20000100800 */
[--C-:B------:R-:W-:Y:S02]  /*9900*/  @!P4 IMAD.IADD R12, R12, 0x1, -R29.reuse ;  /* 0x000000010c0cc824 */ /* 0x100fe400078e0a1d */
[--C-:B------:R-:W-:Y:S01]  /*9910*/  @!P1 IMAD.IADD R13, R13, 0x1, -R29.reuse ;  /* 0x000000010d0d9824 */ /* 0x100fe200078e0a1d */
[----:B0-----:R-:W2:Y:S04]  /*9920*/  LDL.LU R16, [R1+0x378] ;  /* 0x0003780001107983 */ /* 0x001ea80000300800 */
[----:B------:R-:W3:Y:S04]  /*9930*/  LDL.LU R0, [R1+0x37c] ;  /* 0x00037c0001007983 */ /* 0x000ee80000300800 */
[----:B------:R0:W-:Y:S01]  /*9940*/  STL [R1+0x5c], R3 ;  /* 0x00005c0301007387 */ /* 0x0001e20000100800 */
[----:B------:R-:W-:Y:S01]  /*9950*/  @!P3 IMAD.IADD R6, R6, 0x1, -R29 ;  /* 0x000000010606b824 */ /* 0x000fe200078e0a1d */
[----:B------:R-:W-:-:S02]  /*9960*/  ISETP.GT.U32.AND P3, PT, R29, R13, PT ;  /* 0x0000000d1d00720c */ /* 0x000fc40003f64070 */
[----:B0-----:R-:W2:Y:S04]  /*9970*/  LDL.LU R3, [R1+0x380] ;  /* 0x0003800001037983 */ /* 0x001ea80000300800 */
[----:B------:R0:W-:Y:S04]  /*9980*/  STL [R1+0x58], R11 ;  /* 0x0000580b01007387 */ /* 0x0001e80000100800 */
[----:B0-----:R-:W2:Y:S04]  /*9990*/  LDL.LU R11, [R1+0x35c] ;  /* 0x00035c00010b7983 */ /* 0x001ea80000300800 */
[----:B------:R0:W-:Y:S04]  /*99a0*/  STL [R1+0x54], R12 ;  /* 0x0000540c01007387 */ /* 0x0001e80000100800 */
[----:B0-----:R-:W2:Y:S01]  /*99b0*/  LDL.LU R12, [R1+0x360] ;  /* 0x00036000010c7983 */ /* 0x001ea20000300800 */
[----:B------:R-:W-:-:S05]  /*99c0*/  @!P3 IMAD.IADD R13, R13, 0x1, -R29 ;  /* 0x000000010d0db824 */ /* 0x000fca00078e0a1d */
[----:B------:R0:W-:Y:S04]  /*99d0*/  STL [R1+0x50], R13 ;  /* 0x0000500d01007387 */ /* 0x0001e80000100800 */
[----:B0-----:R-:W2:Y:S01]  /*99e0*/  LDL.LU R13, [R1+0x364] ;  /* 0x00036400010d7983 */ /* 0x001ea20000300800 */
[C---:B------:R-:W-:Y:S02]  /*99f0*/  ISETP.GT.U32.AND P0, PT, R29.reuse, R17, PT ;  /* 0x000000111d00720c */ /* 0x040fe40003f04070 */
[----:B------:R-:W-:-:S11]  /*9a00*/  ISETP.GT.U32.AND P1, PT, R29, R7, PT ;  /* 0x000000071d00720c */ /* 0x000fd60003f24070 */
[--C-:B------:R-:W-:Y:S01]  /*9a10*/  @!P0 IMAD.IADD R17, R17, 0x1, -R29.reuse ;  /* 0x0000000111118824 */ /* 0x100fe200078e0a1d */
[----:B------:R-:W-:Y:S01]  /*9a20*/  ISETP.GT.U32.AND P0, PT, R29, R18, PT ;  /* 0x000000121d00720c */ /* 0x000fe20003f04070 */
[----:B------:R-:W-:Y:S01]  /*9a30*/  @!P1 IMAD.IADD R7, R7, 0x1, -R29 ;  /* 0x0000000107079824 */ /* 0x000fe200078e0a1d */
[C---:B------:R-:W-:Y:S02]  /*9a40*/  ISETP.GT.U32.AND P2, PT, R29.reuse, R2, PT ;  /* 0x000000021d00720c */ /* 0x040fe40003f44070 */
[C---:B------:R-:W-:Y:S02]  /*9a50*/  ISETP.GT.U32.AND P1, PT, R29.reuse, R17, PT ;  /* 0x000000111d00720c */ /* 0x040fe40003f24070 */
[----:B------:R-:W-:-:S07]  /*9a60*/  ISETP.GT.U32.AND P5, PT, R29, R4, PT ;  /* 0x000000041d00720c */ /* 0x000fce0003fa4070 */
[--C-:B------:R-:W-:Y:S01]  /*9a70*/  @!P0 IMAD.IADD R18, R18, 0x1, -R29.reuse ;  /* 0x0000000112128824 */ /* 0x100fe200078e0a1d */
[C---:B------:R-:W-:Y:S01]  /*9a80*/  ISETP.GT.U32.AND P0, PT, R29.reuse, R20, PT ;  /* 0x000000141d00720c */ /* 0x040fe20003f04070 */
[--C-:B------:R-:W-:Y:S01]  /*9a90*/  @!P2 IMAD.IADD R2, R2, 0x1, -R29.reuse ;  /* 0x000000010202a824 */ /* 0x100fe200078e0a1d */
[C---:B------:R-:W-:Y:S02]  /*9aa0*/  ISETP.GT.U32.AND P4, PT, R29.reuse, R5, PT ;  /* 0x000000051d00720c */ /* 0x040fe40003f84070 */
[----:B------:R-:W-:Y:S01]  /*9ab0*/  ISETP.GT.U32.AND P6, PT, R29, R18, PT ;  /* 0x000000121d00720c */ /* 0x000fe20003fc4070 */
[--C-:B------:R-:W-:Y:S01]  /*9ac0*/  @!P1 IMAD.IADD R17, R17, 0x1, -R29.reuse ;  /* 0x0000000111119824 */ /* 0x100fe200078e0a1d */
[----:B-----5:R-:W-:Y:S01]  /*9ad0*/  ISETP.GT.U32.AND P2, PT, R29, R14, PT ;  /* 0x0000000e1d00720c */ /* 0x020fe20003f44070 */
[----:B------:R-:W-:-:S06]  /*9ae0*/  @!P5 IMAD.IADD R4, R4, 0x1, -R29 ;  /* 0x000000010404d824 */ /* 0x000fcc00078e0a1d */
[--C-:B------:R-:W-:Y:S01]  /*9af0*/  @!P0 IMAD.IADD R20, R20, 0x1, -R29.reuse ;  /* 0x0000000114148824 */ /* 0x100fe200078e0a1d */
[C---:B----4-:R-:W-:Y:S02]  /*9b00*/  ISETP.GT.U32.AND P0, PT, R29.reuse, R8, PT ;  /* 0x000000081d00720c */ /* 0x050fe40003f04070 */
[----:B------:R-:W-:Y:S01]  /*9b10*/  ISETP.GT.U32.AND P5, PT, R29, R9, PT ;  /* 0x000000091d00720c */ /* 0x000fe20003fa4070 */
[----:B------:R0:W-:Y:S01]  /*9b20*/  STL [R1+0x4c], R17 ;  /* 0x00004c1101007387 */ /* 0x0001e20000100800 */
[--C-:B------:R-:W-:Y:S02]  /*9b30*/  @!P6 IMAD.IADD R18, R18, 0x1, -R29.reuse ;  /* 0x000000011212e824 */ /* 0x100fe400078e0a1d */
[--C-:B------:R-:W-:Y:S01]  /*9b40*/  @!P4 IMAD.IADD R5, R5, 0x1, -R29.reuse ;  /* 0x000000010505c824 */ /* 0x100fe200078e0a1d */
[C---:B------:R-:W-:Y:S01]  /*9b50*/  ISETP.GT.U32.AND P4, PT, R29.reuse, R10, PT ;  /* 0x0000000a1d00720c */ /* 0x040fe20003f84070 */
[----:B0-----:R-:W4:Y:S05]  /*9b60*/  LDL.LU R17, [R1+0x36c] ;  /* 0x00036c0001117983 */ /* 0x001f2a0000300800 */
[--C-:B------:R-:W-:Y:S01]  /*9b70*/  @!P0 IMAD.IADD R8, R8, 0x1, -R29.reuse ;  /* 0x0000000108088824 */ /* 0x100fe200078e0a1d */
[C---:B------:R-:W-:Y:S01]  /*9b80*/  ISETP.GT.U32.AND P3, PT, R29.reuse, R6, PT ;  /* 0x000000061d00720c */ /* 0x040fe20003f64070 */
[--C-:B------:R-:W-:Y:S01]  /*9b90*/  @!P2 IMAD.IADD R14, R14, 0x1, -R29.reuse ;  /* 0x000000010e0ea824 */ /* 0x100fe200078e0a1d */
[----:B------:R-:W-:Y:S01]  /*9ba0*/  ISETP.GT.U32.AND P1, PT, R29, R7, PT ;  /* 0x000000071d00720c */ /* 0x000fe20003f24070 */
[----:B------:R-:W-:-:S03]  /*9bb0*/  @!P5 IMAD.IADD R9, R9, 0x1, -R29 ;  /* 0x000000010909d824 */ /* 0x000fc600078e0a1d */
[--C-:B------:R-:W-:Y:S01]  /*9bc0*/  @!P4 IMAD.IADD R10, R10, 0x1, -R29.reuse ;  /* 0x000000010a0ac824 */ /* 0x100fe200078e0a1d */
[----:B------:R-:W-:Y:S04]  /*9bd0*/  STL [R1+0x48], R20 ;  /* 0x0000481401007387 */ /* 0x000fe80000100800 */
[----:B------:R-:W-:Y:S02]  /*9be0*/  STL [R1+0x44], R2 ;  /* 0x0000440201007387 */ /* 0x000fe40000100800 */
[--C-:B------:R-:W-:Y:S02]  /*9bf0*/  @!P3 IMAD.IADD R6, R6, 0x1, -R29.reuse ;  /* 0x000000010606b824 */ /* 0x100fe400078e0a1d */
[----:B------:R-:W-:Y:S01]  /*9c00*/  STL [R1+0x40], R4 ;  /* 0x0000400401007387 */ /* 0x000fe20000100800 */
[----:B------:R-:W-:Y:S01]  /*9c10*/  @!P1 IMAD.IADD R7, R7, 0x1, -R29 ;  /* 0x0000000107079824 */ /* 0x000fe200078e0a1d */
[----:B------:R-:W-:-:S02]  /*9c20*/  ISETP.GT.U32.AND P3, PT, R29, R15, PT ;  /* 0x0000000f1d00720c */ /* 0x000fc40003f64070 */
[----:B------:R-:W-:Y:S04]  /*9c30*/  STL [R1+0x3c], R5 ;  /* 0x00003c0501007387 */ /* 0x000fe80000100800 */
[----:B------:R-:W-:Y:S04]  /*9c40*/  STL [R1+0x398], R6 ;  /* 0x0003980601007387 */ /* 0x000fe80000100800 */
[----:B------:R0:W-:Y:S04]  /*9c50*/  STL [R1+0x388], R18 ;  /* 0x0003881201007387 */ /* 0x0001e80000100800 */
[----:B------:R1:W-:Y:S04]  /*9c60*/  STL [R1+0x384], R7 ;  /* 0x0003840701007387 */ /* 0x0003e80000100800 */
[----:B0-----:R-:W5:Y:S04]  /*9c70*/  LDL.LU R18, [R1+0x348] ;  /* 0x0003480001127983 */ /* 0x001f680000300800 */
[----:B------:R-:W5:Y:S04]  /*9c80*/  LDL.LU R4, [R1+0x34c] ;  /* 0x00034c0001047983 */ /* 0x000f680000300800 */
[----:B------:R-:W5:Y:S04]  /*9c90*/  LDL.LU R5, [R1+0x350] ;  /* 0x0003500001057983 */ /* 0x000f680000300800 */
[----:B------:R-:W5:Y:S04]  /*9ca0*/  LDL.LU R6, [R1+0x354] ;  /* 0x0003540001067983 */ /* 0x000f680000300800 */
[----:B-1----:R-:W5:Y:S01]  /*9cb0*/  LDL.LU R7, [R1+0x358] ;  /* 0x0003580001077983 */ /* 0x002f620000300800 */
[----:B------:R-:W-:Y:S01]  /*9cc0*/  @!P3 IMAD.IADD R15, R15, 0x1, -R29 ;  /* 0x000000010f0fb824 */ /* 0x000fe200078e0a1d */
[----:B---3--:R-:W-:-:S02]  /*9cd0*/  ISETP.GT.U32.AND P6, PT, R29, R0, PT ;  /* 0x000000001d00720c */ /* 0x008fc40003fc4070 */
[----:B--2---:R-:W-:-:S11]  /*9ce0*/  ISETP.GT.U32.AND P0, PT, R29, R3, PT ;  /* 0x000000031d00720c */ /* 0x004fd60003f04070 */
[--C-:B------:R-:W-:Y:S01]  /*9cf0*/  @!P6 IMAD.IADD R0, R0, 0x1, -R29.reuse ;  /* 0x000000010000e824 */ /* 0x100fe200078e0a1d */
[C---:B------:R-:W-:Y:S02]  /*9d00*/  ISETP.GT.U32.AND P6, PT, R29.reuse, R8, PT ;  /* 0x000000081d00720c */ /* 0x040fe40003fc4070 */
[----:B------:R-:W-:Y:S01]  /*9d10*/  ISETP.GT.U32.AND P2, PT, R29, R11, PT ;  /* 0x0000000b1d00720c */ /* 0x000fe20003f44070 */
[----:B------:R-:W-:Y:S01]  /*9d20*/  @!P0 IMAD.IADD R3, R3, 0x1, -R29 ;  /* 0x0000000103038824 */ /* 0x000fe200078e0a1d */
[C---:B------:R-:W-:Y:S02]  /*9d30*/  ISETP.GT.U32.AND P0, PT, R29.reuse, R14, PT ;  /* 0x0000000e1d00720c */ /* 0x040fe40003f04070 */
[----:B------:R-:W-:-:S09]  /*9d40*/  ISETP.GT.U32.AND P5, PT, R29, R12, PT ;  /* 0x0000000c1d00720c */ /* 0x000fd20003fa4070 */
[--C-:B------:R-:W-:Y:S01]  /*9d50*/  @!P2 IMAD.IADD R11, R11, 0x1, -R29.reuse ;  /* 0x000000010b0ba824 */ /* 0x100fe200078e0a1d */
[C---:B------:R-:W-:Y:S01]  /*9d60*/  ISETP.GT.U32.AND P2, PT, R29.reuse, R9, PT ;  /* 0x000000091d00720c */ /* 0x040fe20003f44070 */
[--C-:B------:R-:W-:Y:S02]  /*9d70*/  @!P6 IMAD.IADD R8, R8, 0x1, -R29.reuse ;  /* 0x000000010808e824 */ /* 0x100fe400078e0a1d */
[--C-:B------:R-:W-:Y:S01]  /*9d80*/  @!P5 IMAD.IADD R12, R12, 0x1, -R29.reuse ;  /* 0x000000010c0cd824 */ /* 0x100fe200078e0a1d */
[C---:B------:R-:W-:Y:S02]  /*9d90*/  ISETP.GT.U32.AND P5, PT, R29.reuse, R10, PT ;  /* 0x0000000a1d00720c */ /* 0x040fe40003fa4070 */
[----:B------:R-:W-:Y:S01]  /*9da0*/  ISETP.GT.U32.AND P4, PT, R29, R13, PT ;  /* 0x0000000d1d00720c */ /* 0x000fe20003f84070 */
[--C-:B------:R-:W-:Y:S01]  /*9db0*/  @!P0 IMAD.IADD R14, R14, 0x1, -R29.reuse ;  /* 0x000000010e0e8824 */ /* 0x100fe200078e0a1d */
[----:B------:R-:W-:Y:S05]  /*9dc0*/  STL [R1+0x38c], R8 ;  /* 0x00038c0801007387 */ /* 0x000fea0000100800 */
[--C-:B------:R-:W-:Y:S01]  /*9dd0*/  @!P2 IMAD.IADD R9, R9, 0x1, -R29.reuse ;  /* 0x000000010909a824 */ /* 0x100fe200078e0a1d */
[----:B------:R0:W-:Y:S03]  /*9de0*/  STL [R1+0x390], R14 ;  /* 0x0003900e01007387 */ /* 0x0001e60000100800 */
[--C-:B------:R-:W-:Y:S01]  /*9df0*/  @!P5 IMAD.IADD R10, R10, 0x1, -R29.reuse ;  /* 0x000000010a0ad824 */ /* 0x100fe200078e0a1d */
[----:B0-----:R-:W2:Y:S04]  /*9e00*/  LDL.LU R14, [R1+0x334] ;  /* 0x00033400010e7983 */ /* 0x001ea80000300800 */
[----:B------:R-:W3:Y:S01]  /*9e10*/  LDL.LU R20, [R1+0x338] ;  /* 0x0003380001147983 */ /* 0x000ee20000300800 */
[----:B------:R-:W-:-:S03]  /*9e20*/  @!P4 IMAD.IADD R13, R13, 0x1, -R29 ;  /* 0x000000010d0dc824 */ /* 0x000fc600078e0a1d */
[----:B------:R0:W-:Y:S01]  /*9e30*/  STL [R1+0x394], R9 ;  /* 0x0003940901007387 */ /* 0x0001e20000100800 */
[----:B------:R-:W-:-:S03]  /*9e40*/  ISETP.GT.U32.AND P4, PT, R29, R15, PT ;  /* 0x0000000f1d00720c */ /* 0x000fc60003f84070 */
[----:B------:R-:W2:Y:S04]  /*9e50*/  LDL.LU R2, [R1+0x33c] ;  /* 0x00033c0001027983 */ /* 0x000ea80000300800 */
[----:B------:R1:W-:Y:S04]  /*9e60*/  STL [R1+0x370], R10 ;  /* 0x0003700a01007387 */ /* 0x0003e80000100800 */
[----:B------:R-:W2:Y:S04]  /*9e70*/  LDL.LU R8, [R1+0x340] ;  /* 0x0003400001087983 */ /* 0x000ea80000300800 */
[----:B0-----:R-:W2:Y:S01]  /*9e80*/  LDL.LU R9, [R1+0x344] ;  /* 0x0003440001097983 */ /* 0x001ea20000300800 */
[----:B------:R-:W-:-:S05]  /*9e90*/  @!P4 IMAD.IADD R15, R15, 0x1, -R29 ;  /* 0x000000010f0fc824 */ /* 0x000fca00078e0a1d */
[----:B------:R0:W-:Y:S04]  /*9ea0*/  STL [R1+0x374], R15 ;  /* 0x0003740f01007387 */ /* 0x0001e80000100800 */
[----:B-1----:R-:W2:Y:S01]  /*9eb0*/  LDL.LU R10, [R1+0x320] ;  /* 0x00032000010a7983 */ /* 0x002ea20000300800 */
[C---:B------:R-:W-:Y:S02]  /*9ec0*/  ISETP.GT.U32.AND P1, PT, R29.reuse, R16, PT ;  /* 0x000000101d00720c */ /* 0x040fe40003f24070 */
[C---:B------:R-:W-:Y:S02]  /*9ed0*/  ISETP.GT.U32.AND P3, PT, R29.reuse, R24, PT ;  /* 0x000000181d00720c */ /* 0x040fe40003f64070 */
[C---:B------:R-:W-:Y:S01]  /*9ee0*/  ISETP.GT.U32.AND P0, PT, R29.reuse, R3, PT ;  /* 0x000000031d00720c */ /* 0x040fe20003f04070 */
[----:B0-----:R-:W2:Y:S08]  /*9ef0*/  LDL.LU R15, [R1+0x324] ;  /* 0x00032400010f7983 */ /* 0x001eb00000300800 */
[--C-:B------:R-:W-:Y:S01]  /*9f00*/  @!P1 IMAD.IADD R16, R16, 0x1, -R29.reuse ;  /* 0x0000000110109824 */ /* 0x100fe200078e0a1d */
[----:B----4-:R-:W-:Y:S01]  /*9f10*/  ISETP.GT.U32.AND P1, PT, R29, R17, PT ;  /* 0x000000111d00720c */ /* 0x010fe20003f24070 */
[----:B------:R-:W-:-:S03]  /*9f20*/  @!P3 IMAD.IADD R24, R24, 0x1, -R29 ;  /* 0x000000011818b824 */ /* 0x000fc600078e0a1d */
[C---:B------:R-:W-:Y:S02]  /*9f30*/  ISETP.GT.U32.AND P3, PT, R29.reuse, R16, PT ;  /* 0x000000101d00720c */ /* 0x040fe40003f64070 */
[----:B------:R-:W-:-:S07]  /*9f40*/  ISETP.GT.U32.AND P2, PT, R29, R11, PT ;  /* 0x0000000b1d00720c */ /* 0x000fce0003f44070 */
[--C-:B------:R-:W-:Y:S01]  /*9f50*/  @!P1 IMAD.IADD R17, R17, 0x1, -R29.reuse ;  /* 0x0000000111119824 */ /* 0x100fe200078e0a1d */
[----:B------:R-:W-:Y:S01]  /*9f60*/  ISETP.GT.U32.AND P1, PT, R29, R0, PT ;  /* 0x000000001d00720c */ /* 0x000fe20003f24070 */
[----:B------:R-:W-:-:S03]  /*9f70*/  @!P0 IMAD.IADD R3, R3, 0x1, -R29 ;  /* 0x0000000103038824 */ /* 0x000fc600078e0a1d */
[C---:B------:R-:W-:Y:S01]  /*9f80*/  ISETP.GT.U32.AND P6, PT, R29.reuse, R17, PT ;  /* 0x000000111d00720c */ /* 0x040fe20003fc4070 */
[--C-:B------:R-:W-:Y:S01]  /*9f90*/  @!P3 IMAD.IADD R16, R16, 0x1, -R29.reuse ;  /* 0x000000011010b824 */ /* 0x100fe200078e0a1d */
[----:B------:R-:W-:Y:S01]  /*9fa0*/  ISETP.GT.U32.AND P5, PT, R29, R12, PT ;  /* 0x0000000c1d00720c */ /* 0x000fe20003fa4070 */
[----:B------:R-:W-:-:S06]  /*9fb0*/  @!P2 IMAD.IADD R11, R11, 0x1, -R29 ;  /* 0x000000010b0ba824 */ /* 0x000fcc00078e0a1d */
[--C-:B------:R-:W-:Y:S01]  /*9fc0*/  @!P1 IMAD.IADD R0, R0, 0x1, -R29.reuse ;  /* 0x0000000100009824 */ /* 0x100fe200078e0a1d */
[C---:B-----5:R-:W-:Y:S02]  /*9fd0*/  ISETP.GT.U32.AND P1, PT, R29.reuse, R18, PT ;  /* 0x000000121d00720c */ /* 0x060fe40003f24070 */
[C---:B------:R-:W-:Y:S01]  /*9fe0*/  ISETP.GT.U32.AND P0, PT, R29.reuse, R4, PT ;  /* 0x000000041d00720c */ /* 0x040fe20003f04070 */
[----:B------:R0:W-:Y:S01]  /*9ff0*/  STL [R1+0x378], R16 ;  /* 0x0003781001007387 */ /* 0x0001e20000100800 */
[----:B------:R-:W-:Y:S02]  /*a000*/  IABS R25, R25 ;  /* 0x0000001900197213 */ /* 0x000fe40000000000 */
[----:B------:R-:W-:Y:S01]  /*a010*/  ISETP.GT.U32.AND P2, PT, R29, R5, PT ;  /* 0x000000051d00720c */ /* 0x000fe20003f44070 */
[----:B------:R-:W-:Y:S01]  /*a020*/  @!P6 IMAD.IADD R17, R17, 0x1, -R29 ;  /* 0x000000011111e824 */ /* 0x000fe200078e0a1d */
[----:B0-----:R-:W4:Y:S01]  /*a030*/  LDL.LU R16, [R1+0x328] ;  /* 0x0003280001107983 */ /* 0x001f220000300800 */
[----:B------:R-:W-:Y:S01]  /*a040*/  IMAD.HI.U32 R19, R28, R25, RZ ;  /* 0x000000191c137227 */ /* 0x000fe200078e00ff */
[----:B------:R-:W-:-:S02]  /*a050*/  ISETP.GT.U32.AND P3, PT, R29, R24, PT ;  /* 0x000000181d00720c */ /* 0x000fc40003f64070 */
[C---:B------:R-:W-:Y:S01]  /*a060*/  ISETP.GT.U32.AND P4, PT, R29.reuse, R13, PT ;  /* 0x0000000d1d00720c */ /* 0x040fe20003f84070 */
[--C-:B------:R-:W-:Y:S02]  /*a070*/  @!P1 IMAD.IADD R18, R18, 0x1, -R29.reuse ;  /* 0x0000000112129824 */ /* 0x100fe400078e0a1d */
[--C-:B------:R-:W-:Y:S01]  /*a080*/  @!P5 IMAD.IADD R12, R12, 0x1, -R29.reuse ;  /* 0x000000010c0cd824 */ /* 0x100fe200078e0a1d */
[----:B------:R-:W-:Y:S01]  /*a090*/  ISETP.GT.U32.AND P5, PT, R29, R6, PT ;  /* 0x000000061d00720c */ /* 0x000fe20003fa4070 */
[----:B------:R-:W-:Y:S02]  /*a0a0*/  @!P0 IMAD.IADD R4, R4, 0x1, -R29 ;  /* 0x0000000104048824 */ /* 0x000fe400078e0a1d */
[----:B------:R-:W-:Y:S02]  /*a0b0*/  IMAD.MOV R19, RZ, RZ, -R19 ;  /* 0x000000ffff137224 */ /* 0x000fe400078e0a13 */
[----:B------:R-:W-:Y:S02]  /*a0c0*/  @!P2 IMAD.IADD R5, R5, 0x1, -R29 ;  /* 0x000000010505a824 */ /* 0x000fe400078e0a1d */
[----:B------:R-:W-:-:S02]  /*a0d0*/  IMAD R25, R29, R19, R25 ;  /* 0x000000131d197224 */ /* 0x000fc400078e0219 */
[--C-:B------:R-:W-:Y:S02]  /*a0e0*/  @!P3 IMAD.IADD R24, R24, 0x1, -R29.reuse ;  /* 0x000000011818b824 */ /* 0x100fe400078e0a1d */
[--C-:B------:R-:W-:Y:S01]  /*a0f0*/  @!P4 IMAD.IADD R13, R13, 0x1, -R29.reuse ;  /* 0x000000010d0dc824 */ /* 0x100fe200078e0a1d */
[----:B------:R-:W-:Y:S01]  /*a100*/  STL [R1+0x240c], R25 ;  /* 0x00240c1901007387 */ /* 0x000fe20000100800 */
[----:B------:R-:W-:-:S03]  /*a110*/  @!P5 IMAD.IADD R6, R6, 0x1, -R29 ;  /* 0x000000010606d824 */ /* 0x000fc600078e0a1d */
[----:B------:R-:W-:Y:S04]  /*a120*/  STL [R1+0x37c], R0 ;  /* 0x00037c0001007387 */ /* 0x000fe80000100800 */
[----:B------:R-:W-:Y:S01]  /*a130*/  STL [R1+0x380], R3 ;  /* 0x0003800301007387 */ /* 0x000fe20000100800 */
[----:B------:R-:W-:-:S03]  /*a140*/  ISETP.GT.U32.AND P4, PT, R29, R7, PT ;  /* 0x000000071d00720c */ /* 0x000fc60003f84070 */
[----:B------:R-:W-:Y:S04]  /*a150*/  STL [R1+0x35c], R11 ;  /* 0x00035c0b01007387 */ /* 0x000fe80000100800 */
[----:B------:R-:W-:Y:S04]  /*a160*/  STL [R1+0x360], R12 ;  /* 0x0003600c01007387 */ /* 0x000fe80000100800 */
[----:B------:R0:W-:Y:S04]  /*a170*/  STL [R1+0x368], R24 ;  /* 0x0003681801007387 */ /* 0x0001e80000100800 */
[----:B------:R-:W-:Y:S04]  /*a180*/  STL [R1+0x364], R13 ;  /* 0x0003640d01007387 */ /* 0x000fe80000100800 */
[----:B0-----:R-:W5:Y:S04]  /*a190*/  LDL R24, [R1+0x1e00] ;  /* 0x001e000001187983 */ /* 0x001f680000100800 */
[----:B------:R0:W-:Y:S04]  /*a1a0*/  STL [R1+0x36c], R17 ;  /* 0x00036c1101007387 */ /* 0x0001e80000100800 */
[----:B0-----:R-:W5:Y:S04]  /*a1b0*/  LDL.LU R17, [R1+0x32c] ;  /* 0x00032c0001117983 */ /* 0x001f680000300800 */
[----:B------:R-:W5:Y:S04]  /*a1c0*/  LDL.LU R3, [R1+0x330] ;  /* 0x0003300001037983 */ /* 0x000f680000300800 */
[----:B------:R-:W5:Y:S01]  /*a1d0*/  LDL.LU R11, [R1+0x30c] ;  /* 0x00030c00010b7983 */ /* 0x000f620000300800 */
[----:B------:R-:W-:-:S03]  /*a1e0*/  @!P4 IMAD.IADD R7, R7, 0x1, -R29 ;  /* 0x000000010707c824 */ /* 0x000fc600078e0a1d */
[----:B------:R-:W5:Y:S04]  /*a1f0*/  LDL.LU R12, [R1+0x310] ;  /* 0x00031000010c7983 */ /* 0x000f680000300800 */
[----:B------:R-:W5:Y:S01]  /*a200*/  LDL.LU R13, [R1+0x314] ;  /* 0x00031400010d7983 */ /* 0x000f620000300800 */
[C---:B---3--:R-:W-:Y:S02]  /*a210*/  ISETP.GT.U32.AND P6, PT, R29.reuse, R20, PT ;  /* 0x000000141d00720c */ /* 0x048fe40003fc4070 */
[C---:B--2---:R-:W-:Y:S02]  /*a220*/  ISETP.GT.U32.AND P1, PT, R29.reuse, R2, PT ;  /* 0x000000021d00720c */ /* 0x044fe40003f24070 */
[C---:B------:R-:W-:Y:S02]  /*a230*/  ISETP.GT.U32.AND P0, PT, R29.reuse, R8, PT ;  /* 0x000000081d00720c */ /* 0x040fe40003f04070 */
[----:B------:R-:W-:-:S07]  /*a240*/  ISETP.GT.U32.AND P2, PT, R29, R9, PT ;  /* 0x000000091d00720c */ /* 0x000fce0003f44070 */
[--C-:B------:R-:W-:Y:S01]  /*a250*/  @!P6 IMAD.IADD R20, R20, 0x1, -R29.reuse ;  /* 0x000000011414e824 */ /* 0x100fe200078e0a1d */
[C---:B------:R-:W-:Y:S01]  /*a260*/  ISETP.GT.U32.AND P6, PT, R29.reuse, R18, PT ;  /* 0x000000121d00720c */ /* 0x040fe20003fc4070 */
[--C-:B------:R-:W-:Y:S01]  /*a270*/  @!P1 IMAD.IADD R2, R2, 0x1, -R29.reuse ;  /* 0x0000000102029824 */ /* 0x100fe200078e0a1d */
[C---:B------:R-:W-:Y:S01]  /*a280*/  ISETP.GT.U32.AND P1, PT, R29.reuse, R4, PT ;  /* 0x000000041d00720c */ /* 0x040fe20003f24070 */
[--C-:B------:R-:W-:Y:S01]  /*a290*/  @!P0 IMAD.IADD R8, R8, 0x1, -R29.reuse ;  /* 0x0000000108088824 */ /* 0x100fe200078e0a1d */
[----:B------:R-:W-:Y:S01]  /*a2a0*/  ISETP.GT.U32.AND P0, PT, R29, R5, PT ;  /* 0x000000051d00720c */ /* 0x000fe20003f04070 */
[----:B------:R-:W-:Y:S01]  /*a2b0*/  @!P2 IMAD.IADD R9, R9, 0x1, -R29 ;  /* 0x000000010909a824 */ /* 0x000fe200078e0a1d */
[C---:B------:R-:W-:Y:S02]  /*a2c0*/  ISETP.GT.U32.AND P2, PT, R29.reuse, R6, PT ;  /* 0x000000061d00720c */ /* 0x040fe40003f44070 */
[----:B------:R-:W-:-:S05]  /*a2d0*/  ISETP.GT.U32.AND P5, PT, R29, R10, PT ;  /* 0x0000000a1d00720c */ /* 0x000fca0003fa4070 */
[--C-:B------:R-:W-:Y:S02]  /*a2e0*/  @!P6 IMAD.IADD R18, R18, 0x1, -R29.reuse ;  /* 0x000000011212e824 */ /* 0x100fe400078e0a1d */
[----:B------:R-:W-:-:S03]  /*a2f0*/  @!P1 IMAD.IADD R4, R4, 0x1, -R29 ;  /* 0x0000000104049824 */ /* 0x000fc600078e0a1d */
[----:B------:R0:W-:Y:S01]  /*a300*/  STL [R1+0x348], R18 ;  /* 0x0003481201007387 */ /* 0x0001e20000100800 */
[--C-:B------:R-:W-:Y:S02]  /*a310*/  @!P0 IMAD.IADD R5, R5, 0x1, -R29.reuse ;  /* 0x0000000105058824 */ /* 0x100fe400078e0a1d */
[--C-:B------:R-:W-:Y:S01]  /*a320*/  @!P2 IMAD.IADD R6, R6, 0x1, -R29.reuse ;  /* 0x000000010606a824 */ /* 0x100fe200078e0a1d */
[----:B0-----:R-:W2:Y:S01]  /*a330*/  LDL.LU R18, [R1+0x318] ;  /* 0x0003180001127983 */ /* 0x001ea20000300800 */
[----:B------:R-:W-:-:S03]  /*a340*/  @!P5 IMAD.IADD R10, R10, 0x1, -R29 ;  /* 0x000000010a0ad824 */ /* 0x000fc600078e0a1d */
[----:B------:R-:W3:Y:S01]  /*a350*/  LDL.LU R0, [R1+0x31c] ;  /* 0x00031c0001007983 */ /* 0x000ee20000300800 */
[----:B------:R-:W-:-:S03]  /*a360*/  ISETP.GT.U32.AND P5, PT, R29, R7, PT ;  /* 0x000000071d00720c */ /* 0x000fc60003fa4070 */
[----:B------:R0:W-:Y:S04]  /*a370*/  STL [R1+0x34c], R4 ;  /* 0x00034c0401007387 */ /* 0x0001e80000100800 */
[----:B------:R1:W-:Y:S04]  /*a380*/  STL [R1+0x350], R5 ;  /* 0x0003500501007387 */ /* 0x0003e80000100800 */
[----:B0-----:R-:W2:Y:S04]  /*a390*/  LDL.LU R4, [R1+0x2f8] ;  /* 0x0002f80001047983 */ /* 0x001ea80000300800 */
[----:B-1----:R-:W2:Y:S04]  /*a3a0*/  LDL.LU R5, [R1+0x2fc] ;  /* 0x0002fc0001057983 */ /* 0x002ea80000300800 */
        /* <DEDUP_REMOVED lines=8> */
[----:B----4-:R-:W-:Y:S01]  /*a430*/  ISETP.GT.U32.AND P3, PT, R29, R16, PT ;  /* 0x000000101d00720c */ /* 0x010fe20003f64070 */
        /* <DEDUP_REMOVED lines=9> */
[--C-:B------:R-:W-:Y:S02]  /*a4d0*/  @!P4 IMAD.IADD R14, R14, 0x1, -R29.reuse ;  /* 0x000000010e0ec824 */ /* 0x100fe400078e0a1d */
[----:B------:R-:W-:-:S06]  /*a4e0*/  @!P0 IMAD.IADD R8, R8, 0x1, -R29 ;  /* 0x0000000108088824 */ /* 0x000fcc00078e0a1d */
[--C-:B------:R-:W-:Y:S01]  /*a4f0*/  @!P3 IMAD.IADD R20, R20, 0x1, -R29.reuse ;  /* 0x000000011414b824 */ /* 0x100fe200078e0a1d */
[C---:B-----5:R-:W-:Y:S02]  /*a500*/  ISETP.GT.U32.AND P3, PT, R29.reuse, R17, PT ;  /* 0x000000111d00720c */ /* 0x060fe40003f64070 */
[C---:B------:R-:W-:Y:S02]  /*a510*/  ISETP.GT.U32.AND P1, PT, R29.reuse, R3, PT ;  /* 0x000000031d00720c */ /* 0x040fe40003f24070 */
[----:B------:R-:W-:Y:S01]  /*a520*/  ISETP.GT.U32.AND P0, PT, R29, R11, PT ;  /* 0x0000000b1d00720c */ /* 0x000fe20003f04070 */
[----:B------:R0:W-:Y:S01]  /*a530*/  STL [R1+0x334], R14 ;  /* 0x0003340e01007387 */ /* 0x0001e20000100800 */
[--C-:B------:R-:W-:Y:S02]  /*a540*/  @!P6 IMAD.IADD R16, R16, 0x1, -R29.reuse ;  /* 0x000000011010e824 */ /* 0x100fe400078e0a1d */
[----:B------:R-:W-:Y:S01]  /*a550*/  @!P2 IMAD.IADD R9, R9, 0x1, -R29 ;  /* 0x000000010909a824 */ /* 0x000fe200078e0a1d */
[----:B------:R-:W-:-:S04]  /*a560*/  ISETP.GT.U32.AND P2, PT, R29, R12, PT ;  /* 0x0000000c1d00720c */ /* 0x000fc80003f44070 */
[--C-:B------:R-:W-:Y:S01]  /*a570*/  @!P3 IMAD.IADD R17, R17, 0x1, -R29.reuse ;  /* 0x000000011111b824 */ /* 0x100fe200078e0a1d */
[----:B0-----:R-:W4:Y:S01]  /*a580*/  LDL.LU R14, [R1+0x308] ;  /* 0x00030800010e7983 */ /* 0x001f220000300800 */
[----:B------:R-:W-:Y:S01]  /*a590*/  ISETP.GT.U32.AND P5, PT, R29, R10, PT ;  /* 0x0000000a1d00720c */ /* 0x000fe20003fa4070 */
[--C-:B------:R-:W-:Y:S01]  /*a5a0*/  @!P1 IMAD.IADD R3, R3, 0x1, -R29.reuse ;  /* 0x0000000103039824 */ /* 0x100fe200078e0a1d */
[----:B------:R-:W-:Y:S01]  /*a5b0*/  ISETP.GT.U32.AND P4, PT, R29, R15, PT ;  /* 0x0000000f1d00720c */ /* 0x000fe20003f84070 */
[--C-:B------:R-:W-:Y:S01]  /*a5c0*/  @!P0 IMAD.IADD R11, R11, 0x1, -R29.reuse ;  /* 0x000000010b0b8824 */ /* 0x100fe200078e0a1d */
[----:B------:R-:W-:Y:S03]  /*a5d0*/  STL [R1+0x338], R20 ;  /* 0x0003381401007387 */ /* 0x000fe60000100800 */
[--C-:B------:R-:W-:Y:S01]  /*a5e0*/  @!P2 IMAD.IADD R12, R12, 0x1, -R29.reuse ;  /* 0x000000010c0ca824 */ /* 0x100fe200078e0a1d */
[----:B------:R-:W-:Y:S05]  /*a5f0*/  STL [R1+0x33c], R2 ;  /* 0x00033c0201007387 */ /* 0x000fea0000100800 */
[--C-:B------:R-:W-:Y:S01]  /*a600*/  @!P5 IMAD.IADD R10, R10, 0x1, -R29.reuse ;  /* 0x000000010a0ad824 */ /* 0x100fe200078e0a1d */
[----:B------:R-:W-:Y:S01]  /*a610*/  ISETP.GT.U32.AND P5, PT, R29, R13, PT ;  /* 0x0000000d1d00720c */ /* 0x000fe20003fa4070 */
[--C-:B------:R-:W-:Y:S01]  /*a620*/  @!P4 IMAD.IADD R15, R15, 0x1, -R29.reuse ;  /* 0x000000010f0fc824 */ /* 0x100fe200078e0a1d */
[----:B------:R-:W-:Y:S04]  /*a630*/  STL [R1+0x340], R8 ;  /* 0x0003400801007387 */ /* 0x000fe80000100800 */
[----:B------:R-:W-:Y:S04]  /*a640*/  STL [R1+0x344], R9 ;  /* 0x0003440901007387 */ /* 0x000fe80000100800 */
[----:B------:R-:W-:Y:S04]  /*a650*/  STL [R1+0x320], R10 ;  /* 0x0003200a01007387 */ /* 0x000fe80000100800 */
[----:B------:R0:W-:Y:S01]  /*a660*/  STL [R1+0x324], R15 ;  /* 0x0003240f01007387 */ /* 0x0001e20000100800 */
[----:B------:R-:W-:-:S03]  /*a670*/  @!P5 IMAD.IADD R13, R13, 0x1, -R29 ;  /* 0x000000010d0dd824 */ /* 0x000fc600078e0a1d */
[----:B0-----:R-:W5:Y:S04]  /*a680*/  LDL.LU R15, [R1+0x2e8] ;  /* 0x0002e800010f7983 */ /* 0x001f680000300800 */
[----:B------:R-:W5:Y:S04]  /*a690*/  LDL.LU R8, [R1+0x2ec] ;  /* 0x0002ec0001087983 */ /* 0x000f680000300800 */
[----:B------:R-:W5:Y:S04]  /*a6a0*/  LDL.LU R9, [R1+0x2f0] ;  /* 0x0002f00001097983 */ /* 0x000f680000300800 */
[----:B------:R0:W-:Y:S04]  /*a6b0*/  STL [R1+0x328], R16 ;  /* 0x0003281001007387 */ /* 0x0001e80000100800 */
[----:B------:R-:W5:Y:S04]  /*a6c0*/  LDL.LU R10, [R1+0x2f4] ;  /* 0x0002f400010a7983 */ /* 0x000f680000300800 */
[----:B0-----:R-:W5:Y:S01]  /*a6d0*/  LDL.LU R16, [R1+0x2d0] ;  /* 0x0002d00001107983 */ /* 0x001f620000300800 */
[----:B---3--:R-:W-:-:S02]  /*a6e0*/  ISETP.GT.U32.AND P6, PT, R29, R0, PT ;  /* 0x000000001d00720c */ /* 0x008fc40003fc4070 */
[C---:B--2---:R-:W-:Y:S02]  /*a6f0*/  ISETP.GT.U32.AND P3, PT, R29.reuse, R4, PT ;  /* 0x000000041d00720c */ /* 0x044fe40003f64070 */
[----:B------:R-:W-:-:S09]  /*a700*/  ISETP.GT.U32.AND P1, PT, R29, R5, PT ;  /* 0x000000051d00720c */ /* 0x000fd20003f24070 */
[--C-:B------:R-:W-:Y:S01]  /*a710*/  @!P6 IMAD.IADD R0, R0, 0x1, -R29.reuse ;  /* 0x000000010000e824 */ /* 0x100fe200078e0a1d */
[C---:B------:R-:W-:Y:S02]  /*a720*/  ISETP.GT.U32.AND P6, PT, R29.reuse, R17, PT ;  /* 0x000000111d00720c */ /* 0x040fe40003fc4070 */
[C---:B------:R-:W-:Y:S01]  /*a730*/  ISETP.GT.U32.AND P0, PT, R29.reuse, R6, PT ;  /* 0x000000061d00720c */ /* 0x040fe20003f04070 */
[--C-:B------:R-:W-:Y:S01]  /*a740*/  @!P3 IMAD.IADD R4, R4, 0x1, -R29.reuse ;  /* 0x000000010404b824 */ /* 0x100fe200078e0a1d */
[----:B------:R-:W-:Y:S01]  /*a750*/  ISETP.GT.U32.AND P3, PT, R29, R3, PT ;  /* 0x000000031d00720c */ /* 0x000fe20003f64070 */
[----:B------:R-:W-:Y:S01]  /*a760*/  @!P1 IMAD.IADD R5, R5, 0x1, -R29 ;  /* 0x0000000105059824 */ /* 0x000fe200078e0a1d */
[----:B------:R-:W-:-:S07]  /*a770*/  ISETP.GT.U32.AND P1, PT, R29, R11, PT ;  /* 0x0000000b1d00720c */ /* 0x000fce0003f24070 */
[--C-:B------:R-:W-:Y:S02]  /*a780*/  @!P6 IMAD.IADD R17, R17, 0x1, -R29.reuse ;  /* 0x000000011111e824 */ /* 0x100fe400078e0a1d */
[--C-:B------:R-:W-:Y:S01]  /*a790*/  @!P0 IMAD.IADD R6, R6, 0x1, -R29.reuse ;  /* 0x0000000106068824 */ /* 0x100fe200078e0a1d */
[C---:B------:R-:W-:Y:S02]  /*a7a0*/  ISETP.GT.U32.AND P0, PT, R29.reuse, R12, PT ;  /* 0x0000000c1d00720c */ /* 0x040fe40003f04070 */
[----:B------:R-:W-:Y:S01]  /*a7b0*/  ISETP.GT.U32.AND P2, PT, R29, R7, PT ;  /* 0x000000071d00720c */ /* 0x000fe20003f44070 */
[--C-:B------:R-:W-:Y:S01]  /*a7c0*/  @!P3 IMAD.IADD R3, R3, 0x1, -R29.reuse ;  /* 0x000000010303b824 */ /* 0x100fe200078e0a1d */
[----:B------:R0:W-:Y:S01]  /*a7d0*/  STL [R1+0x32c], R17 ;  /* 0x00032c1101007387 */ /* 0x0001e20000100800 */
[----:B------:R-:W-:-:S08]  /*a7e0*/  @!P1 IMAD.IADD R11, R11, 0x1, -R29 ;  /* 0x000000010b0b9824 */ /* 0x000fd000078e0a1d */
[--C-:B------:R-:W-:Y:S01]  /*a7f0*/  @!P0 IMAD.IADD R12, R12, 0x1, -R29.reuse ;  /* 0x000000010c0c8824 */ /* 0x100fe200078e0a1d */
[----:B0-----:R-:W2:Y:S01]  /*a800*/  LDL.LU R17, [R1+0x2d4] ;  /* 0x0002d40001117983 */ /* 0x001ea20000300800 */
[--C-:B------:R-:W-:Y:S01]  /*a810*/  @!P2 IMAD.IADD R7, R7, 0x1, -R29.reuse ;  /* 0x000000010707a824 */ /* 0x100fe200078e0a1d */
[----:B------:R-:W-:Y:S02]  /*a820*/  ISETP.GT.U32.AND P2, PT, R29, R13, PT ;  /* 0x0000000d1d00720c */ /* 0x000fe40003f44070 */
[----:B------:R0:W-:Y:S04]  /*a830*/  STL [R1+0x330], R3 ;  /* 0x0003300301007387 */ /* 0x0001e80000100800 */
[----:B------:R-:W3:Y:S04]  /*a840*/  LDL.LU R27, [R1+0x2d8] ;  /* 0x0002d800011b7983 */ /* 0x000ee80000300800 */
[----:B------:R1:W-:Y:S04]  /*a850*/  STL [R1+0x30c], R11 ;  /* 0x00030c0b01007387 */ /* 0x0003e80000100800 */
[----:B------:R-:W2:Y:S04]  /*a860*/  LDL.LU R2, [R1+0x2dc] ;  /* 0x0002dc0001027983 */ /* 0x000ea80000300800 */
[----:B------:R1:W-:Y:S04]  /*a870*/  STL [R1+0x310], R12 ;  /* 0x0003100c01007387 */ /* 0x0003e80000100800 */
[----:B0-----:R-:W2:Y:S04]  /*a880*/  LDL.LU R3, [R1+0x2e0] ;  /* 0x0002e00001037983 */ /* 0x001ea80000300800 */
[----:B-1----:R-:W2:Y:S01]  /*a890*/  LDL.LU R11, [R1+0x2bc] ;  /* 0x0002bc00010b7983 */ /* 0x002ea20000300800 */
[----:B------:R-:W-:-:S05]  /*a8a0*/  @!P2 IMAD.IADD R13, R13, 0x1, -R29 ;  /* 0x000000010d0da824 */ /* 0x000fca00078e0a1d */
[----:B------:R0:W-:Y:S04]  /*a8b0*/  STL [R1+0x314], R13 ;  /* 0x0003140d01007387 */ /* 0x0001e80000100800 */
[----:B------:R-:W2:Y:S01]  /*a8c0*/  LDL.LU R12, [R1+0x2c0] ;  /* 0x0002c000010c7983 */ /* 0x000ea20000300800 */
[C---:B------:R-:W-:Y:S02]  /*a8d0*/  ISETP.GT.U32.AND P4, PT, R29.reuse, R18, PT ;  /* 0x000000121d00720c */ /* 0x040fe40003f84070 */
[C---:B------:R-:W-:Y:S02]  /*a8e0*/  ISETP.GT.U32.AND P3, PT, R29.reuse, R4, PT ;  /* 0x000000041d00720c */ /* 0x040fe40003f64070 */
[----:B----4-:R-:W-:-:S09]  /*a8f0*/  ISETP.GT.U32.AND P5, PT, R29, R14, PT ;  /* 0x0000000e1d00720c */ /* 0x010fd20003fa4070 */
[--C-:B------:R-:W-:Y:S01]  /*a900*/  @!P4 IMAD.IADD R18, R18, 0x1, -R29.reuse ;  /* 0x000000011212c824 */ /* 0x100fe200078e0a1d */
[C---:B------:R-:W-:Y:S01]  /*a910*/  ISETP.GT.U32.AND P4, PT, R29.reuse, R23, PT ;  /* 0x000000171d00720c */ /* 0x040fe20003f84070 */
[----:B0-----:R-:W4:Y:S01]  /*a920*/  LDL.LU R13, [R1+0x2c4] ;  /* 0x0002c400010d7983 */ /* 0x001f220000300800 */
[----:B------:R-:W-:Y:S01]  /*a930*/  ISETP.GT.U32.AND P1, PT, R29, R5, PT ;  /* 0x000000051d00720c */ /* 0x000fe20003f24070 */
[----:B------:R-:W-:-:S10]  /*a940*/  @!P5 IMAD.IADD R14, R14, 0x1, -R29 ;  /* 0x000000010e0ed824 */ /* 0x000fd400078e0a1d */
[--C-:B------:R-:W-:Y:S01]  /*a950*/  @!P4 IMAD.IADD R23, R23, 0x1, -R29.reuse ;  /* 0x000000011717c824 */ /* 0x100fe200078e0a1d */
[C---:B------:R-:W-:Y:S02]  /*a960*/  ISETP.GT.U32.AND P4, PT, R29.reuse, R0, PT ;  /* 0x000000001d00720c */ /* 0x040fe40003f84070 */
[C---:B------:R-:W-:Y:S02]  /*a970*/  ISETP.GT.U32.AND P5, PT, R29.reuse, R18, PT ;  /* 0x000000121d00720c */ /* 0x040fe40003fa4070 */
[C---:B------:R-:W-:Y:S01]  /*a980*/  ISETP.GT.U32.AND P6, PT, R29.reuse, R23, PT ;  /* 0x000000171d00720c */ /* 0x040fe20003fc4070 */
[--C-:B------:R-:W-:Y:S01]  /*a990*/  @!P3 IMAD.IADD R4, R4, 0x1, -R29.reuse ;  /* 0x000000010404b824 */ /* 0x100fe200078e0a1d */
[----:B------:R-:W-:Y:S01]  /*a9a0*/  ISETP.GT.U32.AND P0, PT, R29, R6, PT ;  /* 0x000000061d00720c */ /* 0x000fe20003f04070 */
[----:B------:R-:W-:-:S06]  /*a9b0*/  @!P1 IMAD.IADD R5, R5, 0x1, -R29 ;  /* 0x0000000105059824 */ /* 0x000fcc00078e0a1d */
[--C-:B------:R-:W-:Y:S02]  /*a9c0*/  @!P4 IMAD.IADD R0, R0, 0x1, -R29.reuse ;  /* 0x000000010000c824 */ /* 0x100fe400078e0a1d */
[--C-:B------:R-:W-:Y:S01]  /*a9d0*/  @!P5 IMAD.IADD R18, R18, 0x1, -R29.reuse ;  /* 0x000000011212d824 */ /* 0x100fe200078e0a1d */
[C---:B-----5:R-:W-:Y:S02]  /*a9e0*/  ISETP.GT.U32.AND P4, PT, R29.reuse, R15, PT ;  /* 0x0000000f1d00720c */ /* 0x060fe40003f84070 */
[C---:B------:R-:W-:Y:S02]  /*a9f0*/  ISETP.GT.U32.AND P3, PT, R29.reuse, R8, PT ;  /* 0x000000081d00720c */ /* 0x040fe40003f64070 */
[----:B------:R0:W-:Y:S01]  /*aa00*/  STL [R1+0x318], R18 ;  /* 0x0003181201007387 */ /* 0x0001e20000100800 */
[----:B------:R-:W-:Y:S01]  /*aa10*/  ISETP.GT.U32.AND P1, PT, R29, R9, PT ;  /* 0x000000091d00720c */ /* 0x000fe20003f24070 */
[----:B------:R-:W-:Y:S02]  /*aa20*/  @!P6 IMAD.IADD R23, R23, 0x1, -R29 ;  /* 0x000000011717e824 */ /* 0x000fe400078e0a1d */
[----:B0-----:R-:W5:Y:S01]  /*aa30*/  LDL.LU R18, [R1+0x2c8] ;  /* 0x0002c80001127983 */ /* 0x001f620000300800 */
[----:B------:R-:W-:-:S04]  /*aa40*/  ISETP.GT.U32.AND P2, PT, R29, R7, PT ;  /* 0x000000071d00720c */ /* 0x000fc80003f44070 */
[--C-:B------:R-:W-:Y:S01]  /*aa50*/  @!P4 IMAD.IADD R15, R15, 0x1, -R29.reuse ;  /* 0x000000010f0fc824 */ /* 0x100fe200078e0a1d */
[C---:B------:R-:W-:Y:S01]  /*aa60*/  ISETP.GT.U32.AND P5, PT, R29.reuse, R14, PT ;  /* 0x0000000e1d00720c */ /* 0x040fe20003fa4070 */
[--C-:B------:R-:W-:Y:S01]  /*aa70*/  @!P0 IMAD.IADD R6, R6, 0x1, -R29.reuse ;  /* 0x0000000106068824 */ /* 0x100fe200078e0a1d */
[----:B------:R-:W-:Y:S01]  /*aa80*/  ISETP.GT.U32.AND P0, PT, R29, R10, PT ;  /* 0x0000000a1d00720c */ /* 0x000fe20003f04070 */
[--C-:B------:R-:W-:Y:S02]  /*aa90*/  @!P3 IMAD.IADD R8, R8, 0x1, -R29.reuse ;  /* 0x000000010808b824 */ /* 0x100fe400078e0a1d */
[--C-:B------:R-:W-:Y:S01]  /*aaa0*/  @!P1 IMAD.IADD R9, R9, 0x1, -R29.reuse ;  /* 0x0000000109099824 */ /* 0x100fe200078e0a1d */
[----:B------:R-:W-:Y:S02]  /*aab0*/  STL [R1+0x31c], R0 ;  /* 0x00031c0001007387 */ /* 0x000fe40000100800 */
[----:B------:R-:W-:Y:S02]  /*aac0*/  @!P2 IMAD.IADD R7, R7, 0x1, -R29 ;  /* 0x000000010707a824 */ /* 0x000fe400078e0a1d */
[----:B------:R-:W-:Y:S01]  /*aad0*/  STL [R1+0x2f8], R4 ;  /* 0x0002f80401007387 */ /* 0x000fe20000100800 */
[----:B------:R-:W-:-:S02]  /*aae0*/  ISETP.GT.U32.AND P2, PT, R29, R16, PT ;  /* 0x000000101d00720c */ /* 0x000fc40003f44070 */
[--C-:B------:R-:W-:Y:S02]  /*aaf0*/  @!P5 IMAD.IADD R14, R14, 0x1, -R29.reuse ;  /* 0x000000010e0ed824 */ /* 0x100fe400078e0a1d */
[--C-:B------:R-:W-:Y:S01]  /*ab00*/  @!P0 IMAD.IADD R10, R10, 0x1, -R29.reuse ;  /* 0x000000010a0a8824 */ /* 0x100fe200078e0a1d */
[----:B------:R-:W-:Y:S04]  /*ab10*/  STL [R1+0x2fc], R5 ;  /* 0x0002fc0501007387 */ /* 0x000fe80000100800 */
[----:B------:R-:W-:Y:S04]  /*ab20*/  STL [R1+0x300], R6 ;  /* 0x0003000601007387 */ /* 0x000fe80000100800 */
[----:B------:R-:W-:Y:S04]  /*ab30*/  STL [R1+0x304], R7 ;  /* 0x0003040701007387 */ /* 0x000fe80000100800 */
[----:B------:R0:W-:Y:S04]  /*ab40*/  STL [R1+0x2e4], R23 ;  /* 0x0002e41701007387 */ /* 0x0001e80000100800 */
[----:B------:R1:W-:Y:S04]  /*ab50*/  STL [R1+0x308], R14 ;  /* 0x0003080e01007387 */ /* 0x0003e80000100800 */
[----:B0-----:R-:W5:Y:S04]  /*ab60*/  LDL R23, [R1+0x1df8] ;  /* 0x001df80001177983 */ /* 0x001f680000100800 */
[----:B-1----:R-:W5:Y:S01]  /*ab70*/  LDL.LU R14, [R1+0x2cc] ;  /* 0x0002cc00010e7983 */ /* 0x002f620000300800 */
[----:B------:R-:W-:-:S03]  /*ab80*/  @!P2 IMAD.IADD R16, R16, 0x1, -R29 ;  /* 0x000000011010a824 */ /* 0x000fc600078e0a1d */
[----:B------:R-:W5:Y:S04]  /*ab90*/  LDL.LU R4, [R1+0x2a8] ;  /* 0x0002a80001047983 */ /* 0x000f680000300800 */
[----:B------:R-:W5:Y:S04]  /*aba0*/  LDL.LU R5, [R1+0x2ac] ;  /* 0x0002ac0001057983 */ /* 0x000f680000300800 */
[----:B------:R-:W5:Y:S04]  /*abb0*/  LDL.LU R6, [R1+0x2b0] ;  /* 0x0002b00001067983 */ /* 0x000f680000300800 */
[----:B------:R-:W5:Y:S01]  /*abc0*/  LDL.LU R7, [R1+0x2b4] ;  /* 0x0002b40001077983 */ /* 0x000f620000300800 */
[----:B---3--:R-:W-:-:S02]  /*abd0*/  ISETP.GT.U32.AND P6, PT, R29, R27, PT ;  /* 0x0000001b1d00720c */ /* 0x008fc40003fc4070 */
[C---:B--2---:R-:W-:Y:S02]  /*abe0*/  ISETP.GT.U32.AND P4, PT, R29.reuse, R2, PT ;  /* 0x000000021d00720c */ /* 0x044fe40003f84070 */
[C---:B------:R-:W-:Y:S02]  /*abf0*/  ISETP.GT.U32.AND P3, PT, R29.reuse, R3, PT ;  /* 0x000000031d00720c */ /* 0x040fe40003f64070 */
[----:B------:R-:W-:-:S07]  /*ac00*/  ISETP.GT.U32.AND P1, PT, R29, R11, PT ;  /* 0x0000000b1d00720c */ /* 0x000fce0003f24070 */
[--C-:B------:R-:W-:Y:S01]  /*ac10*/  @!P6 IMAD.IADD R27, R27, 0x1, -R29.reuse ;  /* 0x000000011b1be824 */ /* 0x100fe200078e0a1d */
[C---:B------:R-:W-:Y:S01]  /*ac20*/  ISETP.GT.U32.AND P6, PT, R29.reuse, R15, PT ;  /* 0x0000000f1d00720c */ /* 0x040fe20003fc4070 */
[--C-:B------:R-:W-:Y:S01]  /*ac30*/  @!P4 IMAD.IADD R2, R2, 0x1, -R29.reuse ;  /* 0x000000010202c824 */ /* 0x100fe200078e0a1d */
[----:B------:R-:W-:Y:S01]  /*ac40*/  ISETP.GT.U32.AND P4, PT, R29, R8, PT ;  /* 0x000000081d00720c */ /* 0x000fe20003f84070 */
[--C-:B------:R-:W-:Y:S01]  /*ac50*/  @!P3 IMAD.IADD R3, R3, 0x1, -R29.reuse ;  /* 0x000000010303b824 */ /* 0x100fe200078e0a1d */
[C---:B------:R-:W-:Y:S02]  /*ac60*/  ISETP.GT.U32.AND P3, PT, R29.reuse, R9, PT ;  /* 0x000000091d00720c */ /* 0x040fe40003f64070 */
[----:B------:R-:W-:Y:S01]  /*ac70*/  ISETP.GT.U32.AND P0, PT, R29, R12, PT ;  /* 0x0000000c1d00720c */ /* 0x000fe20003f04070 */
[----:B------:R-:W-:Y:S01]  /*ac80*/  @!P1 IMAD.IADD R11, R11, 0x1, -R29 ;  /* 0x000000010b0b9824 */ /* 0x000fe200078e0a1d */
[----:B------:R-:W-:-:S05]  /*ac90*/  ISETP.GT.U32.AND P1, PT, R29, R10, PT ;  /* 0x0000000a1d00720c */ /* 0x000fca0003f24070 */
[--C-:B------:R-:W-:Y:S02]  /*aca0*/  @!P6 IMAD.IADD R15, R15, 0x1, -R29.reuse ;  /* 0x000000010f0fe824 */ /* 0x100fe400078e0a1d */
[----:B------:R-:W-:-:S03]  /*acb0*/  @!P4 IMAD.IADD R8, R8, 0x1, -R29 ;  /* 0x000000010808c824 */ /* 0x000fc600078e0a1d */
[----:B------:R0:W-:Y:S01]  /*acc0*/  STL [R1+0x2e8], R15 ;  /* 0x0002e80f01007387 */ /* 0x0001e20000100800 */
[--C-:B------:R-:W-:Y:S02]  /*acd0*/  @!P3 IMAD.IADD R9, R9, 0x1, -R29.reuse ;  /* 0x000000010909b824 */ /* 0x100fe400078e0a1d */
[--C-:B------:R-:W-:Y:S01]  /*ace0*/  @!P0 IMAD.IADD R12, R12, 0x1, -R29.reuse ;  /* 0x000000010c0c8824 */ /* 0x100fe200078e0a1d */
[----:B------:R-:W-:Y:S01]  /*acf0*/  ISETP.GT.U32.AND P0, PT, R29, R16, PT ;  /* 0x000000101d00720c */ /* 0x000fe20003f04070 */
[--C-:B------:R-:W-:Y:S01]  /*ad00*/  @!P1 IMAD.IADD R10, R10, 0x1, -R29.reuse ;  /* 0x000000010a0a9824 */ /* 0x100fe200078e0a1d */
[----:B0-----:R-:W2:Y:S04]  /*ad10*/  LDL.LU R15, [R1+0x2b8] ;  /* 0x0002b800010f7983 */ /* 0x001ea80000300800 */
        /* <DEDUP_REMOVED lines=9> */
[----:B----4-:R-:W4:Y:S04]  /*adb0*/  LDL.LU R10, [R1+0x2a4] ;  /* 0x0002a400010a7983 */ /* 0x010f280000300800 */
[----:B0-----:R-:W4:Y:S01]  /*adc0*/  LDL.LU R16, [R1+0x280] ;  /* 0x0002800001107983 */ /* 0x001f220000300800 */
[C---:B------:R-:W-:Y:S02]  /*add0*/  ISETP.GT.U32.AND P5, PT, R29.reuse, R17, PT ;  /* 0x000000111d00720c */ /* 0x040fe40003fa4070 */
[----:B------:R-:W-:-:S11]  /*ade0*/  ISETP.GT.U32.AND P2, PT, R29, R13, PT ;  /* 0x0000000d1d00720c */ /* 0x000fd60003f44070 */
[--C-:B------:R-:W-:Y:S01]  /*adf0*/  @!P5 IMAD.IADD R17, R17, 0x1, -R29.reuse ;  /* 0x000000011111d824 */ /* 0x100fe200078e0a1d */
[----:B-----5:R-:W-:Y:S01]  /*ae00*/  ISETP.GT.U32.AND P5, PT, R29, R18, PT ;  /* 0x000000121d00720c */ /* 0x020fe20003fa4070 */
[----:B------:R-:W-:Y:S01]  /*ae10*/  @!P2 IMAD.IADD R13, R13, 0x1, -R29 ;  /* 0x000000010d0da824 */ /* 0x000fe200078e0a1d */
[C---:B------:R-:W-:Y:S02]  /*ae20*/  ISETP.GT.U32.AND P4, PT, R29.reuse, R2, PT ;  /* 0x000000021d00720c */ /* 0x040fe40003f84070 */
[C---:B------:R-:W-:Y:S02]  /*ae30*/  ISETP.GT.U32.AND P2, PT, R29.reuse, R17, PT ;  /* 0x000000111d00720c */ /* 0x040fe40003f44070 */
[----:B------:R-:W-:-:S07]  /*ae40*/  ISETP.GT.U32.AND P3, PT, R29, R3, PT ;  /* 0x000000031d00720c */ /* 0x000fce0003f64070 */
[----:B------:R-:W-:Y:S01]  /*ae50*/  @!P5 IMAD.IADD R18, R18, 0x1, -R29 ;  /* 0x000000011212d824 */ /* 0x000fe200078e0a1d */
[----:B------:R-:W-:-:S04]  /*ae60*/  ISETP.GT.U32.AND P5, PT, R29, R27, PT ;  /* 0x0000001b1d00720c */ /* 0x000fc80003fa4070 */
[----:B------:R-:W-:Y:S01]  /*ae70*/  ISETP.GT.U32.AND P6, PT, R29, R18, PT ;  /* 0x000000121d00720c */ /* 0x000fe20003fc4070 */
[--C-:B------:R-:W-:Y:S01]  /*ae80*/  @!P2 IMAD.IADD R17, R17, 0x1, -R29.reuse ;  /* 0x000000011111a824 */ /* 0x100fe200078e0a1d */
[----:B------:R-:W-:Y:S01]  /*ae90*/  ISETP.GT.U32.AND P1, PT, R29, R11, PT ;  /* 0x0000000b1d00720c */ /* 0x000fe20003f24070 */
[----:B------:R-:W-:-:S06]  /*aea0*/  @!P4 IMAD.IADD R2, R2, 0x1, -R29 ;  /* 0x000000010202c824 */ /* 0x000fcc00078e0a1d */
[--C-:B------:R-:W-:Y:S02]  /*aeb0*/  @!P5 IMAD.IADD R27, R27, 0x1, -R29.reuse ;  /* 0x000000011b1bd824 */ /* 0x100fe400078e0a1d */
[----:B------:R-:W-:Y:S01]  /*aec0*/  @!P3 IMAD.IADD R3, R3, 0x1, -R29 ;  /* 0x000000010303b824 */ /* 0x000fe200078e0a1d */
[----:B------:R0:W-:Y:S01]  /*aed0*/  STL [R1+0x2d4], R17 ;  /* 0x0002d41101007387 */ /* 0x0001e20000100800 */
[----:B------:R-:W-:-:S03]  /*aee0*/  ISETP.GT.U32.AND P5, PT, R29, R14, PT ;  /* 0x0000000e1d00720c */ /* 0x000fc60003fa4070 */
[----:B0-----:R-:W5:Y:S01]  /*aef0*/  LDL.LU R17, [R1+0x284] ;  /* 0x0002840001117983 */ /* 0x001f620000300800 */
[C---:B------:R-:W-:Y:S02]  /*af00*/  ISETP.GT.U32.AND P4, PT, R29.reuse, R4, PT ;  /* 0x000000041d00720c */ /* 0x040fe40003f84070 */
[C---:B------:R-:W-:Y:S01]  /*af10*/  ISETP.GT.U32.AND P3, PT, R29.reuse, R5, PT ;  /* 0x000000051d00720c */ /* 0x040fe20003f64070 */
[--C-:B------:R-:W-:Y:S01]  /*af20*/  @!P6 IMAD.IADD R18, R18, 0x1, -R29.reuse ;  /* 0x000000011212e824 */ /* 0x100fe200078e0a1d */
[----:B------:R-:W-:Y:S01]  /*af30*/  ISETP.GT.U32.AND P0, PT, R29, R12, PT ;  /* 0x0000000c1d00720c */ /* 0x000fe20003f04070 */
[----:B------:R-:W-:-:S04]  /*af40*/  @!P1 IMAD.IADD R11, R11, 0x1, -R29 ;  /* 0x000000010b0b9824 */ /* 0x000fc800078e0a1d */
[--C-:B------:R-:W-:Y:S01]  /*af50*/  @!P5 IMAD.IADD R14, R14, 0x1, -R29.reuse ;  /* 0x000000010e0ed824 */ /* 0x100fe200078e0a1d */
[C---:B------:R-:W-:Y:S02]  /*af60*/  ISETP.GT.U32.AND P1, PT, R29.reuse, R6, PT ;  /* 0x000000061d00720c */ /* 0x040fe40003f24070 */
[----:B------:R-:W-:Y:S01]  /*af70*/  ISETP.GT.U32.AND P2, PT, R29, R13, PT ;  /* 0x0000000d1d00720c */ /* 0x000fe20003f44070 */
[--C-:B------:R-:W-:Y:S02]  /*af80*/  @!P4 IMAD.IADD R4, R4, 0x1, -R29.reuse ;  /* 0x000000010404c824 */ /* 0x100fe400078e0a1d */
[--C-:B------:R-:W-:Y:S02]  /*af90*/  @!P3 IMAD.IADD R5, R5, 0x1, -R29.reuse ;  /* 0x000000010505b824 */ /* 0x100fe400078e0a1d */
[--C-:B------:R-:W-:Y:S01]  /*afa0*/  @!P0 IMAD.IADD R12, R12, 0x1, -R29.reuse ;  /* 0x000000010c0c8824 */ /* 0x100fe200078e0a1d */
[----:B------:R-:W-:Y:S01]  /*afb0*/  ISETP.GT.U32.AND P0, PT, R29, R7, PT ;  /* 0x000000071d00720c */ /* 0x000fe20003f04070 */
[----:B------:R-:W-:Y:S04]  /*afc0*/  STL [R1+0x2d8], R27 ;  /* 0x0002d81b01007387 */ /* 0x000fe80000100800 */
[--C-:B------:R-:W-:Y:S01]  /*afd0*/  @!P1 IMAD.IADD R6, R6, 0x1, -R29.reuse ;  /* 0x0000000106069824 */ /* 0x100fe200078e0a1d */
[----:B------:R-:W-:Y:S01]  /*afe0*/  STL [R1+0x2dc], R2 ;  /* 0x0002dc0201007387 */ /* 0x000fe20000100800 */
[----:B------:R-:W-:-:S03]  /*aff0*/  @!P2 IMAD.IADD R13, R13, 0x1, -R29 ;  /* 0x000000010d0da824 */ /* 0x000fc600078e0a1d */
[----:B------:R-:W-:Y:S04]  /*b000*/  STL [R1+0x2e0], R3 ;  /* 0x0002e00301007387 */ /* 0x000fe80000100800 */
[----:B------:R-:W-:Y:S04]  /*b010*/  STL [R1+0x2bc], R11 ;  /* 0x0002bc0b01007387 */ /* 0x000fe80000100800 */
[----:B------:R-:W-:Y:S04]  /*b020*/  STL [R1+0x2c0], R12 ;  /* 0x0002c00c01007387 */ /* 0x000fe80000100800 */
[----:B------:R0:W-:Y:S04]  /*b030*/  STL [R1+0x2c8], R18 ;  /* 0x0002c81201007387 */ /* 0x0001e80000100800 */
[----:B------:R1:W-:Y:S01]  /*b040*/  STL [R1+0x2c4], R13 ;  /* 0x0002c40d01007387 */ /* 0x0003e20000100800 */
[----:B------:R-:W-:-:S03]  /*b050*/  @!P0 IMAD.IADD R7, R7, 0x1, -R29 ;  /* 0x0000000107078824 */ /* 0x000fc600078e0a1d */
[----:B0-----:R-:W5:Y:S04]  /*b060*/  LDL.LU R18, [R1+0x288] ;  /* 0x0002880001127983 */ /* 0x001f680000300800 */
[----:B------:R-:W5:Y:S04]  /*b070*/  LDL.LU R2, [R1+0x28c] ;  /* 0x00028c0001027983 */ /* 0x000f680000300800 */
[----:B------:R-:W5:Y:S04]  /*b080*/  LDL.LU R11, [R1+0x290] ;  /* 0x00029000010b7983 */ /* 0x000f680000300800 */
[----:B------:R-:W5:Y:S04]  /*b090*/  LDL.LU R12, [R1+0x26c] ;  /* 0x00026c00010c7983 */ /* 0x000f680000300800 */
[----:B-1----:R-:W5:Y:S01]  /*b0a0*/  LDL.LU R13, [R1+0x270] ;  /* 0x00027000010d7983 */ /* 0x002f620000300800 */
[----:B---3--:R-:W-:-:S02]  /*b0b0*/  ISETP.GT.U32.AND P6, PT, R29, R20, PT ;  /* 0x000000141d00720c */ /* 0x008fc40003fc4070 */
        /* <DEDUP_REMOVED lines=8> */
[C---:B----4-:R-:W-:Y:S02]  /*b140*/  ISETP.GT.U32.AND P1, PT, R29.reuse, R10, PT ;  /* 0x0000000a1d00720c */ /* 0x050fe40003f24070 */
[----:B------:R-:W-:Y:S01]  /*b150*/  ISETP.GT.U32.AND P4, PT, R29, R5, PT ;  /* 0x000000051d00720c */ /* 0x000fe20003f84070 */
[----:B------:R-:W-:Y:S01]  /*b160*/  @!P3 IMAD.IADD R9, R9, 0x1, -R29 ;  /* 0x000000010909b824 */ /* 0x000fe200078e0a1d */
[C---:B------:R-:W-:Y:S02]  /*b170*/  ISETP.GT.U32.AND P3, PT, R29.reuse, R6, PT ;  /* 0x000000061d00720c */ /* 0x040fe40003f64070 */
[----:B------:R-:W-:-:S03]  /*b180*/  ISETP.GT.U32.AND P2, PT, R29, R15, PT ;  /* 0x0000000f1d00720c */ /* 0x000fc60003f44070 */
[--C-:B------:R-:W-:Y:S01]  /*b190*/  @!P6 IMAD.IADD R14, R14, 0x1, -R29.reuse ;  /* 0x000000010e0ee824 */ /* 0x100fe200078e0a1d */
[----:B------:R-:W-:Y:S01]  /*b1a0*/  ISETP.GT.U32.AND P0, PT, R29, R16, PT ;  /* 0x000000101d00720c */ /* 0x000fe20003f04070 */
[----:B------:R-:W-:-:S03]  /*b1b0*/  @!P5 IMAD.IADD R4, R4, 0x1, -R29 ;  /* 0x000000010404d824 */ /* 0x000fc600078e0a1d */
[----:B------:R0:W-:Y:S01]  /*b1c0*/  STL [R1+0x2cc], R14 ;  /* 0x0002cc0e01007387 */ /* 0x0001e20000100800 */
[--C-:B------:R-:W-:Y:S01]  /*b1d0*/  @!P1 IMAD.IADD R10, R10, 0x1, -R29.reuse ;  /* 0x000000010a0a9824 */ /* 0x100fe200078e0a1d */
[----:B------:R-:W-:Y:S01]  /*b1e0*/  ISETP.GT.U32.AND P1, PT, R29, R7, PT ;  /* 0x000000071d00720c */ /* 0x000fe20003f24070 */
[--C-:B------:R-:W-:Y:S02]  /*b1f0*/  @!P4 IMAD.IADD R5, R5, 0x1, -R29.reuse ;  /* 0x000000010505c824 */ /* 0x100fe400078e0a1d */
[--C-:B------:R-:W-:Y:S01]  /*b200*/  @!P3 IMAD.IADD R6, R6, 0x1, -R29.reuse ;  /* 0x000000010606b824 */ /* 0x100fe200078e0a1d */
[----:B0-----:R-:W2:Y:S04]  /*b210*/  LDL.LU R14, [R1+0x274] ;  /* 0x00027400010e7983 */ /* 0x001ea80000300800 */
[----:B------:R0:W-:Y:S01]  /*b220*/  STL [R1+0x2a8], R4 ;  /* 0x0002a80401007387 */ /* 0x0001e20000100800 */
[----:B------:R-:W-:-:S03]  /*b230*/  @!P2 IMAD.IADD R15, R15, 0x1, -R29 ;  /* 0x000000010f0fa824 */ /* 0x000fc600078e0a1d */
[----:B------:R-:W3:Y:S04]  /*b240*/  LDL.LU R27, [R1+0x278] ;  /* 0x00027800011b7983 */ /* 0x000ee80000300800 */
[----:B------:R1:W-:Y:S04]  /*b250*/  STL [R1+0x2ac], R5 ;  /* 0x0002ac0501007387 */ /* 0x0003e80000100800 */
[----:B------:R-:W4:Y:S01]  /*b260*/  LDL.LU R3, [R1+0x27c] ;  /* 0x00027c0001037983 */ /* 0x000f220000300800 */
[----:B------:R-:W-:-:S03]  /*b270*/  @!P0 IMAD.IADD R16, R16, 0x1, -R29 ;  /* 0x0000000110108824 */ /* 0x000fc600078e0a1d */
[----:B------:R-:W-:Y:S01]  /*b280*/  STL [R1+0x2b0], R6 ;  /* 0x0002b00601007387 */ /* 0x000fe20000100800 */
[----:B------:R-:W-:-:S03]  /*b290*/  ISETP.GT.U32.AND P0, PT, R29, R15, PT ;  /* 0x0000000f1d00720c */ /* 0x000fc60003f04070 */
[----:B0-----:R-:W2:Y:S01]  /*b2a0*/  LDL.LU R4, [R1+0x258] ;  /* 0x0002580001047983 */ /* 0x001ea20000300800 */
[----:B------:R-:W-:-:S03]  /*b2b0*/  @!P1 IMAD.IADD R7, R7, 0x1, -R29 ;  /* 0x0000000107079824 */ /* 0x000fc600078e0a1d */
[----:B-1----:R-:W2:Y:S04]  /*b2c0*/  LDL.LU R5, [R1+0x25c] ;  /* 0x00025c0001057983 */ /* 0x002ea80000300800 */
[----:B------:R0:W-:Y:S02]  /*b2d0*/  STL [R1+0x2b4], R7 ;  /* 0x0002b40701007387 */ /* 0x0001e40000100800 */
[----:B------:R-:W-:Y:S02]  /*b2e0*/  @!P0 IMAD.IADD R15, R15, 0x1, -R29 ;  /* 0x000000010f0f8824 */ /* 0x000fe400078e0a1d */
[----:B0-----:R-:W2:Y:S04]  /*b2f0*/  LDL.LU R7, [R1+0x260] ;  /* 0x0002600001077983 */ /* 0x001ea80000300800 */
[----:B------:R-:W2:Y:S04]  /*b300*/  LDL.LU R6, [R1+0x264] ;  /* 0x0002640001067983 */ /* 0x000ea80000300800 */
[----:B------:R0:W-:Y:S04]  /*b310*/  STL [R1+0x2b8], R15 ;  /* 0x0002b80f01007387 */ /* 0x0001e80000100800 */
[----:B0-----:R-:W2:Y:S01]  /*b320*/  LDL.LU R15, [R1+0x268] ;  /* 0x00026800010f7983 */ /* 0x001ea20000300800 */
[----:B-----5:R-:W-:-:S02]  /*b330*/  ISETP.GT.U32.AND P2, PT, R29, R17, PT ;  /* 0x000000111d00720c */ /* 0x020fc40003f44070 */
[----:B------:R-:W-:-:S11]  /*b340*/  ISETP.GT.U32.AND P5, PT, R29, R0, PT ;  /* 0x000000001d00720c */ /* 0x000fd60003fa4070 */
[--C-:B------:R-:W-:Y:S01]  /*b350*/  @!P2 IMAD.IADD R17, R17, 0x1, -R29.reuse ;  /* 0x000000011111a824 */ /* 0x100fe200078e0a1d */
[C---:B------:R-:W-:Y:S02]  /*b360*/  ISETP.GT.U32.AND P2, PT, R29.reuse, R20, PT ;  /* 0x000000141d00720c */ /* 0x040fe40003f44070 */
[C---:B------:R-:W-:Y:S02]  /*b370*/  ISETP.GT.U32.AND P4, PT, R29.reuse, R8, PT ;  /* 0x000000081d00720c */ /* 0x040fe40003f84070 */
[C---:B------:R-:W-:Y:S02]  /*b380*/  ISETP.GT.U32.AND P6, PT, R29.reuse, R17, PT ;  /* 0x000000111d00720c */ /* 0x040fe40003fc4070 */
[----:B------:R-:W-:Y:S01]  /*b390*/  ISETP.GT.U32.AND P3, PT, R29, R9, PT ;  /* 0x000000091d00720c */ /* 0x000fe20003f64070 */
[----:B------:R-:W-:-:S06]  /*b3a0*/  @!P5 IMAD.IADD R0, R0, 0x1, -R29 ;  /* 0x000000010000d824 */ /* 0x000fcc00078e0a1d */
[--C-:B------:R-:W-:Y:S01]  /*b3b0*/  @!P2 IMAD.IADD R20, R20, 0x1, -R29.reuse ;  /* 0x000000011414a824 */ /* 0x100fe200078e0a1d */
[C---:B------:R-:W-:Y:S02]  /*b3c0*/  ISETP.GT.U32.AND P2, PT, R29.reuse, R18, PT ;  /* 0x000000121d00720c */ /* 0x040fe40003f44070 */
[C---:B------:R-:W-:Y:S02]  /*b3d0*/  ISETP.GT.U32.AND P5, PT, R29.reuse, R2, PT ;  /* 0x000000021d00720c */ /* 0x040fe40003fa4070 */
[----:B------:R-:W-:Y:S01]  /*b3e0*/  ISETP.GT.U32.AND P1, PT, R29, R10, PT ;  /* 0x0000000a1d00720c */ /* 0x000fe20003f24070 */
[--C-:B------:R-:W-:Y:S01]  /*b3f0*/  @!P6 IMAD.IADD R17, R17, 0x1, -R29.reuse ;  /* 0x000000011111e824 */ /* 0x100fe200078e0a1d */
[C---:B------:R-:W-:Y:S01]  /*b400*/  ISETP.GT.U32.AND P0, PT, R29.reuse, R16, PT ;  /* 0x000000101d00720c */ /* 0x040fe20003f04070 */
[--C-:B------:R-:W-:Y:S01]  /*b410*/  @!P4 IMAD.IADD R8, R8, 0x1, -R29.reuse ;  /* 0x000000010808c824 */ /* 0x100fe200078e0a1d */
[----:B------:R-:W-:Y:S01]  /*b420*/  ISETP.GT.U32.AND P4, PT, R29, R11, PT ;  /* 0x0000000b1d00720c */ /* 0x000fe20003f84070 */
[----:B------:R-:W-:Y:S01]  /*b430*/  @!P3 IMAD.IADD R9, R9, 0x1, -R29 ;  /* 0x000000010909b824 */ /* 0x000fe200078e0a1d */
[----:B------:R-:W-:-:S03]  /*b440*/  ISETP.GT.U32.AND P3, PT, R29, R12, PT ;  /* 0x0000000c1d00720c */ /* 0x000fc60003f64070 */
[--C-:B------:R-:W-:Y:S02]  /*b450*/  @!P2 IMAD.IADD R18, R18, 0x1, -R29.reuse ;  /* 0x000000011212a824 */ /* 0x100fe400078e0a1d */
[--C-:B------:R-:W-:Y:S02]  /*b460*/  @!P5 IMAD.IADD R2, R2, 0x1, -R29.reuse ;  /* 0x000000010202d824 */ /* 0x100fe400078e0a1d */
[--C-:B------:R-:W-:Y:S01]  /*b470*/  @!P1 IMAD.IADD R10, R10, 0x1, -R29.reuse ;  /* 0x000000010a0a9824 */ /* 0x100fe200078e0a1d */
[----:B------:R-:W-:Y:S01]  /*b480*/  ISETP.GT.U32.AND P1, PT, R29, R13, PT ;  /* 0x0000000d1d00720c */ /* 0x000fe20003f24070 */
[--C-:B------:R-:W-:Y:S01]  /*b490*/  @!P0 IMAD.IADD R16, R16, 0x1, -R29.reuse ;  /* 0x0000000110108824 */ /* 0x100fe200078e0a1d */
[----:B------:R-:W-:Y:S01]  /*b4a0*/  STL [R1+0x294], R20 ;  /* 0x0002941401007387 */ /* 0x000fe20000100800 */
[--C-:B------:R-:W-:Y:S02]  /*b4b0*/  @!P4 IMAD.IADD R11, R11, 0x1, -R29.reuse ;  /* 0x000000010b0bc824 */ /* 0x100fe400078e0a1d */
[--C-:B------:R-:W-:Y:S01]  /*b4c0*/  @!P3 IMAD.IADD R12, R12, 0x1, -R29.reuse ;  /* 0x000000010c0cb824 */ /* 0x100fe200078e0a1d */
[----:B------:R-:W-:Y:S04]  /*b4d0*/  STL [R1+0x298], R0 ;  /* 0x0002980001007387 */ /* 0x000fe80000100800 */
[----:B------:R-:W-:Y:S04]  /*b4e0*/  STL [R1+0x29c], R8 ;  /* 0x00029c0801007387 */ /* 0x000fe80000100800 */
[----:B------:R-:W-:Y:S04]  /*b4f0*/  STL [R1+0x2a0], R9 ;  /* 0x0002a00901007387 */ /* 0x000fe80000100800 */
[----:B------:R-:W-:Y:S04]  /*b500*/  STL [R1+0x2a4], R10 ;  /* 0x0002a40a01007387 */ /* 0x000fe80000100800 */
[----:B------:R0:W-:Y:S01]  /*b510*/  STL [R1+0x284], R17 ;  /* 0x0002841101007387 */ /* 0x0001e20000100800 */
[----:B------:R-:W-:-:S03]  /*b520*/  @!P1 IMAD.IADD R13, R13, 0x1, -R29 ;  /* 0x000000010d0d9824 */ /* 0x000fc600078e0a1d */
[----:B------:R1:W-:Y:S04]  /*b530*/  STL [R1+0x280], R16 ;  /* 0x0002801001007387 */ /* 0x0003e80000100800 */
[----:B0-----:R-:W5:Y:S04]  /*b540*/  LDL.LU R17, [R1+0x244] ;  /* 0x0002440001117983 */ /* 0x001f680000300800 */
[----:B------:R-:W5:Y:S04]  /*b550*/  LDL.LU R8, [R1+0x248] ;  /* 0x0002480001087983 */ /* 0x000f680000300800 */
[----:B------:R-:W5:Y:S04]  /*b560*/  LDL.LU R9, [R1+0x24c] ;  /* 0x00024c0001097983 */ /* 0x000f680000300800 */
[----:B------:R-:W5:Y:S04]  /*b570*/  LDL.LU R10, [R1+0x250] ;  /* 0x00025000010a7983 */ /* 0x000f680000300800 */
[----:B-1----:R-:W5:Y:S01]  /*b580*/  LDL.LU R16, [R1+0x254] ;  /* 0x0002540001107983 */ /* 0x002f620000300800 */
[----:B---3--:R-:W-:-:S02]  /*b590*/  ISETP.GT.U32.AND P6, PT, R29, R27, PT ;  /* 0x0000001b1d00720c */ /* 0x008fc40003fc4070 */
[C---:B----4-:R-:W-:Y:S02]  /*b5a0*/  ISETP.GT.U32.AND P2, PT, R29.reuse, R3, PT ;  /* 0x000000031d00720c */ /* 0x050fe40003f44070 */
[----:B--2---:R-:W-:-:S09]  /*b5b0*/  ISETP.GT.U32.AND P5, PT, R29, R4, PT ;  /* 0x000000041d00720c */ /* 0x004fd20003fa4070 */
[--C-:B------:R-:W-:Y:S01]  /*b5c0*/  @!P6 IMAD.IADD R27, R27, 0x1, -R29.reuse ;  /* 0x000000011b1be824 */ /* 0x100fe200078e0a1d */
[C---:B------:R-:W-:Y:S02]  /*b5d0*/  ISETP.GT.U32.AND P0, PT, R29.reuse, R14, PT ;  /* 0x0000000e1d00720c */ /* 0x040fe40003f04070 */
[----:B------:R-:W-:Y:S01]  /*b5e0*/  ISETP.GT.U32.AND P6, PT, R29, R18, PT ;  /* 0x000000121d00720c */ /* 0x000fe20003fc4070 */
[--C-:B------:R-:W-:Y:S01]  /*b5f0*/  @!P2 IMAD.IADD R3, R3, 0x1, -R29.reuse ;  /* 0x000000010303a824 */ /* 0x100fe200078e0a1d */
[C---:B------:R-:W-:Y:S02]  /*b600*/  ISETP.GT.U32.AND P4, PT, R29.reuse, R5, PT ;  /* 0x000000051d00720c */ /* 0x040fe40003f84070 */
[C---:B------:R-:W-:Y:S01]  /*b610*/  ISETP.GT.U32.AND P2, PT, R29.reuse, R2, PT ;  /* 0x000000021d00720c */ /* 0x040fe20003f44070 */
[----:B------:R-:W-:Y:S01]  /*b620*/  @!P5 IMAD.IADD R4, R4, 0x1, -R29 ;  /* 0x000000010404d824 */ /* 0x000fe200078e0a1d */
[C---:B------:R-:W-:Y:S02]  /*b630*/  ISETP.GT.U32.AND P5, PT, R29.reuse, R11, PT ;  /* 0x0000000b1d00720c */ /* 0x040fe40003fa4070 */
[----:B------:R-:W-:-:S03]  /*b640*/  ISETP.GT.U32.AND P3, PT, R29, R7, PT ;  /* 0x000000071d00720c */ /* 0x000fc60003f64070 */
[--C-:B------:R-:W-:Y:S01]  /*b650*/  @!P0 IMAD.IADD R14, R14, 0x1, -R29.reuse ;  /* 0x000000010e0e8824 */ /* 0x100fe200078e0a1d */
[----:B------:R-:W-:Y:S01]  /*b660*/  ISETP.GT.U32.AND P1, PT, R29, R6, PT ;  /* 0x000000061d00720c */ /* 0x000fe20003f24070 */
[--C-:B------:R-:W-:Y:S02]  /*b670*/  @!P6 IMAD.IADD R18, R18, 0x1, -R29.reuse ;  /* 0x000000011212e824 */ /* 0x100fe400078e0a1d */
[--C-:B------:R-:W-:Y:S01]  /*b680*/  @!P4 IMAD.IADD R5, R5, 0x1, -R29.reuse ;  /* 0x000000010505c824 */ /* 0x100fe200078e0a1d */
[----:B------:R-:W-:Y:S01]  /*b690*/  ISETP.GT.U32.AND P4, PT, R29, R12, PT ;  /* 0x0000000c1d00720c */ /* 0x000fe20003f84070 */
[--C-:B------:R-:W-:Y:S01]  /*b6a0*/  @!P2 IMAD.IADD R2, R2, 0x1, -R29.reuse ;  /* 0x000000010202a824 */ /* 0x100fe200078e0a1d */
[----:B------:R0:W-:Y:S03]  /*b6b0*/  STL [R1+0x288], R18 ;  /* 0x0002881201007387 */ /* 0x0001e60000100800 */
[----:B------:R-:W-:Y:S01]  /*b6c0*/  @!P3 IMAD.IADD R7, R7, 0x1, -R29 ;  /* 0x000000010707b824 */ /* 0x000fe200078e0a1d */
[----:B------:R-:W-:-:S02]  /*b6d0*/  ISETP.GT.U32.AND P3, PT, R29, R13, PT ;  /* 0x0000000d1d00720c */ /* 0x000fc40003f64070 */
[----:B------:R-:W-:Y:S01]  /*b6e0*/  ISETP.GT.U32.AND P0, PT, R29, R15, PT ;  /* 0x0000000f1d00720c */ /* 0x000fe20003f04070 */
[--C-:B------:R-:W-:Y:S01]  /*b6f0*/  @!P5 IMAD.IADD R11, R11, 0x1, -R29.reuse ;  /* 0x000000010b0bd824 */ /* 0x100fe200078e0a1d */
[----:B0-----:R-:W2:Y:S04]  /*b700*/  LDL.LU R18, [R1+0x230] ;  /* 0x0002300001127983 */ /* 0x001ea80000300800 */
[----:B------:R-:W3:Y:S01]  /*b710*/  LDL.LU R20, [R1+0x234] ;  /* 0x0002340001147983 */ /* 0x000ee20000300800 */
[----:B------:R-:W-:-:S03]  /*b720*/  @!P1 IMAD.IADD R6, R6, 0x1, -R29 ;  /* 0x0000000106069824 */ /* 0x000fc600078e0a1d */
[----:B------:R0:W-:Y:S01]  /*b730*/  STL [R1+0x28c], R2 ;  /* 0x00028c0201007387 */ /* 0x0001e20000100800 */
[----:B------:R-:W-:-:S03]  /*b740*/  ISETP.GT.U32.AND P1, PT, R29, R14, PT ;  /* 0x0000000e1d00720c */ /* 0x000fc60003f24070 */
[----:B------:R-:W4:Y:S01]  /*b750*/  LDL.LU R0, [R1+0x238] ;  /* 0x0002380001007983 */ /* 0x000f220000300800 */
[----:B------:R-:W-:-:S03]  /*b760*/  @!P0 IMAD.IADD R15, R15, 0x1, -R29 ;  /* 0x000000010f0f8824 */ /* 0x000fc600078e0a1d */
[----:B------:R1:W-:Y:S01]  /*b770*/  STL [R1+0x290], R11 ;  /* 0x0002900b01007387 */ /* 0x0003e20000100800 */
[----:B------:R-:W-:-:S03]  /*b780*/  ISETP.GT.U32.AND P0, PT, R29, R27, PT ;  /* 0x0000001b1d00720c */ /* 0x000fc60003f04070 */
[----:B0-----:R-:W2:Y:S01]  /*b790*/  LDL.LU R2, [R1+0x23c] ;  /* 0x00023c0001027983 */ /* 0x001ea20000300800 */
[----:B------:R-:W-:Y:S01]  /*b7a0*/  ISETP.GT.U32.AND P2, PT, R29, R3, PT ;  /* 0x000000031d00720c */ /* 0x000fe20003f44070 */
[--C-:B------:R-:W-:Y:S01]  /*b7b0*/  @!P3 IMAD.IADD R13, R13, 0x1, -R29.reuse ;  /* 0x000000010d0db824 */ /* 0x100fe200078e0a1d */
[C---:B------:R-:W-:Y:S01]  /*b7c0*/  ISETP.GT.U32.AND P5, PT, R29.reuse, R4, PT ;  /* 0x000000041d00720c */ /* 0x040fe20003fa4070 */
[----:B-1----:R-:W2:Y:S01]  /*b7d0*/  LDL.LU R11, [R1+0x240] ;  /* 0x00024000010b7983 */ /* 0x002ea20000300800 */
[--C-:B------:R-:W-:Y:S01]  /*b7e0*/  @!P4 IMAD.IADD R12, R12, 0x1, -R29.reuse ;  /* 0x000000010c0cc824 */ /* 0x100fe200078e0a1d */
[C---:B------:R-:W-:Y:S02]  /*b7f0*/  ISETP.GT.U32.AND P3, PT, R29.reuse, R7, PT ;  /* 0x000000071d00720c */ /* 0x040fe40003f64070 */
[----:B------:R-:W-:Y:S01]  /*b800*/  ISETP.GT.U32.AND P4, PT, R29, R5, PT ;  /* 0x000000051d00720c */ /* 0x000fe20003f84070 */
[--C-:B------:R-:W-:Y:S01]  /*b810*/  @!P1 IMAD.IADD R14, R14, 0x1, -R29.reuse ;  /* 0x000000010e0e9824 */ /* 0x100fe200078e0a1d */
[----:B------:R0:W-:Y:S01]  /*b820*/  STL [R1+0x26c], R12 ;  /* 0x00026c0c01007387 */ /* 0x0001e20000100800 */
[----:B------:R-:W-:-:S03]  /*b830*/  @!P0 IMAD.IADD R27, R27, 0x1, -R29 ;  /* 0x000000011b1b8824 */ /* 0x000fc600078e0a1d */
[--C-:B------:R-:W-:Y:S02]  /*b840*/  @!P2 IMAD.IADD R3, R3, 0x1, -R29.reuse ;  /* 0x000000010303a824 */ /* 0x100fe400078e0a1d */
[--C-:B------:R-:W-:Y:S01]  /*b850*/  @!P5 IMAD.IADD R4, R4, 0x1, -R29.reuse ;  /* 0x000000010404d824 */ /* 0x100fe200078e0a1d */
[----:B0-----:R-:W2:Y:S02]  /*b860*/  LDL.LU R12, [R1+0x21c] ;  /* 0x00021c00010c7983 */ /* 0x001ea40000300800 */
[--C-:B------:R-:W-:Y:S02]  /*b870*/  @!P3 IMAD.IADD R7, R7, 0x1, -R29.reuse ;  /* 0x000000010707b824 */ /* 0x100fe400078e0a1d */
[----:B------:R0:W-:Y:S01]  /*b880*/  STL [R1+0x270], R13 ;  /* 0x0002700d01007387 */ /* 0x0001e20000100800 */
[----:B------:R-:W-:-:S03]  /*b890*/  @!P4 IMAD.IADD R5, R5, 0x1, -R29 ;  /* 0x000000010505c824 */ /* 0x000fc600078e0a1d */
[----:B0-----:R-:W2:Y:S04]  /*b8a0*/  LDL.LU R13, [R1+0x220] ;  /* 0x00022000010d7983 */ /* 0x001ea80000300800 */
[----:B------:R0:W-:Y:S04]  /*b8b0*/  STL [R1+0x274], R14 ;  /* 0x0002740e01007387 */ /* 0x0001e80000100800 */
[----:B0-----:R-:W2:Y:S04]  /*b8c0*/  LDL.LU R14, [R1+0x224] ;  /* 0x00022400010e7983 */ /* 0x001ea80000300800 */
[----:B------:R-:W-:Y:S04]  /*b8d0*/  STL [R1+0x278], R27 ;  /* 0x0002781b01007387 */ /* 0x000fe80000100800 */
[----:B------:R-:W-:Y:S04]  /*b8e0*/  STL [R1+0x27c], R3 ;  /* 0x00027c0301007387 */ /* 0x000fe80000100800 */
[----:B------:R-:W-:Y:S04]  /*b8f0*/  STL [R1+0x258], R4 ;  /* 0x0002580401007387 */ /* 0x000fe80000100800 */
[----:B------:R0:W-:Y:S04]  /*b900*/  STL [R1+0x260], R7 ;  /* 0x0002600701007387 */ /* 0x0001e80000100800 */
[----:B------:R-:W-:Y:S04]  /*b910*/  STL [R1+0x25c], R5 ;  /* 0x00025c0501007387 */ /* 0x000fe80000100800 */
[----:B0-----:R-:W2:Y:S01]  /*b920*/  LDL R7, [R1+0x1dfc] ;  /* 0x001dfc0001077983 */ /* 0x001ea20000100800 */
[----:B------:R-:W-:-:S02]  /*b930*/  ISETP.GT.U32.AND P6, PT, R29, R15, PT ;  /* 0x0000000f1d00720c */ /* 0x000fc40003fc4070 */
[C---:B-----5:R-:W-:Y:S02]  /*b940*/  ISETP.GT.U32.AND P0, PT, R29.reuse, R17, PT ;  /* 0x000000111d00720c */ /* 0x060fe40003f04070 */
[C---:B------:R-:W-:Y:S02]  /*b950*/  ISETP.GT.U32.AND P2, PT, R29.reuse, R8, PT ;  /* 0x000000081d00720c */ /* 0x040fe40003f44070 */
[C---:B------:R-:W-:Y:S02]  /*b960*/  ISETP.GT.U32.AND P5, PT, R29.reuse, R9, PT ;  /* 0x000000091d00720c */ /* 0x040fe40003fa4070 */
[----:B------:R-:W-:-:S05]  /*b970*/  ISETP.GT.U32.AND P4, PT, R29, R10, PT ;  /* 0x0000000a1d00720c */ /* 0x000fca0003f84070 */
[--C-:B------:R-:W-:Y:S02]  /*b980*/  @!P6 IMAD.IADD R15, R15, 0x1, -R29.reuse ;  /* 0x000000010f0fe824 */ /* 0x100fe400078e0a1d */
[--C-:B------:R-:W-:Y:S01]  /*b990*/  @!P0 IMAD.IADD R17, R17, 0x1, -R29.reuse ;  /* 0x0000000111118824 */ /* 0x100fe200078e0a1d */
[----:B------:R-:W-:Y:S01]  /*b9a0*/  ISETP.GT.U32.AND P1, PT, R29, R6, PT ;  /* 0x000000061d00720c */ /* 0x000fe20003f24070 */
[--C-:B------:R-:W-:Y:S02]  /*b9b0*/  @!P2 IMAD.IADD R8, R8, 0x1, -R29.reuse ;  /* 0x000000010808a824 */ /* 0x100fe400078e0a1d */
[--C-:B------:R-:W-:Y:S02]  /*b9c0*/  @!P5 IMAD.IADD R9, R9, 0x1, -R29.reuse ;  /* 0x000000010909d824 */ /* 0x100fe400078e0a1d */
[--C-:B------:R-:W-:Y:S01]  /*b9d0*/  @!P4 IMAD.IADD R10, R10, 0x1, -R29.reuse ;  /* 0x000000010a0ac824 */ /* 0x100fe200078e0a1d */
[----:B------:R-:W-:Y:S01]  /*b9e0*/  ISETP.GT.U32.AND P3, PT, R29, R16, PT ;  /* 0x000000101d00720c */ /* 0x000fe20003f64070 */
[----:B------:R0:W-:Y:S06]  /*b9f0*/  STL [R1+0x268], R15 ;  /* 0x0002680f01007387 */ /* 0x0001ec0000100800 */
[----:B------:R-:W-:-:S05]  /*ba00*/  @!P1 IMAD.IADD R6, R6, 0x1, -R29 ;  /* 0x0000000106069824 */ /* 0x000fca00078e0a1d */
[----:B------:R1:W-:Y:S04]  /*ba10*/  STL [R1+0x264], R6 ;  /* 0x0002640601007387 */ /* 0x0003e80000100800 */
[----:B0-----:R-:W5:Y:S04]  /*ba20*/  LDL.LU R15, [R1+0x228] ;  /* 0x00022800010f7983 */ /* 0x001f680000300800 */
[----:B------:R-:W5:Y:S04]  /*ba30*/  LDL.LU R3, [R1+0x22c] ;  /* 0x00022c0001037983 */ /* 0x000f680000300800 */
[----:B------:R-:W5:Y:S01]  /*ba40*/  LDL.LU R5, [R1+0x208] ;  /* 0x0002080001057983 */ /* 0x000f620000300800 */
[----:B------:R-:W-:-:S03]  /*ba50*/  @!P3 IMAD.IADD R16, R16, 0x1, -R29 ;  /* 0x000000011010b824 */ /* 0x000fc600078e0a1d */
[----:B-1----:R-:W5:Y:S01]  /*ba60*/  LDL.LU R6, [R1+0x20c] ;  /* 0x00020c0001067983 */ /* 0x002f620000300800 */
[C---:B---3--:R-:W-:Y:S02]  /*ba70*/  ISETP.GT.U32.AND P6, PT, R29.reuse, R20, PT ;  /* 0x000000141d00720c */ /* 0x048fe40003fc4070 */
[C---:B----4-:R-:W-:Y:S02]  /*ba80*/  ISETP.GT.U32.AND P0, PT, R29.reuse, R0, PT ;  /* 0x000000001d00720c */ /* 0x050fe40003f04070 */
[C---:B--2---:R-:W-:Y:S02]  /*ba90*/  ISETP.GT.U32.AND P2, PT, R29.reuse, R2, PT ;  /* 0x000000021d00720c */ /* 0x044fe40003f44070 */
        /* <DEDUP_REMOVED lines=11> */
[--C-:B------:R-:W-:Y:S02]  /*bb50*/  @!P0 IMAD.IADD R8, R8, 0x1, -R29.reuse ;  /* 0x0000000108088824 */ /* 0x100fe400078e0a1d */
[--C-:B------:R-:W-:Y:S02]  /*bb60*/  @!P2 IMAD.IADD R9, R9, 0x1, -R29.reuse ;  /* 0x000000010909a824 */ /* 0x100fe400078e0a1d */
[--C-:B------:R-:W-:Y:S02]  /*bb70*/  @!P5 IMAD.IADD R10, R10, 0x1, -R29.reuse ;  /* 0x000000010a0ad824 */ /* 0x100fe400078e0a1d */
[----:B------:R-:W-:Y:S01]  /*bb80*/  @!P4 IMAD.IADD R12, R12, 0x1, -R29 ;  /* 0x000000010c0cc824 */ /* 0x000fe200078e0a1d */
[----:B------:R-:W-:-:S13]  /*bb90*/  ISETP.GT.U32.AND P4, PT, R29, R16, PT ;  /* 0x000000101d00720c */ /* 0x000fda0003f84070 */
[----:B------:R-:W-:Y:S01]  /*bba0*/  @!P4 IMAD.IADD R16, R16, 0x1, -R29 ;  /* 0x000000011010c824 */ /* 0x000fe200078e0a1d */
[----:B------:R-:W-:Y:S02]  /*bbb0*/  IABS R22, R7 ;  /* 0x0000000700167213 */ /* 0x000fe40000000000 */
[----:B------:R-:W2:Y:S04]  /*bbc0*/  LDL.LU R7, [R1+0x210] ;  /* 0x0002100001077983 */ /* 0x000ea80000300800 */
[----:B------:R0:W-:Y:S04]  /*bbd0*/  STL [R1+0x244], R17 ;  /* 0x0002441101007387 */ /* 0x0001e80000100800 */
[----:B0-----:R-:W3:Y:S04]  /*bbe0*/  LDL.LU R17, [R1+0x214] ;  /* 0x0002140001117983 */ /* 0x001ee80000300800 */
[----:B------:R0:W-:Y:S04]  /*bbf0*/  STL [R1+0x248], R8 ;  /* 0x0002480801007387 */ /* 0x0001e80000100800 */
[----:B------:R-:W4:Y:S04]  /*bc00*/  LDL.LU R27, [R1+0x218] ;  /* 0x00021800011b7983 */ /* 0x000f280000300800 */
[----:B------:R1:W-:Y:S04]  /*bc10*/  STL [R1+0x24c], R9 ;  /* 0x00024c0901007387 */ /* 0x0003e80000100800 */
[----:B------:R-:W3:Y:S04]  /*bc20*/  LDL.LU R4, [R1+0x1f4] ;  /* 0x0001f40001047983 */ /* 0x000ee80000300800 */
[----:B------:R5:W-:Y:S04]  /*bc30*/  STL [R1+0x250], R10 ;  /* 0x0002500a01007387 */ /* 0x000be80000100800 */
[----:B0-----:R-:W3:Y:S04]  /*bc40*/  LDL.LU R8, [R1+0x1f8] ;  /* 0x0001f80001087983 */ /* 0x001ee80000300800 */
[----:B-1----:R-:W3:Y:S04]  /*bc50*/  LDL.LU R9, [R1+0x1fc] ;  /* 0x0001fc0001097983 */ /* 0x002ee80000300800 */
[----:B------:R0:W-:Y:S04]  /*bc60*/  STL [R1+0x254], R16 ;  /* 0x0002541001007387 */ /* 0x0001e80000100800 */
[----:B-----5:R-:W5:Y:S01]  /*bc70*/  LDL.LU R10, [R1+0x200] ;  /* 0x00020000010a7983 */ /* 0x020f620000300800 */
[----:B------:R-:W-:-:S02]  /*bc80*/  ISETP.GT.U32.AND P1, PT, R29, R18, PT ;  /* 0x000000121d00720c */ /* 0x000fc40003f24070 */
[C---:B------:R-:W-:Y:S02]  /*bc90*/  ISETP.GT.U32.AND P3, PT, R29.reuse, R13, PT ;  /* 0x0000000d1d00720c */ /* 0x040fe40003f64070 */
[C---:B------:R-:W-:Y:S01]  /*bca0*/  ISETP.GT.U32.AND P0, PT, R29.reuse, R0, PT ;  /* 0x000000001d00720c */ /* 0x040fe20003f04070 */
[----:B0-----:R-:W5:Y:S08]  /*bcb0*/  LDL.LU R16, [R1+0x204] ;  /* 0x0002040001107983 */ /* 0x001f700000300800 */
[--C-:B------:R-:W-:Y:S01]  /*bcc0*/  @!P1 IMAD.IADD R18, R18, 0x1, -R29.reuse ;  /* 0x0000000112129824 */ /* 0x100fe200078e0a1d */
[----:B------:R-:W-:Y:S01]  /*bcd0*/  ISETP.GT.U32.AND P1, PT, R29, R14, PT ;  /* 0x0000000e1d00720c */ /* 0x000fe20003f24070 */
[----:B------:R-:W-:Y:S01]  /*bce0*/  @!P3 IMAD.IADD R13, R13, 0x1, -R29 ;  /* 0x000000010d0db824 */ /* 0x000fe200078e0a1d */
[----:B------:R-:W-:-:S02]  /*bcf0*/  ISETP.GT.U32.AND P2, PT, R29, R2, PT ;  /* 0x000000021d00720c */ /* 0x000fc40003f44070 */
[----:B------:R-:W-:-:S09]  /*bd00*/  ISETP.GT.U32.AND P3, PT, R29, R18, PT ;  /* 0x000000121d00720c */ /* 0x000fd20003f64070 */
[--C-:B------:R-:W-:Y:S01]  /*bd10*/  @!P1 IMAD.IADD R14, R14, 0x1, -R29.reuse ;  /* 0x000000010e0e9824 */ /* 0x100fe200078e0a1d */
[C---:B------:R-:W-:Y:S01]  /*bd20*/  ISETP.GT.U32.AND P1, PT, R29.reuse, R20, PT ;  /* 0x000000141d00720c */ /* 0x040fe20003f24070 */
[--C-:B------:R-:W-:Y:S01]  /*bd30*/  @!P0 IMAD.IADD R0, R0, 0x1, -R29.reuse ;  /* 0x0000000100008824 */ /* 0x100fe200078e0a1d */
[C---:B------:R-:W-:Y:S02]  /*bd40*/  ISETP.GT.U32.AND P5, PT, R29.reuse, R11, PT ;  /* 0x0000000b1d00720c */ /* 0x040fe40003fa4070 */
[C---:B------:R-:W-:Y:S01]  /*bd50*/  ISETP.GT.U32.AND P6, PT, R29.reuse, R14, PT ;  /* 0x0000000e1d00720c */ /* 0x040fe20003fc4070 */
[--C-:B------:R-:W-:Y:S01]  /*bd60*/  @!P3 IMAD.IADD R18, R18, 0x1, -R29.reuse ;  /* 0x000000011212b824 */ /* 0x100fe200078e0a1d */
[C---:B------:R-:W-:Y:S01]  /*bd70*/  ISETP.GT.U32.AND P0, PT, R29.reuse, R3, PT ;  /* 0x000000031d00720c */ /* 0x040fe20003f04070 */
[----:B------:R-:W-:Y:S01]  /*bd80*/  @!P2 IMAD.IADD R2, R2, 0x1, -R29 ;  /* 0x000000010202a824 */ /* 0x000fe200078e0a1d */
[----:B------:R-:W-:-:S05]  /*bd90*/  ISETP.GT.U32.AND P2, PT, R29, R5, PT ;  /* 0x000000051d00720c */ /* 0x000fca0003f44070 */
[--C-:B------:R-:W-:Y:S01]  /*bda0*/  @!P1 IMAD.IADD R20, R20, 0x1, -R29.reuse ;  /* 0x0000000114149824 */ /* 0x100fe200078e0a1d */
[C---:B------:R-:W-:Y:S01]  /*bdb0*/  ISETP.GT.U32.AND P1, PT, R29.reuse, R15, PT ;  /* 0x0000000f1d00720c */ /* 0x040fe20003f24070 */
[----:B------:R0:W-:Y:S02]  /*bdc0*/  STL [R1+0x230], R18 ;  /* 0x0002301201007387 */ /* 0x0001e40000100800 */
[--C-:B------:R-:W-:Y:S01]  /*bdd0*/  @!P6 IMAD.IADD R14, R14, 0x1, -R29.reuse ;  /* 0x000000010e0ee824 */ /* 0x100fe200078e0a1d */
[----:B------:R-:W-:Y:S01]  /*bde0*/  ISETP.GT.U32.AND P4, PT, R29, R12, PT ;  /* 0x0000000c1d00720c */ /* 0x000fe20003f84070 */
[----:B------:R-:W-:Y:S01]  /*bdf0*/  @!P5 IMAD.IADD R11, R11, 0x1, -R29 ;  /* 0x000000010b0bd824 */ /* 0x000fe200078e0a1d */
[----:B0-----:R-:W5:Y:S01]  /*be00*/  LDL.LU R18, [R1+0x1dc] ;  /* 0x0001dc0001127983 */ /* 0x001f620000300800 */
[----:B------:R-:W-:-:S06]  /*be10*/  ISETP.GT.U32.AND P5, PT, R29, R6, PT ;  /* 0x000000061d00720c */ /* 0x000fcc0003fa4070 */
[--C-:B------:R-:W-:Y:S02]  /*be20*/  @!P1 IMAD.IADD R15, R15, 0x1, -R29.reuse ;  /* 0x000000010f0f9824 */ /* 0x100fe400078e0a1d */
[--C-:B------:R-:W-:Y:S01]  /*be30*/  @!P0 IMAD.IADD R3, R3, 0x1, -R29.reuse ;  /* 0x0000000103038824 */ /* 0x100fe200078e0a1d */
[----:B------:R-:W-:Y:S01]  /*be40*/  ISETP.GT.U32.AND P3, PT, R29, R13, PT ;  /* 0x0000000d1d00720c */ /* 0x000fe20003f64070 */
[--C-:B------:R-:W-:Y:S02]  /*be50*/  @!P2 IMAD.IADD R5, R5, 0x1, -R29.reuse ;  /* 0x000000010505a824 */ /* 0x100fe400078e0a1d */
[--C-:B------:R-:W-:Y:S01]  /*be60*/  @!P4 IMAD.IADD R12, R12, 0x1, -R29.reuse ;  /* 0x000000010c0cc824 */ /* 0x100fe200078e0a1d */
[----:B------:R-:W-:Y:S01]  /*be70*/  STL [R1+0x234], R20 ;  /* 0x0002341401007387 */ /* 0x000fe20000100800 */
[----:B------:R-:W-:-:S03]  /*be80*/  @!P5 IMAD.IADD R6, R6, 0x1, -R29 ;  /* 0x000000010606d824 */ /* 0x000fc600078e0a1d */
[----:B------:R-:W-:Y:S05]  /*be90*/  STL [R1+0x238], R0 ;  /* 0x0002380001007387 */ /* 0x000fea0000100800 */
[----:B------:R-:W-:Y:S01]  /*bea0*/  @!P3 IMAD.IADD R13, R13, 0x1, -R29 ;  /* 0x000000010d0db824 */ /* 0x000fe200078e0a1d */
[----:B------:R-:W-:Y:S04]  /*beb0*/  STL [R1+0x23c], R2 ;  /* 0x00023c0201007387 */ /* 0x000fe80000100800 */
[----:B------:R0:W-:Y:S04]  /*bec0*/  STL [R1+0x240], R11 ;  /* 0x0002400b01007387 */ /* 0x0001e80000100800 */
[----:B------:R1:W-:Y:S04]  /*bed0*/  STL [R1+0x21c], R12 ;  /* 0x00021c0c01007387 */ /* 0x0003e80000100800 */
[----:B0-----:R-:W5:Y:S04]  /*bee0*/  LDL.LU R11, [R1+0x1e0] ;  /* 0x0001e000010b7983 */ /* 0x001f680000300800 */
[----:B------:R0:W-:Y:S04]  /*bef0*/  STL [R1+0x220], R13 ;  /* 0x0002200d01007387 */ /* 0x0001e80000100800 */
[----:B------:R-:W5:Y:S04]  /*bf00*/  LDL.LU R0, [R1+0x1e4] ;  /* 0x0001e40001007983 */ /* 0x000f680000300800 */
[----:B-1----:R-:W5:Y:S04]  /*bf10*/  LDL.LU R12, [R1+0x1e8] ;  /* 0x0001e800010c7983 */ /* 0x002f680000300800 */
[----:B------:R1:W-:Y:S04]  /*bf20*/  STL [R1+0x224], R14 ;  /* 0x0002240e01007387 */ /* 0x0003e80000100800 */
[----:B0-----:R-:W5:Y:S04]  /*bf30*/  LDL.LU R13, [R1+0x1ec] ;  /* 0x0001ec00010d7983 */ /* 0x001f680000300800 */
[----:B-1----:R-:W5:Y:S01]  /*bf40*/  LDL.LU R14, [R1+0x1c4] ;  /* 0x0001c400010e7983 */ /* 0x002f620000300800 */
[----:B--2---:R-:W-:-:S02]  /*bf50*/  ISETP.GT.U32.AND P4, PT, R29, R7, PT ;  /* 0x000000071d00720c */ /* 0x004fc40003f84070 */
[C---:B----4-:R-:W-:Y:S02]  /*bf60*/  ISETP.GT.U32.AND P6, PT, R29.reuse, R27, PT ;  /* 0x0000001b1d00720c */ /* 0x050fe40003fc4070 */
[C---:B---3--:R-:W-:Y:S02]  /*bf70*/  ISETP.GT.U32.AND P1, PT, R29.reuse, R4, PT ;  /* 0x000000041d00720c */ /* 0x048fe40003f24070 */
[C---:B------:R-:W-:Y:S02]  /*bf80*/  ISETP.GT.U32.AND P0, PT, R29.reuse, R8, PT ;  /* 0x000000081d00720c */ /* 0x040fe40003f04070 */
[----:B------:R-:W-:-:S07]  /*bf90*/  ISETP.GT.U32.AND P2, PT, R29, R9, PT ;  /* 0x000000091d00720c */ /* 0x000fce0003f44070 */
[--C-:B------:R-:W-:Y:S01]  /*bfa0*/  @!P6 IMAD.IADD R27, R27, 0x1, -R29.reuse ;  /* 0x000000011b1be824 */ /* 0x100fe200078e0a1d */
[C---:B------:R-:W-:Y:S01]  /*bfb0*/  ISETP.GT.U32.AND P6, PT, R29.reuse, R15, PT ;  /* 0x0000000f1d00720c */ /* 0x040fe20003fc4070 */
[--C-:B------:R-:W-:Y:S01]  /*bfc0*/  @!P1 IMAD.IADD R4, R4, 0x1, -R29.reuse ;  /* 0x0000000104049824 */ /* 0x100fe200078e0a1d */
[C---:B------:R-:W-:Y:S01]  /*bfd0*/  ISETP.GT.U32.AND P1, PT, R29.reuse, R3, PT ;  /* 0x000000031d00720c */ /* 0x040fe20003f24070 */
[--C-:B------:R-:W-:Y:S01]  /*bfe0*/  @!P0 IMAD.IADD R8, R8, 0x1, -R29.reuse ;  /* 0x0000000108088824 */ /* 0x100fe200078e0a1d */
[C---:B------:R-:W-:Y:S02]  /*bff0*/  ISETP.GT.U32.AND P0, PT, R29.reuse, R5, PT ;  /* 0x000000051d00720c */ /* 0x040fe40003f04070 */
[----:B-----5:R-:W-:Y:S01]  /*c000*/  ISETP.GT.U32.AND P5, PT, R29, R10, PT ;  /* 0x0000000a1d00720c */ /* 0x020fe20003fa4070 */
[----:B------:R-:W-:Y:S01]  /*c010*/  @!P2 IMAD.IADD R9, R9, 0x1, -R29 ;  /* 0x000000010909a824 */ /* 0x000fe200078e0a1d */
[----:B------:R-:W-:-:S05]  /*c020*/  ISETP.GT.U32.AND P2, PT, R29, R6, PT ;  /* 0x000000061d00720c */ /* 0x000fca0003f44070 */
[--C-:B------:R-:W-:Y:S02]  /*c030*/  @!P6 IMAD.IADD R15, R15, 0x1, -R29.reuse ;  /* 0x000000010f0fe824 */ /* 0x100fe400078e0a1d */
[--C-:B------:R-:W-:Y:S02]  /*c040*/  @!P4 IMAD.IADD R7, R7, 0x1, -R29.reuse ;  /* 0x000000010707c824 */ /* 0x100fe400078e0a1d */
[--C-:B------:R-:W-:Y:S01]  /*c050*/  @!P1 IMAD.IADD R3, R3, 0x1, -R29.reuse ;  /* 0x0000000103039824 */ /* 0x100fe200078e0a1d */
        /* <DEDUP_REMOVED lines=9> */
[----:B------:R-:W4:Y:S04]  /*c0f0*/  LDL.LU R2, [R1+0x1d4] ;  /* 0x0001d40001027983 */ /* 0x000f280000300800 */
[----:B------:R5:W-:Y:S04]  /*c100*/  STL [R1+0x20c], R6 ;  /* 0x00020c0601007387 */ /* 0x000be80000100800 */
[----:B0-----:R-:W2:Y:S04]  /*c110*/  LDL.LU R3, [R1+0x1d8] ;  /* 0x0001d80001037983 */ /* 0x001ea80000300800 */
[----:B-1----:R-:W2:Y:S01]  /*c120*/  LDL.LU R5, [R1+0x1b0] ;  /* 0x0001b00001057983 */ /* 0x002ea20000300800 */
[----:B------:R-:W-:-:S05]  /*c130*/  @!P5 IMAD.IADD R7, R7, 0x1, -R29 ;  /* 0x000000010707d824 */ /* 0x000fca00078e0a1d */
[----:B------:R0:W-:Y:S04]  /*c140*/  STL [R1+0x210], R7 ;  /* 0x0002100701007387 */ /* 0x0001e80000100800 */
[----:B-----5:R-:W5:Y:S04]  /*c150*/  LDL.LU R6, [R1+0x1b4] ;  /* 0x0001b40001067983 */ /* 0x020f680000300800 */
[----:B0-----:R-:W5:Y:S01]  /*c160*/  LDL.LU R7, [R1+0x1b8] ;  /* 0x0001b80001077983 */ /* 0x001f620000300800 */
[C---:B------:R-:W-:Y:S02]  /*c170*/  ISETP.GT.U32.AND P3, PT, R29.reuse, R17, PT ;  /* 0x000000111d00720c */ /* 0x040fe40003f64070 */
[----:B------:R-:W-:-:S11]  /*c180*/  ISETP.GT.U32.AND P4, PT, R29, R16, PT ;  /* 0x000000101d00720c */ /* 0x000fd60003f84070 */
[--C-:B------:R-:W-:Y:S01]  /*c190*/  @!P3 IMAD.IADD R17, R17, 0x1, -R29.reuse ;  /* 0x000000011111b824 */ /* 0x100fe200078e0a1d */
[C---:B------:R-:W-:Y:S01]  /*c1a0*/  ISETP.GT.U32.AND P3, PT, R29.reuse, R18, PT ;  /* 0x000000121d00720c */ /* 0x040fe20003f64070 */
[----:B------:R-:W-:Y:S01]  /*c1b0*/  @!P4 IMAD.IADD R16, R16, 0x1, -R29 ;  /* 0x000000011010c824 */ /* 0x000fe200078e0a1d */
[C---:B------:R-:W-:Y:S02]  /*c1c0*/  ISETP.GT.U32.AND P1, PT, R29.reuse, R4, PT ;  /* 0x000000041d00720c */ /* 0x040fe40003f24070 */
[C---:B------:R-:W-:Y:S02]  /*c1d0*/  ISETP.GT.U32.AND P4, PT, R29.reuse, R17, PT ;  /* 0x000000111d00720c */ /* 0x040fe40003f84070 */
[----:B------:R-:W-:-:S07]  /*c1e0*/  ISETP.GT.U32.AND P0, PT, R29, R8, PT ;  /* 0x000000081d00720c */ /* 0x000fce0003f04070 */
[--C-:B------:R-:W-:Y:S01]  /*c1f0*/  @!P3 IMAD.IADD R18, R18, 0x1, -R29.reuse ;  /* 0x000000011212b824 */ /* 0x100fe200078e0a1d */
[----:B------:R-:W-:Y:S01]  /*c200*/  ISETP.GT.U32.AND P3, PT, R29, R27, PT ;  /* 0x0000001b1d00720c */ /* 0x000fe20003f64070 */
[----:B------:R-:W-:-:S03]  /*c210*/  @!P1 IMAD.IADD R4, R4, 0x1, -R29 ;  /* 0x0000000104049824 */ /* 0x000fc600078e0a1d */
[----:B------:R-:W-:Y:S01]  /*c220*/  ISETP.GT.U32.AND P6, PT, R29, R18, PT ;  /* 0x000000121d00720c */ /* 0x000fe20003fc4070 */
[----:B------:R-:W-:Y:S01]  /*c230*/  @!P4 IMAD.IADD R17, R17, 0x1, -R29 ;  /* 0x000000011111c824 */ /* 0x000fe200078e0a1d */
[C---:B------:R-:W-:Y:S02]  /*c240*/  ISETP.GT.U32.AND P2, PT, R29.reuse, R9, PT ;  /* 0x000000091d00720c */ /* 0x040fe40003f44070 */
[----:B------:R-:W-:-:S05]  /*c250*/  ISETP.GT.U32.AND P1, PT, R29, R0, PT ;  /* 0x000000001d00720c */ /* 0x000fca0003f24070 */
[--C-:B------:R-:W-:Y:S01]  /*c260*/  @!P3 IMAD.IADD R27, R27, 0x1, -R29.reuse ;  /* 0x000000011b1bb824 */ /* 0x100fe200078e0a1d */
[C---:B------:R-:W-:Y:S01]  /*c270*/  ISETP.GT.U32.AND P3, PT, R29.reuse, R11, PT ;  /* 0x0000000b1d00720c */ /* 0x040fe20003f64070 */
[--C-:B------:R-:W-:Y:S01]  /*c280*/  @!P0 IMAD.IADD R8, R8, 0x1, -R29.reuse ;  /* 0x0000000108088824 */ /* 0x100fe200078e0a1d */
[C---:B------:R-:W-:Y:S01]  /*c290*/  ISETP.GT.U32.AND P5, PT, R29.reuse, R10, PT ;  /* 0x0000000a1d00720c */ /* 0x040fe20003fa4070 */
[----:B------:R0:W-:Y:S01]  /*c2a0*/  STL [R1+0x214], R17 ;  /* 0x0002141101007387 */ /* 0x0001e20000100800 */
[C---:B------:R-:W-:Y:S01]  /*c2b0*/  ISETP.GT.U32.AND P0, PT, R29.reuse, R12, PT ;  /* 0x0000000c1d00720c */ /* 0x040fe20003f04070 */
[--C-:B------:R-:W-:Y:S01]  /*c2c0*/  @!P6 IMAD.IADD R18, R18, 0x1, -R29.reuse ;  /* 0x000000011212e824 */ /* 0x100fe200078e0a1d */
[----:B------:R-:W-:Y:S01]  /*c2d0*/  ISETP.GT.U32.AND P4, PT, R29, R16, PT ;  /* 0x000000101d00720c */ /* 0x000fe20003f84070 */
[----:B0-----:R-:W5:Y:S06]  /*c2e0*/  LDL.LU R17, [R1+0x1bc] ;  /* 0x0001bc0001117983 */ /* 0x001f6c0000300800 */
[----:B------:R-:W-:-:S02]  /*c2f0*/  @!P3 IMAD.IADD R11, R11, 0x1, -R29 ;  /* 0x000000010b0bb824 */ /* 0x000fc400078e0a1d */
[--C-:B------:R-:W-:Y:S01]  /*c300*/  @!P2 IMAD.IADD R9, R9, 0x1, -R29.reuse ;  /* 0x000000010909a824 */ /* 0x100fe200078e0a1d */
[C---:B------:R-:W-:Y:S01]  /*c310*/  ISETP.GT.U32.AND P2, PT, R29.reuse, R13, PT ;  /* 0x0000000d1d00720c */ /* 0x040fe20003f44070 */
[--C-:B------:R-:W-:Y:S02]  /*c320*/  @!P1 IMAD.IADD R0, R0, 0x1, -R29.reuse ;  /* 0x0000000100009824 */ /* 0x100fe400078e0a1d */
[--C-:B------:R-:W-:Y:S01]  /*c330*/  @!P5 IMAD.IADD R10, R10, 0x1, -R29.reuse ;  /* 0x000000010a0ad824 */ /* 0x100fe200078e0a1d */
[----:B------:R-:W-:Y:S01]  /*c340*/  ISETP.GT.U32.AND P5, PT, R29, R14, PT ;  /* 0x0000000e1d00720c */ /* 0x000fe20003fa4070 */
[--C-:B------:R-:W-:Y:S01]  /*c350*/  @!P0 IMAD.IADD R12, R12, 0x1, -R29.reuse ;  /* 0x000000010c0c8824 */ /* 0x100fe200078e0a1d */
[----:B------:R-:W-:Y:S01]  /*c360*/  STL [R1+0x218], R27 ;  /* 0x0002181b01007387 */ /* 0x000fe20000100800 */
[----:B------:R-:W-:-:S03]  /*c370*/  @!P4 IMAD.IADD R16, R16, 0x1, -R29 ;  /* 0x000000011010c824 */ /* 0x000fc600078e0a1d */
[----:B------:R-:W-:Y:S03]  /*c380*/  STL [R1+0x1f4], R4 ;  /* 0x0001f40401007387 */ /* 0x000fe60000100800 */
[--C-:B------:R-:W-:Y:S01]  /*c390*/  @!P2 IMAD.IADD R13, R13, 0x1, -R29.reuse ;  /* 0x000000010d0da824 */ /* 0x100fe200078e0a1d */
[----:B------:R-:W-:Y:S03]  /*c3a0*/  STL [R1+0x1f8], R8 ;  /* 0x0001f80801007387 */ /* 0x000fe60000100800 */
[----:B------:R-:W-:Y:S01]  /*c3b0*/  @!P5 IMAD.IADD R14, R14, 0x1, -R29 ;  /* 0x000000010e0ed824 */ /* 0x000fe200078e0a1d */
[----:B------:R-:W-:Y:S04]  /*c3c0*/  STL [R1+0x1fc], R9 ;  /* 0x0001fc0901007387 */ /* 0x000fe80000100800 */
[----:B------:R-:W-:Y:S04]  /*c3d0*/  STL [R1+0x200], R10 ;  /* 0x0002000a01007387 */ /* 0x000fe80000100800 */
[----:B------:R0:W-:Y:S04]  /*c3e0*/  STL [R1+0x204], R16 ;  /* 0x0002041001007387 */ /* 0x0001e80000100800 */
[----:B0-----:R-:W5:Y:S04]  /*c3f0*/  LDL R16, [R1+0xc94] ;  /* 0x000c940001107983 */ /* 0x001f680000100800 */
[----:B------:R0:W-:Y:S04]  /*c400*/  STL [R1+0x1dc], R18 ;  /* 0x0001dc1201007387 */ /* 0x0001e80000100800 */
[----:B0-----:R-:W5:Y:S04]  /*c410*/  LDL.LU R18, [R1+0x1c0] ;  /* 0x0001c00001127983 */ /* 0x001f680000300800 */
[----:B------:R-:W5:Y:S04]  /*c420*/  LDL.LU R4, [R1+0x19c] ;  /* 0x00019c0001047983 */ /* 0x000f680000300800 */
[----:B------:R-:W5:Y:S04]  /*c430*/  LDL.LU R8, [R1+0x1a0] ;  /* 0x0001a00001087983 */ /* 0x000f680000300800 */
[----:B------:R-:W5:Y:S04]  /*c440*/  LDL.LU R9, [R1+0x1a4] ;  /* 0x0001a40001097983 */ /* 0x000f680000300800 */
[----:B------:R-:W5:Y:S01]  /*c450*/  LDL.LU R10, [R1+0x1a8] ;  /* 0x0001a800010a7983 */ /* 0x000f620000300800 */
[----:B---3--:R-:W-:-:S02]  /*c460*/  ISETP.GT.U32.AND P6, PT, R29, R20, PT ;  /* 0x000000141d00720c */ /* 0x008fc40003fc4070 */
[C---:B----4-:R-:W-:Y:S02]  /*c470*/  ISETP.GT.U32.AND P3, PT, R29.reuse, R2, PT ;  /* 0x000000021d00720c */ /* 0x050fe40003f64070 */
[C---:B--2---:R-:W-:Y:S02]  /*c480*/  ISETP.GT.U32.AND P1, PT, R29.reuse, R3, PT ;  /* 0x000000031d00720c */ /* 0x044fe40003f24070 */
[----:B------:R-:W-:-:S07]  /*c490*/  ISETP.GT.U32.AND P0, PT, R29, R5, PT ;  /* 0x000000051d00720c */ /* 0x000fce0003f04070 */
[--C-:B------:R-:W-:Y:S01]  /*c4a0*/  @!P6 IMAD.IADD R20, R20, 0x1, -R29.reuse ;  /* 0x000000011414e824 */ /* 0x100fe200078e0a1d */
[C---:B------:R-:W-:Y:S01]  /*c4b0*/  ISETP.GT.U32.AND P6, PT, R29.reuse, R11, PT ;  /* 0x0000000b1d00720c */ /* 0x040fe20003fc4070 */
[--C-:B------:R-:W-:Y:S01]  /*c4c0*/  @!P3 IMAD.IADD R2, R2, 0x1, -R29.reuse ;  /* 0x000000010202b824 */ /* 0x100fe200078e0a1d */
[C---:B------:R-:W-:Y:S02]  /*c4d0*/  ISETP.GT.U32.AND P4, PT, R29.reuse, R15, PT ;  /* 0x0000000f1d00720c */ /* 0x040fe40003f84070 */
[----:B------:R-:W-:Y:S01]  /*c4e0*/  ISETP.GT.U32.AND P3, PT, R29, R0, PT ;  /* 0x000000001d00720c */ /* 0x000fe20003f64070 */
[--C-:B------:R-:W-:Y:S01]  /*c4f0*/  @!P1 IMAD.IADD R3, R3, 0x1, -R29.reuse ;  /* 0x0000000103039824 */ /* 0x100fe200078e0a1d */
[C---:B-----5:R-:W-:Y:S02]  /*c500*/  ISETP.GT.U32.AND P2, PT, R29.reuse, R6, PT ;  /* 0x000000061d00720c */ /* 0x060fe40003f44070 */
[----:B------:R-:W-:Y:S01]  /*c510*/  ISETP.GT.U32.AND P1, PT, R29, R12, PT ;  /* 0x0000000c1d00720c */ /* 0x000fe20003f24070 */
[----:B------:R-:W-:Y:S01]  /*c520*/  @!P0 IMAD.IADD R5, R5, 0x1, -R29 ;  /* 0x0000000105058824 */ /* 0x000fe200078e0a1d */
[----:B------:R-:W-:-:S02]  /*c530*/  ISETP.GT.U32.AND P0, PT, R29, R13, PT ;  /* 0x0000000d1d00720c */ /* 0x000fc40003f04070 */
[----:B------:R-:W-:Y:S01]  /*c540*/  ISETP.GT.U32.AND P5, PT, R29, R7, PT ;  /* 0x000000071d00720c */ /* 0x000fe20003fa4070 */
[--C-:B------:R-:W-:Y:S02]  /*c550*/  @!P6 IMAD.IADD R11, R11, 0x1, -R29.reuse ;  /* 0x000000010b0be824 */ /* 0x100fe400078e0a1d */
[--C-:B------:R-:W-:Y:S02]  /*c560*/  @!P4 IMAD.IADD R15, R15, 0x1, -R29.reuse ;  /* 0x000000010f0fc824 */ /* 0x100fe400078e0a1d */
[--C-:B------:R-:W-:Y:S01]  /*c570*/  @!P3 IMAD.IADD R0, R0, 0x1, -R29.reuse ;  /* 0x000000010000b824 */ /* 0x100fe200078e0a1d */
[----:B------:R0:W-:Y:S01]  /*c580*/  STL [R1+0x1e0], R11 ;  /* 0x0001e00b01007387 */ /* 0x0001e20000100800 */
[--C-:B------:R-:W-:Y:S01]  /*c590*/  @!P2 IMAD.IADD R6, R6, 0x1, -R29.reuse ;  /* 0x000000010606a824 */ /* 0x100fe200078e0a1d */
[----:B------:R-:W-:Y:S01]  /*c5a0*/  ISETP.GT.U32.AND P2, PT, R29, R14, PT ;  /* 0x0000000e1d00720c */ /* 0x000fe20003f44070 */
[--C-:B------:R-:W-:Y:S02]  /*c5b0*/  @!P1 IMAD.IADD R12, R12, 0x1, -R29.reuse ;  /* 0x000000010c0c9824 */ /* 0x100fe400078e0a1d */
[----:B------:R-:W-:-:S02]  /*c5c0*/  @!P0 IMAD.IADD R13, R13, 0x1, -R29 ;  /* 0x000000010d0d8824 */ /* 0x000fc400078e0a1d */
[--C-:B------:R-:W-:Y:S01]  /*c5d0*/  @!P5 IMAD.IADD R7, R7, 0x1, -R29.reuse ;  /* 0x000000010707d824 */ /* 0x100fe200078e0a1d */
[----:B------:R-:W-:Y:S01]  /*c5e0*/  ISETP.GT.U32.AND P5, PT, R29, R15, PT ;  /* 0x0000000f1d00720c */ /* 0x000fe20003fa4070 */
[----:B0-----:R-:W2:Y:S04]  /*c5f0*/  LDL.LU R11, [R1+0x1ac] ;  /* 0x0001ac00010b7983 */ /* 0x001ea80000300800 */
[----:B------:R0:W-:Y:S04]  /*c600*/  STL [R1+0x1e4], R0 ;  /* 0x0001e40001007387 */ /* 0x0001e80000100800 */
[----:B------:R-:W3:Y:S04]  /*c610*/  LDL.LU R27, [R1+0x180] ;  /* 0x00018000011b7983 */ /* 0x000ee80000300800 */
[----:B------:R1:W-:Y:S04]  /*c620*/  STL [R1+0x1e8], R12 ;  /* 0x0001e80c01007387 */ /* 0x0003e80000100800 */
[----:B0-----:R-:W4:Y:S04]  /*c630*/  LDL.LU R0, [R1+0x184] ;  /* 0x0001840001007983 */ /* 0x001f280000300800 */
[----:B------:R0:W-:Y:S04]  /*c640*/  STL [R1+0x1ec], R13 ;  /* 0x0001ec0d01007387 */ /* 0x0001e80000100800 */
[----:B-1----:R-:W5:Y:S01]  /*c650*/  LDL.LU R12, [R1+0x188] ;  /* 0x00018800010c7983 */ /* 0x002f620000300800 */
[----:B------:R-:W-:-:S03]  /*c660*/  @!P2 IMAD.IADD R14, R14, 0x1, -R29 ;  /* 0x000000010e0ea824 */ /* 0x000fc600078e0a1d */
[----:B0-----:R-:W2:Y:S01]  /*c670*/  LDL.LU R13, [R1+0x18c] ;  /* 0x00018c00010d7983 */ /* 0x001ea20000300800 */
[----:B------:R-:W-:-:S03]  /*c680*/  @!P5 IMAD.IADD R15, R15, 0x1, -R29 ;  /* 0x000000010f0fd824 */ /* 0x000fc600078e0a1d */
[----:B------:R0:W-:Y:S04]  /*c690*/  STL [R1+0x1c4], R14 ;  /* 0x0001c40e01007387 */ /* 0x0001e80000100800 */
[----:B0-----:R-:W2:Y:S04]  /*c6a0*/  LDL.LU R14, [R1+0x190] ;  /* 0x00019000010e7983 */ /* 0x001ea80000300800 */
[----:B------:R0:W-:Y:S04]  /*c6b0*/  STL [R1+0x1cc], R15 ;  /* 0x0001cc0f01007387 */ /* 0x0001e80000100800 */
[----:B0-----:R-:W2:Y:S01]  /*c6c0*/  LDL.LU R15, [R1+0x168] ;  /* 0x00016800010f7983 */ /* 0x001ea20000300800 */
[----:B------:R-:W-:-:S02]  /*c6d0*/  ISETP.GT.U32.AND P4, PT, R29, R17, PT ;  /* 0x000000111d00720c */ /* 0x000fc40003f84070 */
[C---:B------:R-:W-:Y:S02]  /*c6e0*/  ISETP.GT.U32.AND P3, PT, R29.reuse, R2, PT ;  /* 0x000000021d00720c */ /* 0x040fe40003f64070 */
[----:B------:R-:W-:-:S09]  /*c6f0*/  ISETP.GT.U32.AND P1, PT, R29, R3, PT ;  /* 0x000000031d00720c */ /* 0x000fd20003f24070 */
[----:B------:R-:W-:Y:S01]  /*c700*/  @!P4 IMAD.IADD R17, R17, 0x1, -R29 ;  /* 0x000000011111c824 */ /* 0x000fe200078e0a1d */
[----:B------:R-:W-:-:S04]  /*c710*/  ISETP.GT.U32.AND P4, PT, R29, R20, PT ;  /* 0x000000141d00720c */ /* 0x000fc80003f84070 */
[C---:B------:R-:W-:Y:S01]  /*c720*/  ISETP.GT.U32.AND P6, PT, R29.reuse, R17, PT ;  /* 0x000000111d00720c */ /* 0x040fe20003fc4070 */
[----:B------:R-:W-:Y:S01]  /*c730*/  @!P3 IMAD.IADD R2, R2, 0x1, -R29 ;  /* 0x000000010202b824 */ /* 0x000fe200078e0a1d */
[C---:B------:R-:W-:Y:S02]  /*c740*/  ISETP.GT.U32.AND P0, PT, R29.reuse, R5, PT ;  /* 0x000000051d00720c */ /* 0x040fe40003f04070 */
[----:B------:R-:W-:-:S05]  /*c750*/  ISETP.GT.U32.AND P2, PT, R29, R6, PT ;  /* 0x000000061d00720c */ /* 0x000fca0003f44070 */
[--C-:B------:R-:W-:Y:S02]  /*c760*/  @!P4 IMAD.IADD R20, R20, 0x1, -R29.reuse ;  /* 0x000000011414c824 */ /* 0x100fe400078e0a1d */
[--C-:B------:R-:W-:Y:S01]  /*c770*/  @!P1 IMAD.IADD R3, R3, 0x1, -R29.reuse ;  /* 0x0000000103039824 */ /* 0x100fe200078e0a1d */
[C---:B------:R-:W-:Y:S02]  /*c780*/  ISETP.GT.U32.AND P4, PT, R29.reuse, R18, PT ;  /* 0x000000121d00720c */ /* 0x040fe40003f84070 */
[C---:B------:R-:W-:Y:S02]  /*c790*/  ISETP.GT.U32.AND P3, PT, R29.reuse, R4, PT ;  /* 0x000000041d00720c */ /* 0x040fe40003f64070 */
[----:B------:R-:W-:Y:S02]  /*c7a0*/  IABS R21, R16 ;  /* 0x0000001000157213 */ /* 0x000fe40000000000 */
[----:B------:R-:W-:Y:S01]  /*c7b0*/  ISETP.GT.U32.AND P1, PT, R29, R8, PT ;  /* 0x000000081d00720c */ /* 0x000fe20003f24070 */
[----:B------:R-:W2:Y:S01]  /*c7c0*/  LDL.LU R16, [R1+0x170] ;  /* 0x0001700001107983 */ /* 0x000ea20000300800 */
[--C-:B------:R-:W-:Y:S01]  /*c7d0*/  @!P6 IMAD.IADD R17, R17, 0x1, -R29.reuse ;  /* 0x000000011111e824 */ /* 0x100fe200078e0a1d */
[----:B------:R-:W-:Y:S01]  /*c7e0*/  ISETP.GT.U32.AND P5, PT, R29, R7, PT ;  /* 0x000000071d00720c */ /* 0x000fe20003fa4070 */
[----:B------:R-:W-:-:S03]  /*c7f0*/  @!P0 IMAD.IADD R5, R5, 0x1, -R29 ;  /* 0x0000000105058824 */ /* 0x000fc600078e0a1d */
[--C-:B------:R-:W-:Y:S01]  /*c800*/  @!P4 IMAD.IADD R18, R18, 0x1, -R29.reuse ;  /* 0x000000011212c824 */ /* 0x100fe200078e0a1d */
[C---:B------:R-:W-:Y:S01]  /*c810*/  ISETP.GT.U32.AND P0, PT, R29.reuse, R9, PT ;  /* 0x000000091d00720c */ /* 0x040fe20003f04070 */
[--C-:B------:R-:W-:Y:S01]  /*c820*/  @!P2 IMAD.IADD R6, R6, 0x1, -R29.reuse ;  /* 0x000000010606a824 */ /* 0x100fe200078e0a1d */
[----:B------:R-:W-:Y:S01]  /*c830*/  ISETP.GT.U32.AND P2, PT, R29, R10, PT ;  /* 0x0000000a1d00720c */ /* 0x000fe20003f44070 */
[--C-:B------:R-:W-:Y:S02]  /*c840*/  @!P3 IMAD.IADD R4, R4, 0x1, -R29.reuse ;  /* 0x000000010404b824 */ /* 0x100fe400078e0a1d */
[----:B------:R-:W-:-:S03]  /*c850*/  @!P1 IMAD.IADD R8, R8, 0x1, -R29 ;  /* 0x0000000108089824 */ /* 0x000fc600078e0a1d */
[--C-:B------:R-:W-:Y:S01]  /*c860*/  @!P5 IMAD.IADD R7, R7, 0x1, -R29.reuse ;  /* 0x000000010707d824 */ /* 0x100fe200078e0a1d */
        /* <DEDUP_REMOVED lines=8> */
[----:B------:R1:W-:Y:S04]  /*c8f0*/  STL [R1+0x1b8], R7 ;  /* 0x0001b80701007387 */ /* 0x0003e80000100800 */
[----:B0-----:R-:W2:Y:S04]  /*c900*/  LDL.LU R17, [R1+0x174] ;  /* 0x0001740001117983 */ /* 0x001ea80000300800 */
[----:B------:R-:W2:Y:S04]  /*c910*/  LDL.LU R2, [R1+0x178] ;  /* 0x0001780001027983 */ /* 0x000ea80000300800 */
[----:B------:R-:W2:Y:S04]  /*c920*/  LDL.LU R5, [R1+0x17c] ;  /* 0x00017c0001057983 */ /* 0x000ea80000300800 */
[----:B------:R-:W2:Y:S04]  /*c930*/  LDL.LU R6, [R1+0x148] ;  /* 0x0001480001067983 */ /* 0x000ea80000300800 */
[----:B-1----:R-:W2:Y:S01]  /*c940*/  LDL.LU R7, [R1+0x14c] ;  /* 0x00014c0001077983 */ /* 0x002ea20000300800 */
[----:B---3--:R-:W-:-:S02]  /*c950*/  ISETP.GT.U32.AND P6, PT, R29, R27, PT ;  /* 0x0000001b1d00720c */ /* 0x008fc40003fc4070 */
[C---:B----4-:R-:W-:Y:S02]  /*c960*/  ISETP.GT.U32.AND P4, PT, R29.reuse, R0, PT ;  /* 0x000000001d00720c */ /* 0x050fe40003f84070 */
[C---:B-----5:R-:W-:Y:S02]  /*c970*/  ISETP.GT.U32.AND P3, PT, R29.reuse, R12, PT ;  /* 0x0000000c1d00720c */ /* 0x060fe40003f64070 */
[----:B--2---:R-:W-:-:S07]  /*c980*/  ISETP.GT.U32.AND P1, PT, R29, R13, PT ;  /* 0x0000000d1d00720c */ /* 0x004fce0003f24070 */
[--C-:B------:R-:W-:Y:S01]  /*c990*/  @!P6 IMAD.IADD R27, R27, 0x1, -R29.reuse ;  /* 0x000000011b1be824 */ /* 0x100fe200078e0a1d */
[C---:B------:R-:W-:Y:S01]  /*c9a0*/  ISETP.GT.U32.AND P5, PT, R29.reuse, R11, PT ;  /* 0x0000000b1d00720c */ /* 0x040fe20003fa4070 */
[--C-:B------:R-:W-:Y:S01]  /*c9b0*/  @!P4 IMAD.IADD R0, R0, 0x1, -R29.reuse ;  /* 0x000000010000c824 */ /* 0x100fe200078e0a1d */
[C---:B------:R-:W-:Y:S02]  /*c9c0*/  ISETP.GT.U32.AND P6, PT, R29.reuse, R18, PT ;  /* 0x000000121d00720c */ /* 0x040fe40003fc4070 */
[C---:B------:R-:W-:Y:S01]  /*c9d0*/  ISETP.GT.U32.AND P4, PT, R29.reuse, R4, PT ;  /* 0x000000041d00720c */ /* 0x040fe20003f84070 */
[--C-:B------:R-:W-:Y:S01]  /*c9e0*/  @!P3 IMAD.IADD R12, R12, 0x1, -R29.reuse ;  /* 0x000000010c0cb824 */ /* 0x100fe200078e0a1d */
[C---:B------:R-:W-:Y:S02]  /*c9f0*/  ISETP.GT.U32.AND P3, PT, R29.reuse, R8, PT ;  /* 0x000000081d00720c */ /* 0x040fe40003f64070 */
[----:B------:R-:W-:Y:S01]  /*ca00*/  ISETP.GT.U32.AND P0, PT, R29, R14, PT ;  /* 0x0000000e1d00720c */ /* 0x000fe20003f04070 */
[----:B------:R-:W-:Y:S01]  /*ca10*/  @!P1 IMAD.IADD R13, R13, 0x1, -R29 ;  /* 0x000000010d0d9824 */ /* 0x000fe200078e0a1d */
[----:B------:R-:W-:-:S03]  /*ca20*/  ISETP.GT.U32.AND P1, PT, R29, R9, PT ;  /* 0x000000091d00720c */ /* 0x000fc60003f24070 */
[--C-:B------:R-:W-:Y:S02]  /*ca30*/  @!P5 IMAD.IADD R11, R11, 0x1, -R29.reuse ;  /* 0x000000010b0bd824 */ /* 0x100fe400078e0a1d */
[--C-:B------:R-:W-:Y:S01]  /*ca40*/  @!P6 IMAD.IADD R18, R18, 0x1, -R29.reuse ;  /* 0x000000011212e824 */ /* 0x100fe200078e0a1d */
[----:B------:R-:W-:Y:S01]  /*ca50*/  ISETP.GT.U32.AND P2, PT, R29, R15, PT ;  /* 0x0000000f1d00720c */ /* 0x000fe20003f44070 */
[----:B------:R-:W-:-:S04]  /*ca60*/  @!P4 IMAD.IADD R4, R4, 0x1, -R29 ;  /* 0x000000010404c824 */ /* 0x000fc800078e0a1d */
[--C-:B------:R-:W-:Y:S01]  /*ca70*/  @!P0 IMAD.IADD R14, R14, 0x1, -R29.reuse ;  /* 0x000000010e0e8824 */ /* 0x100fe200078e0a1d */
[----:B------:R-:W-:Y:S01]  /*ca80*/  ISETP.GT.U32.AND P0, PT, R29, R10, PT ;  /* 0x0000000a1d00720c */ /* 0x000fe20003f04070 */
[----:B------:R0:W-:Y:S01]  /*ca90*/  STL [R1+0x1c0], R18 ;  /* 0x0001c01201007387 */ /* 0x0001e20000100800 */
[--C-:B------:R-:W-:Y:S02]  /*caa0*/  @!P3 IMAD.IADD R8, R8, 0x1, -R29.reuse ;  /* 0x000000010808b824 */ /* 0x100fe400078e0a1d */
[----:B------:R-:W-:-:S03]  /*cab0*/  @!P1 IMAD.IADD R9, R9, 0x1, -R29 ;  /* 0x0000000109099824 */ /* 0x000fc600078e0a1d */
[--C-:B------:R-:W-:Y:S01]  /*cac0*/  @!P2 IMAD.IADD R15, R15, 0x1, -R29.reuse ;  /* 0x000000010f0fa824 */ /* 0x100fe200078e0a1d */
[----:B------:R-:W-:Y:S01]  /*cad0*/  ISETP.GT.U32.AND P2, PT, R29, R11, PT ;  /* 0x0000000b1d00720c */ /* 0x000fe20003f44070 */
[----:B0-----:R-:W2:Y:S04]  /*cae0*/  LDL.LU R18, [R1+0x150] ;  /* 0x0001500001127983 */ /* 0x001ea80000300800 */
[----:B------:R0:W-:Y:S04]  /*caf0*/  STL [R1+0x19c], R4 ;  /* 0x00019c0401007387 */ /* 0x0001e80000100800 */
[----:B------:R-:W3:Y:S04]  /*cb00*/  LDL.LU R20, [R1+0x154] ;  /* 0x0001540001147983 */ /* 0x000ee80000300800 */
[----:B------:R1:W-:Y:S04]  /*cb10*/  STL [R1+0x1a0], R8 ;  /* 0x0001a00801007387 */ /* 0x0003e80000100800 */
[----:B------:R-:W4:Y:S04]  /*cb20*/  LDL.LU R3, [R1+0x158] ;  /* 0x0001580001037983 */ /* 0x000f280000300800 */
[----:B------:R-:W-:Y:S04]  /*cb30*/  STL [R1+0x1a4], R9 ;  /* 0x0001a40901007387 */ /* 0x000fe80000100800 */
[----:B0-----:R-:W5:Y:S01]  /*cb40*/  LDL.LU R4, [R1+0x134] ;  /* 0x0001340001047983 */ /* 0x001f620000300800 */
[----:B------:R-:W-:-:S02]  /*cb50*/  @!P0 IMAD.IADD R10, R10, 0x1, -R29 ;  /* 0x000000010a0a8824 */ /* 0x000fc400078e0a1d */
[----:B------:R-:W-:Y:S01]  /*cb60*/  @!P2 IMAD.IADD R11, R11, 0x1, -R29 ;  /* 0x000000010b0ba824 */ /* 0x000fe200078e0a1d */
[----:B-1----:R-:W2:Y:S04]  /*cb70*/  LDL.LU R8, [R1+0x138] ;  /* 0x0001380001087983 */ /* 0x002ea80000300800 */
[----:B------:R-:W-:Y:S04]  /*cb80*/  STL [R1+0x1a8], R10 ;  /* 0x0001a80a01007387 */ /* 0x000fe80000100800 */
[----:B------:R0:W-:Y:S04]  /*cb90*/  STL [R1+0x1ac], R11 ;  /* 0x0001ac0b01007387 */ /* 0x0001e80000100800 */
[----:B0-----:R-:W2:Y:S04]  /*cba0*/  LDL.LU R11, [R1+0x13c] ;  /* 0x00013c00010b7983 */ /* 0x001ea80000300800 */
[----:B------:R-:W2:Y:S04]  /*cbb0*/  LDL.LU R9, [R1+0x140] ;  /* 0x0001400001097983 */ /* 0x000ea80000300800 */
[----:B------:R-:W2:Y:S01]  /*cbc0*/  LDL.LU R10, [R1+0x144] ;  /* 0x00014400010a7983 */ /* 0x000ea20000300800 */
[----:B------:R-:W-:-:S02]  /*cbd0*/  ISETP.GT.U32.AND P5, PT, R29, R16, PT ;  /* 0x000000101d00720c */ /* 0x000fc40003fa4070 */
        /* <DEDUP_REMOVED lines=10> */
[C---:B------:R-:W-:Y:S01]  /*cc80*/  ISETP.GT.U32.AND P0, PT, R29.reuse, R14, PT ;  /* 0x0000000e1d00720c */ /* 0x040fe20003f04070 */
        /* <DEDUP_REMOVED lines=10> */
[--C-:B------:R-:W-:Y:S02]  /*cd30*/  @!P2 IMAD.IADD R15, R15, 0x1, -R29.reuse ;  /* 0x000000010f0fa824 */ /* 0x100fe400078e0a1d */
[--C-:B------:R-:W-:Y:S02]  /*cd40*/  @!P3 IMAD.IADD R5, R5, 0x1, -R29.reuse ;  /* 0x000000010505b824 */ /* 0x100fe400078e0a1d */
[--C-:B------:R-:W-:Y:S01]  /*cd50*/  @!P1 IMAD.IADD R6, R6, 0x1, -R29.reuse ;  /* 0x0000000106069824 */ /* 0x100fe200078e0a1d */
[----:B------:R-:W-:Y:S04]  /*cd60*/  STL [R1+0x180], R27 ;  /* 0x0001801b01007387 */ /* 0x000fe80000100800 */
[----:B------:R-:W-:Y:S04]  /*cd70*/  STL [R1+0x184], R0 ;  /* 0x0001840001007387 */ /* 0x000fe80000100800 */
[----:B------:R0:W-:Y:S04]  /*cd80*/  STL [R1+0x188], R12 ;  /* 0x0001880c01007387 */ /* 0x0001e80000100800 */
[----:B------:R1:W-:Y:S01]  /*cd90*/  STL [R1+0x18c], R13 ;  /* 0x00018c0d01007387 */ /* 0x0003e20000100800 */
[----:B------:R-:W-:-:S03]  /*cda0*/  @!P0 IMAD.IADD R7, R7, 0x1, -R29 ;  /* 0x0000000107078824 */ /* 0x000fc600078e0a1d */
[----:B------:R1:W-:Y:S04]  /*cdb0*/  STL [R1+0x190], R14 ;  /* 0x0001900e01007387 */ /* 0x0003e80000100800 */
[----:B0-----:R-:W2:Y:S04]  /*cdc0*/  LDL.LU R12, [R1+0x10c] ;  /* 0x00010c00010c7983 */ /* 0x001ea80000300800 */
[----:B------:R0:W-:Y:S04]  /*cdd0*/  STL [R1+0x168], R15 ;  /* 0x0001680f01007387 */ /* 0x0001e80000100800 */
[----:B-1----:R-:W2:Y:S04]  /*cde0*/  LDL.LU R13, [R1+0x110] ;  /* 0x00011000010d7983 */ /* 0x002ea80000300800 */
[----:B------:R-:W2:Y:S04]  /*cdf0*/  LDL.LU R14, [R1+0x114] ;  /* 0x00011400010e7983 */ /* 0x000ea80000300800 */
[----:B------:R1:W-:Y:S04]  /*ce00*/  STL [R1+0x170], R16 ;  /* 0x0001701001007387 */ /* 0x0003e80000100800 */
[----:B0-----:R-:W2:Y:S04]  /*ce10*/  LDL.LU R15, [R1+0x118] ;  /* 0x00011800010f7983 */ /* 0x001ea80000300800 */
[----:B-1----:R-:W2:Y:S01]  /*ce20*/  LDL.LU R16, [R1+0x11c] ;  /* 0x00011c0001107983 */ /* 0x002ea20000300800 */
[----:B---3--:R-:W-:-:S02]  /*ce30*/  ISETP.GT.U32.AND P6, PT, R29, R20, PT ;  /* 0x000000141d00720c */ /* 0x008fc40003fc4070 */
[C---:B----4-:R-:W-:Y:S02]  /*ce40*/  ISETP.GT.U32.AND P5, PT, R29.reuse, R3, PT ;  /* 0x000000031d00720c */ /* 0x050fe40003fa4070 */
[----:B-----5:R-:W-:-:S09]  /*ce50*/  ISETP.GT.U32.AND P4, PT, R29, R4, PT ;  /* 0x000000041d00720c */ /* 0x020fd20003f84070 */
[--C-:B------:R-:W-:Y:S01]  /*ce60*/  @!P6 IMAD.IADD R20, R20, 0x1, -R29.reuse ;  /* 0x000000011414e824 */ /* 0x100fe200078e0a1d */
[C---:B--2---:R-:W-:Y:S02]  /*ce70*/  ISETP.GT.U32.AND P2, PT, R29.reuse, R18, PT ;  /* 0x000000121d00720c */ /* 0x044fe40003f44070 */
        /* <DEDUP_REMOVED lines=9> */
[--C-:B------:R-:W-:Y:S01]  /*cf10*/  @!P6 IMAD.IADD R17, R17, 0x1, -R29.reuse ;  /* 0x000000011111e824 */ /* 0x100fe200078e0a1d */
[C---:B------:R-:W-:Y:S01]  /*cf20*/  ISETP.GT.U32.AND P2, PT, R29.reuse, R10, PT ;  /* 0x0000000a1d00720c */ /* 0x040fe20003f44070 */
[--C-:B------:R-:W-:Y:S01]  /*cf30*/  @!P3 IMAD.IADD R8, R8, 0x1, -R29.reuse ;  /* 0x000000010808b824 */ /* 0x100fe200078e0a1d */
[----:B------:R-:W-:Y:S01]  /*cf40*/  ISETP.GT.U32.AND P3, PT, R29, R6, PT ;  /* 0x000000061d00720c */ /* 0x000fe20003f64070 */
[----:B------:R-:W-:-:S04]  /*cf50*/  @!P5 IMAD.IADD R2, R2, 0x1, -R29 ;  /* 0x000000010202d824 */ /* 0x000fc800078e0a1d */
[--C-:B------:R-:W-:Y:S01]  /*cf60*/  @!P1 IMAD.IADD R11, R11, 0x1, -R29.reuse ;  /* 0x000000010b0b9824 */ /* 0x100fe200078e0a1d */
[----:B------:R-:W-:Y:S01]  /*cf70*/  ISETP.GT.U32.AND P1, PT, R29, R7, PT ;  /* 0x000000071d00720c */ /* 0x000fe20003f24070 */
[----:B------:R0:W-:Y:S01]  /*cf80*/  STL [R1+0x174], R17 ;  /* 0x0001741101007387 */ /* 0x0001e20000100800 */
[--C-:B------:R-:W-:Y:S02]  /*cf90*/  @!P4 IMAD.IADD R5, R5, 0x1, -R29.reuse ;  /* 0x000000010505c824 */ /* 0x100fe400078e0a1d */
[--C-:B------:R-:W-:Y:S01]  /*cfa0*/  @!P0 IMAD.IADD R9, R9, 0x1, -R29.reuse ;  /* 0x0000000109098824 */ /* 0x100fe200078e0a1d */
[----:B------:R-:W-:Y:S01]  /*cfb0*/  ISETP.GT.U32.AND P0, PT, R29, R18, PT ;  /* 0x000000121d00720c */ /* 0x000fe20003f04070 */
[----:B0-----:R-:W2:Y:S04]  /*cfc0*/  LDL.LU R17, [R1+0xf4] ;  /* 0x0000f40001117983 */ /* 0x001ea80000300800 */
[----:B------:R-:W3:Y:S04]  /*cfd0*/  LDL.LU R27, [R1+0xfc] ;  /* 0x0000fc00011b7983 */ /* 0x000ee80000300800 */
[----:B------:R0:W-:Y:S04]  /*cfe0*/  STL [R1+0x178], R2 ;  /* 0x0001780201007387 */ /* 0x0001e80000100800 */
[----:B------:R-:W4:Y:S01]  /*cff0*/  LDL.LU R0, [R1+0x100] ;  /* 0x0001000001007983 */ /* 0x000f220000300800 */
[----:B------:R-:W-:-:S03]  /*d000*/  @!P2 IMAD.IADD R10, R10, 0x1, -R29 ;  /* 0x000000010a0aa824 */ /* 0x000fc600078e0a1d */
[----:B------:R1:W-:Y:S01]  /*d010*/  STL [R1+0x17c], R5 ;  /* 0x00017c0501007387 */ /* 0x0003e20000100800 */
[----:B------:R-:W-:-:S03]  /*d020*/  ISETP.GT.U32.AND P2, PT, R29, R20, PT ;  /* 0x000000141d00720c */ /* 0x000fc60003f44070 */
[----:B0-----:R-:W5:Y:S01]  /*d030*/  LDL.LU R2, [R1+0x104] ;  /* 0x0001040001027983 */ /* 0x001f620000300800 */
[C---:B------:R-:W-:Y:S01]  /*d040*/  ISETP.GT.U32.AND P6, PT, R29.reuse, R3, PT ;  /* 0x000000031d00720c */ /* 0x040fe20003fc4070 */
[--C-:B------:R-:W-:Y:S01]  /*d050*/  @!P3 IMAD.IADD R6, R6, 0x1, -R29.reuse ;  /* 0x000000010606b824 */ /* 0x100fe200078e0a1d */
[----:B------:R-:W-:Y:S01]  /*d060*/  ISETP.GT.U32.AND P5, PT, R29, R4, PT ;  /* 0x000000041d00720c */ /* 0x000fe20003fa4070 */
[----:B-1----:R-:W2:Y:S01]  /*d070*/  LDL.LU R5, [R1+0x108] ;  /* 0x0001080001057983 */ /* 0x002ea20000300800 */
[--C-:B------:R-:W-:Y:S01]  /*d080*/  @!P1 IMAD.IADD R7, R7, 0x1, -R29.reuse ;  /* 0x0000000107079824 */ /* 0x100fe200078e0a1d */
[C---:B------:R-:W-:Y:S02]  /*d090*/  ISETP.GT.U32.AND P1, PT, R29.reuse, R11, PT ;  /* 0x0000000b1d00720c */ /* 0x040fe40003f24070 */
[----:B------:R-:W-:Y:S01]  /*d0a0*/  ISETP.GT.U32.AND P3, PT, R29, R8, PT ;  /* 0x000000081d00720c */ /* 0x000fe20003f64070 */
[----:B------:R0:W-:Y:S01]  /*d0b0*/  STL [R1+0x148], R6 ;  /* 0x0001480601007387 */ /* 0x0001e20000100800 */
[----:B------:R-:W-:-:S02]  /*d0c0*/  @!P0 IMAD.IADD R18, R18, 0x1, -R29 ;  /* 0x0000000112128824 */ /* 0x000fc400078e0a1d */
[--C-:B------:R-:W-:Y:S01]  /*d0d0*/  @!P2 IMAD.IADD R20, R20, 0x1, -R29.reuse ;  /* 0x000000011414a824 */ /* 0x100fe200078e0a1d */
[----:B0-----:R-:W2:Y:S01]  /*d0e0*/  LDL.LU R6, [R1+0xd0] ;  /* 0x0000d00001067983 */ /* 0x001ea20000300800 */
[--C-:B------:R-:W-:Y:S02]  /*d0f0*/  @!P6 IMAD.IADD R3, R3, 0x1, -R29.reuse ;  /* 0x000000010303e824 */ /* 0x100fe400078e0a1d */
[--C-:B------:R-:W-:Y:S01]  /*d100*/  @!P5 IMAD.IADD R4, R4, 0x1, -R29.reuse ;  /* 0x000000010404d824 */ /* 0x100fe200078e0a1d */
[----:B------:R0:W-:Y:S02]  /*d110*/  STL [R1+0x14c], R7 ;  /* 0x00014c0701007387 */ /* 0x0001e40000100800 */
[--C-:B------:R-:W-:Y:S02]  /*d120*/  @!P1 IMAD.IADD R11, R11, 0x1, -R29.reuse ;  /* 0x000000010b0b9824 */ /* 0x100fe400078e0a1d */
[----:B------:R-:W-:Y:S01]  /*d130*/  @!P3 IMAD.IADD R8, R8, 0x1, -R29 ;  /* 0x000000010808b824 */ /* 0x000fe200078e0a1d */
[----:B0-----:R-:W2:Y:S04]  /*d140*/  LDL.LU R7, [R1+0xd4] ;  /* 0x0000d40001077983 */ /* 0x001ea80000300800 */
[----:B------:R0:W-:Y:S04]  /*d150*/  STL [R1+0x150], R18 ;  /* 0x0001501201007387 */ /* 0x0001e80000100800 */
[----:B0-----:R-:W2:Y:S04]  /*d160*/  LDL.LU R18, [R1+0xd8] ;  /* 0x0000d80001127983 */ /* 0x001ea80000300800 */
[----:B------:R-:W-:Y:S04]  /*d170*/  STL [R1+0x154], R20 ;  /* 0x0001541401007387 */ /* 0x000fe80000100800 */
[----:B------:R-:W-:Y:S04]  /*d180*/  STL [R1+0x158], R3 ;  /* 0x0001580301007387 */ /* 0x000fe80000100800 */
[----:B------:R-:W-:Y:S04]  /*d190*/  STL [R1+0x134], R4 ;  /* 0x0001340401007387 */ /* 0x000fe80000100800 */
[----:B------:R0:W-:Y:S04]  /*d1a0*/  STL [R1+0x13c], R11 ;  /* 0x00013c0b01007387 */ /* 0x0001e80000100800 */
[----:B------:R1:W-:Y:S04]  /*d1b0*/  STL [R1+0x138], R8 ;  /* 0x0001380801007387 */ /* 0x0003e80000100800 */
[----:B0-----:R-:W2:Y:S01]  /*d1c0*/  LDL R11, [R1+0x1df4] ;  /* 0x001df400010b7983 */ /* 0x001ea20000100800 */
[----:B------:R-:W-:-:S02]  /*d1d0*/  ISETP.GT.U32.AND P4, PT, R29, R10, PT ;  /* 0x0000000a1d00720c */ /* 0x000fc40003f84070 */
[C---:B------:R-:W-:Y:S01]  /*d1e0*/  ISETP.GT.U32.AND P2, PT, R29.reuse, R12, PT ;  /* 0x0000000c1d00720c */ /* 0x040fe20003f44070 */
[----:B-1----:R-:W2:Y:S01]  /*d1f0*/  LDL.LU R8, [R1+0xdc] ;  /* 0x0000dc0001087983 */ /* 0x002ea20000300800 */
[C---:B------:R-:W-:Y:S02]  /*d200*/  ISETP.GT.U32.AND P6, PT, R29.reuse, R13, PT ;  /* 0x0000000d1d00720c */ /* 0x040fe40003fc4070 */
[C---:B------:R-:W-:Y:S02]  /*d210*/  ISETP.GT.U32.AND P5, PT, R29.reuse, R14, PT ;  /* 0x0000000e1d00720c */ /* 0x040fe40003fa4070 */
[----:B------:R-:W-:-:S05]  /*d220*/  ISETP.GT.U32.AND P3, PT, R29, R15, PT ;  /* 0x0000000f1d00720c */ /* 0x000fca0003f64070 */
[--C-:B------:R-:W-:Y:S02]  /*d230*/  @!P4 IMAD.IADD R10, R10, 0x1, -R29.reuse ;  /* 0x000000010a0ac824 */ /* 0x100fe400078e0a1d */
[--C-:B------:R-:W-:Y:S02]  /*d240*/  @!P2 IMAD.IADD R12, R12, 0x1, -R29.reuse ;  /* 0x000000010c0ca824 */ /* 0x100fe400078e0a1d */
[--C-:B------:R-:W-:Y:S01]  /*d250*/  @!P6 IMAD.IADD R13, R13, 0x1, -R29.reuse ;  /* 0x000000010d0de824 */ /* 0x100fe200078e0a1d */
[C---:B------:R-:W-:Y:S01]  /*d260*/  ISETP.GT.U32.AND P0, PT, R29.reuse, R9, PT ;  /* 0x000000091d00720c */ /* 0x040fe20003f04070 */
[--C-:B------:R-:W-:Y:S01]  /*d270*/  @!P5 IMAD.IADD R14, R14, 0x1, -R29.reuse ;  /* 0x000000010e0ed824 */ /* 0x100fe200078e0a1d */
[----:B------:R-:W-:Y:S01]  /*d280*/  ISETP.GT.U32.AND P1, PT, R29, R16, PT ;  /* 0x000000101d00720c */ /* 0x000fe20003f24070 */
[----:B------:R-:W-:-:S10]  /*d290*/  @!P3 IMAD.IADD R15, R15, 0x1, -R29 ;  /* 0x000000010f0fb824 */ /* 0x000fd400078e0a1d */
[--C-:B------:R-:W-:Y:S02]  /*d2a0*/  @!P0 IMAD.IADD R9, R9, 0x1, -R29.reuse ;  /* 0x0000000109098824 */ /* 0x100fe400078e0a1d */
[----:B------:R-:W-:-:S03]  /*d2b0*/  @!P1 IMAD.IADD R16, R16, 0x1, -R29 ;  /* 0x0000000110109824 */ /* 0x000fc600078e0a1d */
[----:B------:R0:W-:Y:S04]  /*d2c0*/  STL [R1+0x140], R9 ;  /* 0x0001400901007387 */ /* 0x0001e80000100800 */
[----:B------:R-:W2:Y:S04]  /*d2d0*/  LDL.LU R3, [R1+0xe0] ;  /* 0x0000e00001037983 */ /* 0x000ea80000300800 */
[----:B------:R-:W-:Y:S04]  /*d2e0*/  STL [R1+0x144], R10 ;  /* 0x0001440a01007387 */ /* 0x000fe80000100800 */
[----:B------:R-:W2:Y:S04]  /*d2f0*/  LDL.LU R4, [R1+0xbc] ;  /* 0x0000bc0001047983 */ /* 0x000ea80000300800 */
[----:B0-----:R-:W2:Y:S01]  /*d300*/  LDL.LU R9, [R1+0xc0] ;  /* 0x0000c00001097983 */ /* 0x001ea20000300800 */
[----:B---3--:R-:W-:-:S02]  /*d310*/  ISETP.GT.U32.AND P4, PT, R29, R27, PT ;  /* 0x0000001b1d00720c */ /* 0x008fc40003f84070 */
[C---:B----4-:R-:W-:Y:S02]  /*d320*/  ISETP.GT.U32.AND P2, PT, R29.reuse, R0, PT ;  /* 0x000000001d00720c */ /* 0x050fe40003f44070 */
[C---:B-----5:R-:W-:Y:S02]  /*d330*/  ISETP.GT.U32.AND P6, PT, R29.reuse, R2, PT ;  /* 0x000000021d00720c */ /* 0x060fe40003fc4070 */
[----:B--2---:R-:W-:-:S07]  /*d340*/  ISETP.GT.U32.AND P5, PT, R29, R5, PT ;  /* 0x000000051d00720c */ /* 0x004fce0003fa4070 */
[--C-:B------:R-:W-:Y:S01]  /*d350*/  @!P4 IMAD.IADD R27, R27, 0x1, -R29.reuse ;  /* 0x000000011b1bc824 */ /* 0x100fe200078e0a1d */
[C---:B------:R-:W-:Y:S01]  /*d360*/  ISETP.GT.U32.AND P4, PT, R29.reuse, R12, PT ;  /* 0x0000000c1d00720c */ /* 0x040fe20003f84070 */
[--C-:B------:R-:W-:Y:S01]  /*d370*/  @!P2 IMAD.IADD R0, R0, 0x1, -R29.reuse ;  /* 0x000000010000a824 */ /* 0x100fe200078e0a1d */
[C---:B------:R-:W-:Y:S01]  /*d380*/  ISETP.GT.U32.AND P2, PT, R29.reuse, R13, PT ;  /* 0x0000000d1d00720c */ /* 0x040fe20003f44070 */
[--C-:B------:R-:W-:Y:S01]  /*d390*/  @!P6 IMAD.IADD R2, R2, 0x1, -R29.reuse ;  /* 0x000000010202e824 */ /* 0x100fe200078e0a1d */
[C---:B------:R-:W-:Y:S02]  /*d3a0*/  ISETP.GT.U32.AND P6, PT, R29.reuse, R14, PT ;  /* 0x0000000e1d00720c */ /* 0x040fe40003fc4070 */
[----:B------:R-:W-:Y:S01]  /*d3b0*/  ISETP.GT.U32.AND P3, PT, R29, R6, PT ;  /* 0x000000061d00720c */ /* 0x000fe20003f64070 */
[----:B------:R-:W-:Y:S01]  /*d3c0*/  @!P5 IMAD.IADD R5, R5, 0x1, -R29 ;  /* 0x000000010505d824 */ /* 0x000fe200078e0a1d */
[----:B------:R-:W-:-:S05]  /*d3d0*/  ISETP.GT.U32.AND P5, PT, R29, R15, PT ;  /* 0x0000000f1d00720c */ /* 0x000fca0003fa4070 */
[--C-:B------:R-:W-:Y:S02]  /*d3e0*/  @!P4 IMAD.IADD R12, R12, 0x1, -R29.reuse ;  /* 0x000000010c0cc824 */ /* 0x100fe400078e0a1d */
[--C-:B------:R-:W-:Y:S02]  /*d3f0*/  @!P2 IMAD.IADD R13, R13, 0x1, -R29.reuse ;  /* 0x000000010d0da824 */ /* 0x100fe400078e0a1d */
[--C-:B------:R-:W-:Y:S02]  /*d400*/  @!P6 IMAD.IADD R14, R14, 0x1, -R29.reuse ;  /* 0x000000010e0ee824 */ /* 0x100fe400078e0a1d */
[--C-:B------:R-:W-:Y:S01]  /*d410*/  @!P3 IMAD.IADD R6, R6, 0x1, -R29.reuse ;  /* 0x000000010606b824 */ /* 0x100fe200078e0a1d */
[----:B------:R-:W-:Y:S01]  /*d420*/  ISETP.GT.U32.AND P3, PT, R29, R16, PT ;  /* 0x000000101d00720c */ /* 0x000fe20003f64070 */
[----:B------:R-:W-:-:S12]  /*d430*/  @!P5 IMAD.IADD R15, R15, 0x1, -R29 ;  /* 0x000000010f0fd824 */ /* 0x000fd800078e0a1d */
        /* <DEDUP_REMOVED lines=8> */
[----:B------:R-:W5:Y:S04]  /*d4c0*/  LDL.LU R10, [R1+0xa8] ;  /* 0x0000a800010a7983 */ /* 0x000f680000300800 */
[----:B------:R1:W-:Y:S04]  /*d4d0*/  STL [R1+0x118], R15 ;  /* 0x0001180f01007387 */ /* 0x0003e80000100800 */
[----:B0-----:R-:W3:Y:S04]  /*d4e0*/  LDL.LU R13, [R1+0xac] ;  /* 0x0000ac00010d7983 */ /* 0x001ee80000300800 */
[----:B-1----:R-:W3:Y:S04]  /*d4f0*/  LDL.LU R14, [R1+0xb0] ;  /* 0x0000b000010e7983 */ /* 0x002ee80000300800 */
[----:B------:R0:W-:Y:S04]  /*d500*/  STL [R1+0x11c], R16 ;  /* 0x00011c1001007387 */ /* 0x0001e80000100800 */
[----:B------:R-:W3:Y:S01]  /*d510*/  LDL.LU R15, [R1+0xb4] ;  /* 0x0000b400010f7983 */ /* 0x000ee20000300800 */
[----:B------:R-:W-:-:S02]  /*d520*/  ISETP.GT.U32.AND P0, PT, R29, R17, PT ;  /* 0x000000111d00720c */ /* 0x000fc40003f04070 */
[C---:B------:R-:W-:Y:S02]  /*d530*/  ISETP.GT.U32.AND P1, PT, R29.reuse, R7, PT ;  /* 0x000000071d00720c */ /* 0x040fe40003f24070 */
[----:B------:R-:W-:Y:S01]  /*d540*/  ISETP.GT.U32.AND P2, PT, R29, R0, PT ;  /* 0x000000001d00720c */ /* 0x000fe20003f44070 */
[----:B0-----:R-:W3:Y:S08]  /*d550*/  LDL.LU R16, [R1+0xb8] ;  /* 0x0000b80001107983 */ /* 0x001ef00000300800 */
[--C-:B------:R-:W-:Y:S01]  /*d560*/  @!P0 IMAD.IADD R17, R17, 0x1, -R29.reuse ;  /* 0x0000000111118824 */ /* 0x100fe200078e0a1d */
[----:B------:R-:W-:Y:S01]  /*d570*/  ISETP.GT.U32.AND P0, PT, R29, R18, PT ;  /* 0x000000121d00720c */ /* 0x000fe20003f04070 */
[----:B------:R-:W-:-:S03]  /*d580*/  @!P1 IMAD.IADD R7, R7, 0x1, -R29 ;  /* 0x0000000107079824 */ /* 0x000fc600078e0a1d */
[C---:B------:R-:W-:Y:S02]  /*d590*/  ISETP.GT.U32.AND P1, PT, R29.reuse, R17, PT ;  /* 0x000000111d00720c */ /* 0x040fe40003f24070 */
[----:B------:R-:W-:-:S07]  /*d5a0*/  ISETP.GT.U32.AND P4, PT, R29, R2, PT ;  /* 0x000000021d00720c */ /* 0x000fce0003f84070 */
[--C-:B------:R-:W-:Y:S01]  /*d5b0*/  @!P0 IMAD.IADD R18, R18, 0x1, -R29.reuse ;  /* 0x0000000112128824 */ /* 0x100fe200078e0a1d */
[C---:B------:R-:W-:Y:S02]  /*d5c0*/  ISETP.GT.U32.AND P0, PT, R29.reuse, R27, PT ;  /* 0x0000001b1d00720c */ /* 0x040fe40003f04070 */
[----:B------:R-:W-:Y:S01]  /*d5d0*/  ISETP.GT.U32.AND P5, PT, R29, R5, PT ;  /* 0x000000051d00720c */ /* 0x000fe20003fa4070 */
[--C-:B------:R-:W-:Y:S01]  /*d5e0*/  @!P1 IMAD.IADD R17, R17, 0x1, -R29.reuse ;  /* 0x0000000111119824 */ /* 0x100fe200078e0a1d */
[C---:B------:R-:W-:Y:S01]  /*d5f0*/  ISETP.GT.U32.AND P1, PT, R29.reuse, R18, PT ;  /* 0x000000121d00720c */ /* 0x040fe20003f24070 */
[--C-:B------:R-:W-:Y:S01]  /*d600*/  @!P2 IMAD.IADD R0, R0, 0x1, -R29.reuse ;  /* 0x000000010000a824 */ /* 0x100fe200078e0a1d */
[C---:B------:R-:W-:Y:S01]  /*d610*/  ISETP.GT.U32.AND P2, PT, R29.reuse, R3, PT ;  /* 0x000000031d00720c */ /* 0x040fe20003f44070 */
[----:B------:R-:W-:Y:S01]  /*d620*/  @!P4 IMAD.IADD R2, R2, 0x1, -R29 ;  /* 0x000000010202c824 */ /* 0x000fe200078e0a1d */
[----:B------:R-:W-:-:S05]  /*d630*/  ISETP.GT.U32.AND P4, PT, R29, R4, PT ;  /* 0x000000041d00720c */ /* 0x000fca0003f84070 */
[--C-:B------:R-:W-:Y:S01]  /*d640*/  @!P0 IMAD.IADD R27, R27, 0x1, -R29.reuse ;  /* 0x000000011b1b8824 */ /* 0x100fe200078e0a1d */
[C---:B------:R-:W-:Y:S02]  /*d650*/  ISETP.GT.U32.AND P0, PT, R29.reuse, R8, PT ;  /* 0x000000081d00720c */ /* 0x040fe40003f04070 */
[----:B------:R-:W-:Y:S01]  /*d660*/  ISETP.GT.U32.AND P3, PT, R29, R6, PT ;  /* 0x000000061d00720c */ /* 0x000fe20003f64070 */
[--C-:B------:R-:W-:Y:S01]  /*d670*/  @!P5 IMAD.IADD R5, R5, 0x1, -R29.reuse ;  /* 0x000000010505d824 */ /* 0x100fe200078e0a1d */
[----:B------:R-:W-:Y:S01]  /*d680*/  ISETP.GT.U32.AND P5, PT, R29, R9, PT ;  /* 0x000000091d00720c */ /* 0x000fe20003fa4070 */
[--C-:B------:R-:W-:Y:S01]  /*d690*/  @!P1 IMAD.IADD R18, R18, 0x1, -R29.reuse ;  /* 0x0000000112129824 */ /* 0x100fe200078e0a1d */
[----:B------:R0:W-:Y:S01]  /*d6a0*/  STL [R1+0xf4], R17 ;  /* 0x0000f41101007387 */ /* 0x0001e20000100800 */
[--C-:B------:R-:W-:Y:S01]  /*d6b0*/  @!P2 IMAD.IADD R3, R3, 0x1, -R29.reuse ;  /* 0x000000010303a824 */ /* 0x100fe200078e0a1d */
[----:B------:R-:W-:Y:S01]  /*d6c0*/  ISETP.GT.U32.AND P6, PT, R29, R7, PT ;  /* 0x000000071d00720c */ /* 0x000fe20003fc4070 */
[----:B------:R-:W-:-:S04]  /*d6d0*/  @!P4 IMAD.IADD R4, R4, 0x1, -R29 ;  /* 0x000000010404c824 */ /* 0x000fc800078e0a1d */
[--C-:B------:R-:W-:Y:S01]  /*d6e0*/  @!P0 IMAD.IADD R8, R8, 0x1, -R29.reuse ;  /* 0x0000000108088824 */ /* 0x100fe200078e0a1d */
[----:B0-----:R-:W3:Y:S01]  /*d6f0*/  LDL.LU R17, [R1+0x98] ;  /* 0x0000980001117983 */ /* 0x001ee20000300800 */
[--C-:B------:R-:W-:Y:S02]  /*d700*/  @!P3 IMAD.IADD R6, R6, 0x1, -R29.reuse ;  /* 0x000000010606b824 */ /* 0x100fe400078e0a1d */
[--C-:B------:R-:W-:Y:S01]  /*d710*/  @!P5 IMAD.IADD R9, R9, 0x1, -R29.reuse ;  /* 0x000000010909d824 */ /* 0x100fe200078e0a1d */
[----:B------:R-:W-:Y:S03]  /*d720*/  STL [R1+0xfc], R27 ;  /* 0x0000fc1b01007387 */ /* 0x000fe60000100800 */
[----:B------:R-:W-:Y:S01]  /*d730*/  @!P6 IMAD.IADD R7, R7, 0x1, -R29 ;  /* 0x000000010707e824 */ /* 0x000fe200078e0a1d */
[----:B------:R-:W-:Y:S04]  /*d740*/  STL [R1+0x100], R0 ;  /* 0x0001000001007387 */ /* 0x000fe80000100800 */
[----:B------:R-:W-:Y:S04]  /*d750*/  STL [R1+0x104], R2 ;  /* 0x0001040201007387 */ /* 0x000fe80000100800 */
[----:B------:R-:W-:Y:S04]  /*d760*/  STL [R1+0x108], R5 ;  /* 0x0001080501007387 */ /* 0x000fe80000100800 */
[----:B------:R-:W-:Y:S04]  /*d770*/  STL [R1+0xd0], R6 ;  /* 0x0000d00601007387 */ /* 0x000fe80000100800 */
[----:B------:R0:W-:Y:S04]  /*d780*/  STL [R1+0xd8], R18 ;  /* 0x0000d81201007387 */ /* 0x0001e80000100800 */
[----:B------:R1:W-:Y:S04]  /*d790*/  STL [R1+0xd4], R7 ;  /* 0x0000d40701007387 */ /* 0x0003e80000100800 */
[----:B0-----:R-:W3:Y:S04]  /*d7a0*/  LDL.LU R18, [R1+0x9c] ;  /* 0x00009c0001127983 */ /* 0x001ee80000300800 */
[----:B------:R-:W3:Y:S04]  /*d7b0*/  LDL.LU R27, [R1+0xa0] ;  /* 0x0000a000011b7983 */ /* 0x000ee80000300800 */
[----:B------:R-:W3:Y:S04]  /*d7c0*/  LDL.LU R5, [R1+0xa4] ;  /* 0x0000a40001057983 */ /* 0x000ee80000300800 */
[----:B------:R-:W3:Y:S04]  /*d7d0*/  LDL.LU R6, [R1+0x1f0] ;  /* 0x0001f00001067983 */ /* 0x000ee80000300800 */
[----:B-1----:R-:W3:Y:S01]  /*d7e0*/  LDL.LU R7, [R1+0x88] ;  /* 0x0000880001077983 */ /* 0x002ee20000300800 */
[----:B--2---:R-:W-:-:S02]  /*d7f0*/  ISETP.GT.U32.AND P3, PT, R29, R11, PT ;  /* 0x0000000b1d00720c */ /* 0x004fc40003f64070 */
[C---:B----4-:R-:W-:Y:S02]  /*d800*/  ISETP.GT.U32.AND P1, PT, R29.reuse, R26, PT ;  /* 0x0000001a1d00720c */ /* 0x050fe40003f24070 */
[C---:B-----5:R-:W-:Y:S02]  /*d810*/  ISETP.GT.U32.AND P0, PT, R29.reuse, R10, PT ;  /* 0x0000000a1d00720c */ /* 0x060fe40003f04070 */
[C---:B---3--:R-:W-:Y:S02]  /*d820*/  ISETP.GT.U32.AND P2, PT, R29.reuse, R13, PT ;  /* 0x0000000d1d00720c */ /* 0x048fe40003f44070 */
[----:B------:R-:W-:-:S07]  /*d830*/  ISETP.GT.U32.AND P4, PT, R29, R14, PT ;  /* 0x0000000e1d00720c */ /* 0x000fce0003f84070 */
[--C-:B------:R-:W-:Y:S01]  /*d840*/  @!P1 IMAD.IADD R26, R26, 0x1, -R29.reuse ;  /* 0x000000011a1a9824 */ /* 0x100fe200078e0a1d */
[C---:B------:R-:W-:Y:S01]  /*d850*/  ISETP.GT.U32.AND P1, PT, R29.reuse, R8, PT ;  /* 0x000000081d00720c */ /* 0x040fe20003f24070 */
[--C-:B------:R-:W-:Y:S01]  /*d860*/  @!P0 IMAD.IADD R10, R10, 0x1, -R29.reuse ;  /* 0x000000010a0a8824 */ /* 0x100fe200078e0a1d */
[C---:B------:R-:W-:Y:S02]  /*d870*/  ISETP.GT.U32.AND P0, PT, R29.reuse, R3, PT ;  /* 0x000000031d00720c */ /* 0x040fe40003f04070 */
[----:B------:R-:W-:Y:S01]  /*d880*/  ISETP.GT.U32.AND P5, PT, R29, R15, PT ;  /* 0x0000000f1d00720c */ /* 0x000fe20003fa4070 */
[--C-:B------:R-:W-:Y:S01]  /*d890*/  @!P2 IMAD.IADD R13, R13, 0x1, -R29.reuse ;  /* 0x000000010d0da824 */ /* 0x100fe200078e0a1d */
[C---:B------:R-:W-:Y:S01]  /*d8a0*/  ISETP.GT.U32.AND P2, PT, R29.reuse, R4, PT ;  /* 0x000000041d00720c */ /* 0x040fe20003f44070 */
[--C-:B------:R-:W-:Y:S01]  /*d8b0*/  @!P4 IMAD.IADD R14, R14, 0x1, -R29.reuse ;  /* 0x000000010e0ec824 */ /* 0x100fe200078e0a1d */
[----:B------:R-:W-:Y:S01]  /*d8c0*/  ISETP.GT.U32.AND P4, PT, R29, R9, PT ;  /* 0x000000091d00720c */ /* 0x000fe20003f84070 */
[----:B------:R-:W-:-:S04]  /*d8d0*/  @!P3 IMAD.IADD R11, R11, 0x1, -R29 ;  /* 0x000000010b0bb824 */ /* 0x000fc800078e0a1d */
[----:B------:R-:W-:-:S04]  /*d8e0*/  @!P1 IMAD.IADD R8, R8, 0x1, -R29 ;  /* 0x0000000108089824 */ /* 0x000fc800078e0a1d */
[--C-:B------:R-:W-:Y:S01]  /*d8f0*/  @!P5 IMAD.IADD R15, R15, 0x1, -R29.reuse ;  /* 0x000000010f0fd824 */ /* 0x100fe200078e0a1d */
[----:B------:R-:W-:Y:S01]  /*d900*/  ISETP.GT.U32.AND P5, PT, R29, R11, PT ;  /* 0x0000000b1d00720c */ /* 0x000fe20003fa4070 */
[--C-:B------:R-:W-:Y:S01]  /*d910*/  @!P0 IMAD.IADD R3, R3, 0x1, -R29.reuse ;  /* 0x0000000103038824 */ /* 0x100fe200078e0a1d */
[----:B------:R0:W-:Y:S01]  /*d920*/  STL [R1+0xdc], R8 ;  /* 0x0000dc0801007387 */ /* 0x0001e20000100800 */
[--C-:B------:R-:W-:Y:S02]  /*d930*/  @!P2 IMAD.IADD R4, R4, 0x1, -R29.reuse ;  /* 0x000000010404a824 */ /* 0x100fe400078e0a1d */
[--C-:B------:R-:W-:Y:S01]  /*d940*/  @!P4 IMAD.IADD R9, R9, 0x1, -R29.reuse ;  /* 0x000000010909c824 */ /* 0x100fe200078e0a1d */
[----:B0-----:R-:W2:Y:S04]  /*d950*/  LDL.LU R8, [R1+0x8c] ;  /* 0x00008c0001087983 */ /* 0x001ea80000300800 */
[----:B------:R0:W-:Y:S04]  /*d960*/  STL [R1+0xe0], R3 ;  /* 0x0000e00301007387 */ /* 0x0001e80000100800 */
[----:B------:R-:W3:Y:S04]  /*d970*/  LDL.LU R0, [R1+0x90] ;  /* 0x0000900001007983 */ /* 0x000ee80000300800 */
[----:B------:R1:W-:Y:S01]  /*d980*/  STL [R1+0xbc], R4 ;  /* 0x0000bc0401007387 */ /* 0x0003e20000100800 */
[----:B------:R-:W-:-:S03]  /*d990*/  @!P5 IMAD.IADD R11, R11, 0x1, -R29 ;  /* 0x000000010b0bd824 */ /* 0x000fc600078e0a1d */
[----:B------:R-:W4:Y:S04]  /*d9a0*/  LDL.LU R2, [R1+0x94] ;  /* 0x0000940001027983 */ /* 0x000f280000300800 */
[----:B------:R5:W-:Y:S04]  /*d9b0*/  STL [R1+0xc0], R9 ;  /* 0x0000c00901007387 */ /* 0x000be80000100800 */
[----:B0-----:R-:W2:Y:S04]  /*d9c0*/  LDL.LU R3, [R1+0x1c8] ;  /* 0x0001c80001037983 */ /* 0x001ea80000300800 */
[----:B-1----:R-:W2:Y:S04]  /*d9d0*/  LDL.LU R4, [R1+0x7c] ;  /* 0x00007c0001047983 */ /* 0x002ea80000300800 */
[----:B------:R0:W-:Y:S04]  /*d9e0*/  STL [R1+0xc4], R11 ;  /* 0x0000c40b01007387 */ /* 0x0001e80000100800 */
[----:B-----5:R-:W5:Y:S04]  /*d9f0*/  LDL.LU R9, [R1+0x80] ;  /* 0x0000800001097983 */ /* 0x020f680000300800 */
[----:B0-----:R-:W5:Y:S01]  /*da00*/  LDL.LU R11, [R1+0x84] ;  /* 0x00008400010b7983 */ /* 0x001f620000300800 */
[----:B------:R-:W-:-:S02]  /*da10*/  ISETP.GT.U32.AND P6, PT, R29, R12, PT ;  /* 0x0000000c1d00720c */ /* 0x000fc40003fc4070 */
[C---:B------:R-:W-:Y:S02]  /*da20*/  ISETP.GT.U32.AND P3, PT, R29.reuse, R16, PT ;  /* 0x000000101d00720c */ /* 0x040fe40003f64070 */
[----:B------:R-:W-:-:S09]  /*da30*/  ISETP.GT.U32.AND P1, PT, R29, R26, PT ;  /* 0x0000001a1d00720c */ /* 0x000fd20003f24070 */
[--C-:B------:R-:W-:Y:S01]  /*da40*/  @!P6 IMAD.IADD R12, R12, 0x1, -R29.reuse ;  /* 0x000000010c0ce824 */ /* 0x100fe200078e0a1d */
[----:B------:R-:W-:Y:S01]  /*da50*/  ISETP.GT.U32.AND P6, PT, R29, R17, PT ;  /* 0x000000111d00720c */ /* 0x000fe20003fc4070 */
[----:B------:R-:W-:-:S03]  /*da60*/  @!P3 IMAD.IADD R16, R16, 0x1, -R29 ;  /* 0x000000011010b824 */ /* 0x000fc600078e0a1d */
[C---:B------:R-:W-:Y:S02]  /*da70*/  ISETP.GT.U32.AND P3, PT, R29.reuse, R12, PT ;  /* 0x0000000c1d00720c */ /* 0x040fe40003f64070 */
[C---:B------:R-:W-:Y:S02]  /*da80*/  ISETP.GT.U32.AND P0, PT, R29.reuse, R10, PT ;  /* 0x0000000a1d00720c */ /* 0x040fe40003f04070 */
[C---:B------:R-:W-:Y:S02]  /*da90*/  ISETP.GT.U32.AND P2, PT, R29.reuse, R13, PT ;  /* 0x0000000d1d00720c */ /* 0x040fe40003f44070 */
[----:B------:R-:W-:-:S03]  /*daa0*/  ISETP.GT.U32.AND P4, PT, R29, R14, PT ;  /* 0x0000000e1d00720c */ /* 0x000fc60003f84070 */
[--C-:B------:R-:W-:Y:S01]  /*dab0*/  @!P6 IMAD.IADD R17, R17, 0x1, -R29.reuse ;  /* 0x000000011111e824 */ /* 0x100fe200078e0a1d */
[C---:B------:R-:W-:Y:S01]  /*dac0*/  ISETP.GT.U32.AND P5, PT, R29.reuse, R15, PT ;  /* 0x0000000f1d00720c */ /* 0x040fe20003fa4070 */
[--C-:B------:R-:W-:Y:S02]  /*dad0*/  @!P1 IMAD.IADD R26, R26, 0x1, -R29.reuse ;  /* 0x000000011a1a9824 */ /* 0x100fe400078e0a1d */
[--C-:B------:R-:W-:Y:S01]  /*dae0*/  @!P3 IMAD.IADD R12, R12, 0x1, -R29.reuse ;  /* 0x000000010c0cb824 */ /* 0x100fe200078e0a1d */
[C---:B------:R-:W-:Y:S01]  /*daf0*/  ISETP.GT.U32.AND P3, PT, R29.reuse, R17, PT ;  /* 0x000000111d00720c */ /* 0x040fe20003f64070 */
[--C-:B------:R-:W-:Y:S01]  /*db00*/  @!P0 IMAD.IADD R10, R10, 0x1, -R29.reuse ;  /* 0x000000010a0a8824 */ /* 0x100fe200078e0a1d */
[----:B------:R-:W-:Y:S01]  /*db10*/  ISETP.GT.U32.AND P1, PT, R29, R18, PT ;  /* 0x000000121d00720c */ /* 0x000fe20003f24070 */
[--C-:B------:R-:W-:Y:S01]  /*db20*/  @!P2 IMAD.IADD R13, R13, 0x1, -R29.reuse ;  /* 0x000000010d0da824 */ /* 0x100fe200078e0a1d */
[C---:B------:R-:W-:Y:S02]  /*db30*/  ISETP.GT.U32.AND P0, PT, R29.reuse, R27, PT ;  /* 0x0000001b1d00720c */ /* 0x040fe40003f04070 */
[C---:B------:R-:W-:Y:S01]  /*db40*/  ISETP.GT.U32.AND P2, PT, R29.reuse, R5, PT ;  /* 0x000000051d00720c */ /* 0x040fe20003f44070 */
[----:B------:R-:W-:Y:S01]  /*db50*/  @!P4 IMAD.IADD R14, R14, 0x1, -R29 ;  /* 0x000000010e0ec824 */ /* 0x000fe200078e0a1d */
[----:B------:R-:W-:-:S02]  /*db60*/  ISETP.GT.U32.AND P4, PT, R29, R6, PT ;  /* 0x000000061d00720c */ /* 0x000fc40003f84070 */
[----:B------:R-:W-:Y:S01]  /*db70*/  ISETP.GT.U32.AND P6, PT, R29, R16, PT ;  /* 0x000000101d00720c */ /* 0x000fe20003fc4070 */
[--C-:B------:R-:W-:Y:S02]  /*db80*/  @!P5 IMAD.IADD R15, R15, 0x1, -R29.reuse ;  /* 0x000000010f0fd824 */ /* 0x100fe400078e0a1d */
[--C-:B------:R-:W-:Y:S01]  /*db90*/  @!P3 IMAD.IADD R17, R17, 0x1, -R29.reuse ;  /* 0x000000011111b824 */ /* 0x100fe200078e0a1d */
[----:B------:R-:W-:Y:S01]  /*dba0*/  ISETP.GT.U32.AND P5, PT, R29, R7, PT ;  /* 0x000000071d00720c */ /* 0x000fe20003fa4070 */
[--C-:B------:R-:W-:Y:S01]  /*dbb0*/  @!P1 IMAD.IADD R18, R18, 0x1, -R29.reuse ;  /* 0x0000000112129824 */ /* 0x100fe200078e0a1d */
[----:B------:R0:W-:Y:S01]  /*dbc0*/  STL [R1+0xc8], R12 ;  /* 0x0000c80c01007387 */ /* 0x0001e20000100800 */
[--C-:B------:R-:W-:Y:S02]  /*dbd0*/  @!P0 IMAD.IADD R27, R27, 0x1, -R29.reuse ;  /* 0x000000011b1b8824 */ /* 0x100fe400078e0a1d */
[--C-:B------:R-:W-:Y:S01]  /*dbe0*/  @!P2 IMAD.IADD R5, R5, 0x1, -R29.reuse ;  /* 0x000000010505a824 */ /* 0x100fe200078e0a1d */
[----:B0-----:R-:W5:Y:S01]  /*dbf0*/  LDL.LU R12, [R1+0x194] ;  /* 0x00019400010c7983 */ /* 0x001f620000300800 */
[----:B------:R-:W-:-:S02]  /*dc00*/  @!P4 IMAD.IADD R6, R6, 0x1, -R29 ;  /* 0x000000010606c824 */ /* 0x000fc400078e0a1d */
[--C-:B------:R-:W-:Y:S01]  /*dc10*/  @!P6 IMAD.IADD R16, R16, 0x1, -R29.reuse ;  /* 0x000000011010e824 */ /* 0x100fe200078e0a1d */
[----:B------:R-:W-:Y:S03]  /*dc20*/  STL [R1+0xcc], R26 ;  /* 0x0000cc1a01007387 */ /* 0x000fe60000100800 */
[----:B------:R-:W-:Y:S01]  /*dc30*/  @!P5 IMAD.IADD R7, R7, 0x1, -R29 ;  /* 0x000000010707d824 */ /* 0x000fe200078e0a1d */
[----:B------:R0:W-:Y:S04]  /*dc40*/  STL [R1+0xa8], R10 ;  /* 0x0000a80a01007387 */ /* 0x0001e80000100800 */
[----:B------:R1:W-:Y:S04]  /*dc50*/  STL [R1+0xac], R13 ;  /* 0x0000ac0d01007387 */ /* 0x0003e80000100800 */
[----:B------:R1:W-:Y:S04]  /*dc60*/  STL [R1+0xb0], R14 ;  /* 0x0000b00e01007387 */ /* 0x0003e80000100800 */
[----:B------:R1:W-:Y:S04]  /*dc70*/  STL [R1+0xb4], R15 ;  /* 0x0000b40f01007387 */ /* 0x0003e80000100800 */
[----:B0-----:R-:W5:Y:S04]  /*dc80*/  LDL R10, [R1+0x1dec] ;  /* 0x001dec00010a7983 */ /* 0x001f680000100800 */
[----:B------:R0:W-:Y:S04]  /*dc90*/  STL [R1+0xb8], R16 ;  /* 0x0000b81001007387 */ /* 0x0001e80000100800 */
[----:B-1----:R-:W5:Y:S04]  /*dca0*/  LDL.LU R13, [R1+0x198] ;  /* 0x00019800010d7983 */ /* 0x002f680000300800 */
[----:B------:R-:W5:Y:S04]  /*dcb0*/  LDL.LU R14, [R1+0x78] ;  /* 0x00007800010e7983 */ /* 0x000f680000300800 */
[----:B------:R1:W-:Y:S04]  /*dcc0*/  STL [R1+0x98], R17 ;  /* 0x0000981101007387 */ /* 0x0003e80000100800 */
[----:B------:R-:W5:Y:S04]  /*dcd0*/  LDL.LU R15, [R1+0x15c] ;  /* 0x00015c00010f7983 */ /* 0x000f680000300800 */
[----:B0-----:R-:W5:Y:S04]  /*dce0*/  LDL.LU R16, [R1+0x160] ;  /* 0x0001600001107983 */ /* 0x001f680000300800 */
[----:B-1----:R-:W5:Y:S01]  /*dcf0*/  LDL.LU R17, [R1+0x164] ;  /* 0x0001640001117983 */ /* 0x002f620000300800 */
        /* <DEDUP_REMOVED lines=8> */
[----:B-----5:R-:W-:Y:S01]  /*dd80*/  ISETP.GT.U32.AND P4, PT, R29, R9, PT ;  /* 0x000000091d00720c */ /* 0x020fe20003f84070 */
[--C-:B------:R-:W-:Y:S01]  /*dd90*/  @!P0 IMAD.IADD R3, R3, 0x1, -R29.reuse ;  /* 0x0000000103038824 */ /* 0x100fe200078e0a1d */
[C---:B------:R-:W-:Y:S02]  /*dda0*/  ISETP.GT.U32.AND P1, PT, R29.reuse, R27, PT ;  /* 0x0000001b1d00720c */ /* 0x040fe40003f24070 */
[C---:B------:R-:W-:Y:S02]  /*ddb0*/  ISETP.GT.U32.AND P0, PT, R29.reuse, R5, PT ;  /* 0x000000051d00720c */ /* 0x040fe40003f04070 */
[C---:B------:R-:W-:Y:S01]  /*ddc0*/  ISETP.GT.U32.AND P5, PT, R29.reuse, R11, PT ;  /* 0x0000000b1d00720c */ /* 0x040fe20003fa4070 */
[--C-:B------:R-:W-:Y:S01]  /*ddd0*/  @!P2 IMAD.IADD R4, R4, 0x1, -R29.reuse ;  /* 0x000000010404a824 */ /* 0x100fe200078e0a1d */
[----:B------:R-:W-:Y:S01]  /*dde0*/  ISETP.GT.U32.AND P2, PT, R29, R6, PT ;  /* 0x000000061d00720c */ /* 0x000fe20003f44070 */
[----:B------:R-:W-:-:S04]  /*ddf0*/  @!P6 IMAD.IADD R8, R8, 0x1, -R29 ;  /* 0x000000010808e824 */ /* 0x000fc800078e0a1d */
[--C-:B------:R-:W-:Y:S01]  /*de00*/  @!P4 IMAD.IADD R9, R9, 0x1, -R29.reuse ;  /* 0x000000010909c824 */ /* 0x100fe200078e0a1d */
[----:B------:R-:W-:Y:S01]  /*de10*/  ISETP.GT.U32.AND P4, PT, R29, R7, PT ;  /* 0x000000071d00720c */ /* 0x000fe20003f84070 */
[--C-:B------:R-:W-:Y:S02]  /*de20*/  @!P3 IMAD.IADD R18, R18, 0x1, -R29.reuse ;  /* 0x000000011212b824 */ /* 0x100fe400078e0a1d */
[--C-:B------:R-:W-:Y:S02]  /*de30*/  @!P1 IMAD.IADD R27, R27, 0x1, -R29.reuse ;  /* 0x000000011b1b9824 */ /* 0x100fe400078e0a1d */
[--C-:B------:R-:W-:Y:S01]  /*de40*/  @!P5 IMAD.IADD R11, R11, 0x1, -R29.reuse ;  /* 0x000000010b0bd824 */ /* 0x100fe200078e0a1d */
[----:B------:R-:W-:Y:S01]  /*de50*/  ISETP.GT.U32.AND P5, PT, R29, R8, PT ;  /* 0x000000081d00720c */ /* 0x000fe20003fa4070 */
[--C-:B------:R-:W-:Y:S01]  /*de60*/  @!P0 IMAD.IADD R5, R5, 0x1, -R29.reuse ;  /* 0x0000000105058824 */ /* 0x100fe200078e0a1d */
[----:B------:R0:W-:Y:S01]  /*de70*/  STL [R1+0x9c], R18 ;  /* 0x00009c1201007387 */ /* 0x0001e20000100800 */
[----:B------:R-:W-:-:S04]  /*de80*/  @!P2 IMAD.IADD R6, R6, 0x1, -R29 ;  /* 0x000000010606a824 */ /* 0x000fc800078e0a1d */
[--C-:B------:R-:W-:Y:S01]  /*de90*/  @!P4 IMAD.IADD R7, R7, 0x1, -R29.reuse ;  /* 0x000000010707c824 */ /* 0x100fe200078e0a1d */
[----:B0-----:R-:W2:Y:S04]  /*dea0*/  LDL.LU R18, [R1+0x16c] ;  /* 0x00016c0001127983 */ /* 0x001ea80000300800 */
[----:B------:R-:W-:Y:S04]  /*deb0*/  STL [R1+0xa0], R27 ;  /* 0x0000a01b01007387 */ /* 0x000fe80000100800 */
[----:B------:R-:W3:Y:S04]  /*dec0*/  LDL.LU R25, [R1+0x120] ;  /* 0x0001200001197983 */ /* 0x000ee80000300800 */
[----:B------:R0:W-:Y:S04]  /*ded0*/  STL [R1+0xa4], R5 ;  /* 0x0000a40501007387 */ /* 0x0001e80000100800 */
[----:B------:R-:W4:Y:S04]  /*dee0*/  LDL.LU R26, [R1+0x124] ;  /* 0x00012400011a7983 */ /* 0x000f280000300800 */
[----:B------:R1:W-:Y:S04]  /*def0*/  STL [R1+0x1f0], R6 ;  /* 0x0001f00601007387 */ /* 0x0003e80000100800 */
[----:B0-----:R-:W5:Y:S01]  /*df00*/  LDL.LU R5, [R1+0x128] ;  /* 0x0001280001057983 */ /* 0x001f620000300800 */
[----:B------:R-:W-:-:S03]  /*df10*/  @!P5 IMAD.IADD R8, R8, 0x1, -R29 ;  /* 0x000000010808d824 */ /* 0x000fc600078e0a1d */
[----:B-1----:R-:W5:Y:S04]  /*df20*/  LDL.LU R6, [R1+0x12c] ;  /* 0x00012c0001067983 */ /* 0x002f680000300800 */
[----:B------:R0:W-:Y:S04]  /*df30*/  STL [R1+0x88], R7 ;  /* 0x0000880701007387 */ /* 0x0001e80000100800 */
[----:B0-----:R-:W5:Y:S04]  /*df40*/  LDL.LU R7, [R1+0x130] ;  /* 0x0001300001077983 */ /* 0x001f680000300800 */
[----:B------:R0:W-:Y:S04]  /*df50*/  STL [R1+0x8c], R8 ;  /* 0x00008c0801007387 */ /* 0x0001e80000100800 */
[----:B0-----:R-:W5:Y:S01]  /*df60*/  LDL.LU R8, [R1+0xe4] ;  /* 0x0000e40001087983 */ /* 0x001f620000300800 */
[----:B------:R-:W-:-:S05]  /*df70*/  IABS R24, R24 ;  /* 0x0000001800187213 */ /* 0x000fca0000000000 */
[----:B------:R-:W-:Y:S01]  /*df80*/  IMAD.HI.U32 R19, R28, R24, RZ ;  /* 0x000000181c137227 */ /* 0x000fe200078e00ff */
[----:B------:R-:W-:-:S03]  /*df90*/  IABS R23, R23 ;  /* 0x0000001700177213 */ /* 0x000fc60000000000 */
[----:B------:R-:W-:Y:S01]  /*dfa0*/  IMAD.MOV R19, RZ, RZ, -R19 ;  /* 0x000000ffff137224 */ /* 0x000fe200078e0a13 */
[----:B------:R-:W-:-:S03]  /*dfb0*/  ISETP.GT.U32.AND P6, PT, R29, R12, PT ;  /* 0x0000000c1d00720c */ /* 0x000fc60003fc4070 */
[C---:B------:R-:W-:Y:S02]  /*dfc0*/  IMAD R24, R29.reuse, R19, R24 ;  /* 0x000000131d187224 */ /* 0x040fe400078e0218 */
[----:B------:R-:W-:Y:S01]  /*dfd0*/  IMAD.HI.U32 R19, R28, R23, RZ ;  /* 0x000000171c137227 */ /* 0x000fe200078e00ff */
[----:B------:R-:W-:-:S03]  /*dfe0*/  ISETP.GT.U32.AND P3, PT, R29, R0, PT ;  /* 0x000000001d00720c */ /* 0x000fc60003f64070 */
[----:B------:R-:W-:Y:S01]  /*dff0*/  IMAD.MOV R19, RZ, RZ, -R19 ;  /* 0x000000ffff137224 */ /* 0x000fe200078e0a13 */
[----:B------:R-:W-:-:S03]  /*e000*/  ISETP.GT.U32.AND P1, PT, R29, R2, PT ;  /* 0x000000021d00720c */ /* 0x000fc60003f24070 */
[C---:B------:R-:W-:Y:S01]  /*e010*/  IMAD R23, R29.reuse, R19, R23 ;  /* 0x000000131d177224 */ /* 0x040fe200078e0217 */
[C---:B------:R-:W-:Y:S01]  /*e020*/  ISETP.GT.U32.AND P0, PT, R29.reuse, R3, PT ;  /* 0x000000031d00720c */ /* 0x040fe20003f04070 */
[----:B------:R-:W-:Y:S01]  /*e030*/  IMAD.HI.U32 R19, R28, R22, RZ ;  /* 0x000000161c137227 */ /* 0x000fe200078e00ff */
[----:B------:R-:W-:-:S03]  /*e040*/  ISETP.GT.U32.AND P2, PT, R29, R4, PT ;  /* 0x000000041d00720c */ /* 0x000fc60003f44070 */
[----:B------:R-:W-:Y:S02]  /*e050*/  IMAD.MOV R19, RZ, RZ, -R19 ;  /* 0x000000ffff137224 */ /* 0x000fe400078e0a13 */
[----:B------:R-:W-:Y:S02]  /*e060*/  @!P6 IMAD.IADD R12, R12, 0x1, -R29 ;  /* 0x000000010c0ce824 */ /* 0x000fe400078e0a1d */
[C---:B------:R-:W-:Y:S01]  /*e070*/  IMAD R22, R29.reuse, R19, R22 ;  /* 0x000000131d167224 */ /* 0x040fe200078e0216 */
[C---:B------:R-:W-:Y:S01]  /*e080*/  ISETP.GT.U32.AND P4, PT, R29.reuse, R9, PT ;  /* 0x000000091d00720c */ /* 0x040fe20003f84070 */
[----:B------:R-:W-:Y:S01]  /*e090*/  IMAD.HI.U32 R19, R28, R21, RZ ;  /* 0x000000151c137227 */ /* 0x000fe200078e00ff */
[----:B------:R-:W-:-:S03]  /*e0a0*/  ISETP.GT.U32.AND P5, PT, R29, R12, PT ;  /* 0x0000000c1d00720c */ /* 0x000fc60003fa4070 */
[----:B------:R-:W-:Y:S01]  /*e0b0*/  @!P3 IMAD.IADD R0, R0, 0x1, -R29 ;  /* 0x000000010000b824 */ /* 0x000fe200078e0a1d */
[C---:B------:R-:W-:Y:S01]  /*e0c0*/  ISETP.GT.U32.AND P3, PT, R29.reuse, R13, PT ;  /* 0x0000000d1d00720c */ /* 0x040fe20003f64070 */
[----:B------:R-:W-:Y:S02]  /*e0d0*/  IMAD.MOV R19, RZ, RZ, -R19 ;  /* 0x000000ffff137224 */ /* 0x000fe400078e0a13 */
[--C-:B------:R-:W-:Y:S01]  /*e0e0*/  @!P1 IMAD.IADD R2, R2, 0x1, -R29.reuse ;  /* 0x0000000102029824 */ /* 0x100fe200078e0a1d */
[----:B------:R-:W-:Y:S01]  /*e0f0*/  ISETP.GT.U32.AND P1, PT, R29, R14, PT ;  /* 0x0000000e1d00720c */ /* 0x000fe20003f24070 */
[----:B------:R-:W-:Y:S01]  /*e100*/  @!P0 IMAD.IADD R3, R3, 0x1, -R29 ;  /* 0x0000000103038824 */ /* 0x000fe200078e0a1d */
[C---:B------:R-:W-:Y:S01]  /*e110*/  ISETP.GT.U32.AND P0, PT, R29.reuse, R15, PT ;  /* 0x0000000f1d00720c */ /* 0x040fe20003f04070 */
[C---:B------:R-:W-:Y:S02]  /*e120*/  IMAD R21, R29.reuse, R19, R21 ;  /* 0x000000131d157224 */ /* 0x040fe400078e0215 */
[----:B------:R-:W-:Y:S01]  /*e130*/  IMAD.HI.U32 R19, R28, R20, RZ ;  /* 0x000000141c137227 */ /* 0x000fe200078e00ff */
[----:B------:R-:W-:-:S03]  /*e140*/  ISETP.GT.U32.AND P6, PT, R29, R11, PT ;  /* 0x0000000b1d00720c */ /* 0x000fc60003fc4070 */
[----:B------:R-:W-:Y:S01]  /*e150*/  @!P2 IMAD.IADD R4, R4, 0x1, -R29 ;  /* 0x000000010404a824 */ /* 0x000fe200078e0a1d */
[----:B------:R-:W-:Y:S01]  /*e160*/  ISETP.GT.U32.AND P2, PT, R29, R16, PT ;  /* 0x000000101d00720c */ /* 0x000fe20003f44070 */
[----:B------:R-:W-:Y:S02]  /*e170*/  IMAD.MOV R19, RZ, RZ, -R19 ;  /* 0x000000ffff137224 */ /* 0x000fe400078e0a13 */
[--C-:B------:R-:W-:Y:S01]  /*e180*/  @!P4 IMAD.IADD R9, R9, 0x1, -R29.reuse ;  /* 0x000000010909c824 */ /* 0x100fe200078e0a1d */
[----:B------:R-:W-:Y:S01]  /*e190*/  ISETP.GT.U32.AND P4, PT, R29, R17, PT ;  /* 0x000000111d00720c */ /* 0x000fe20003f84070 */
[--C-:B------:R-:W-:Y:S02]  /*e1a0*/  @!P5 IMAD.IADD R12, R12, 0x1, -R29.reuse ;  /* 0x000000010c0cd824 */ /* 0x100fe400078e0a1d */
[--C-:B------:R-:W-:Y:S02]  /*e1b0*/  @!P3 IMAD.IADD R13, R13, 0x1, -R29.reuse ;  /* 0x000000010d0db824 */ /* 0x100fe400078e0a1d */
[----:B------:R-:W-:Y:S01]  /*e1c0*/  IMAD R20, R29, R19, R20 ;  /* 0x000000131d147224 */ /* 0x000fe200078e0214 */
[----:B------:R-:W-:Y:S01]  /*e1d0*/  IABS R19, R10 ;  /* 0x0000000a00137213 */ /* 0x000fe20000000000 */
[--C-:B------:R-:W-:Y:S01]  /*e1e0*/  @!P1 IMAD.IADD R14, R14, 0x1, -R29.reuse ;  /* 0x000000010e0e9824 */ /* 0x100fe200078e0a1d */
[----:B------:R-:W5:Y:S01]  /*e1f0*/  LDL.LU R10, [R1+0xe8] ;  /* 0x0000e800010a7983 */ /* 0x000f620000300800 */
[----:B------:R-:W-:-:S02]  /*e200*/  @!P0 IMAD.IADD R15, R15, 0x1, -R29 ;  /* 0x000000010f0f8824 */ /* 0x000fc400078e0a1d */
[--C-:B------:R-:W-:Y:S02]  /*e210*/  @!P2 IMAD.IADD R16, R16, 0x1, -R29.reuse ;  /* 0x000000011010a824 */ /* 0x100fe400078e0a1d */
[--C-:B------:R-:W-:Y:S02]  /*e220*/  @!P6 IMAD.IADD R11, R11, 0x1, -R29.reuse ;  /* 0x000000010b0be824 */ /* 0x100fe400078e0a1d */
[----:B------:R-:W-:Y:S01]  /*e230*/  @!P4 IMAD.IADD R17, R17, 0x1, -R29 ;  /* 0x000000011111c824 */ /* 0x000fe200078e0a1d */
[----:B------:R0:W-:Y:S04]  /*e240*/  STL [R1+0x90], R0 ;  /* 0x0000900001007387 */ /* 0x0001e80000100800 */
[----:B------:R1:W-:Y:S04]  /*e250*/  STL [R1+0x94], R2 ;  /* 0x0000940201007387 */ /* 0x0003e80000100800 */
[----:B------:R0:W-:Y:S04]  /*e260*/  STL [R1+0x1c8], R3 ;  /* 0x0001c80301007387 */ /* 0x0001e80000100800 */
[----:B------:R0:W-:Y:S04]  /*e270*/  STL [R1+0x7c], R4 ;  /* 0x00007c0401007387 */ /* 0x0001e80000100800 */
[----:B------:R-:W-:Y:S04]  /*e280*/  STL [R1+0x80], R9 ;  /* 0x0000800901007387 */ /* 0x000fe80000100800 */
[----:B------:R-:W5:Y:S04]  /*e290*/  LDL.LU R27, [R1+0xec] ;  /* 0x0000ec00011b7983 */ /* 0x000f680000300800 */
[----:B------:R1:W-:Y:S04]  /*e2a0*/  STL [R1+0x84], R11 ;  /* 0x0000840b01007387 */ /* 0x0003e80000100800 */
[----:B0-----:R-:W5:Y:S04]  /*e2b0*/  LDL.LU R0, [R1+0xf0] ;  /* 0x0000f00001007983 */ /* 0x001f680000300800 */
[----:B-1----:R-:W5:Y:S04]  /*e2c0*/  LDL.LU R2, [R1+0xf8] ;  /* 0x0000f80001027983 */ /* 0x002f680000300800 */
[----:B------:R-:W-:Y:S04]  /*e2d0*/  STL [R1+0x194], R12 ;  /* 0x0001940c01007387 */ /* 0x000fe80000100800 */
[----:B------:R-:W5:Y:S04]  /*e2e0*/  LDL.LU R3, [R1+0x38] ;  /* 0x0000380001037983 */ /* 0x000f680000300800 */
[----:B------:R-:W5:Y:S04]  /*e2f0*/  LDL.LU R4, [R1+0x34] ;  /* 0x0000340001047983 */ /* 0x000f680000300800 */
[----:B------:R-:W5:Y:S01]  /*e300*/  LDL.LU R11, [R1+0x30] ;  /* 0x00003000010b7983 */ /* 0x000f620000300800 */
[----:B---3--:R-:W-:-:S02]  /*e310*/  ISETP.GT.U32.AND P5, PT, R29, R25, PT ;  /* 0x000000191d00720c */ /* 0x008fc40003fa4070 */
[C---:B----4-:R-:W-:Y:S02]  /*e320*/  ISETP.GT.U32.AND P3, PT, R29.reuse, R26, PT ;  /* 0x0000001a1d00720c */ /* 0x050fe40003f64070 */
[C---:B--2---:R-:W-:Y:S02]  /*e330*/  ISETP.GT.U32.AND P6, PT, R29.reuse, R18, PT ;  /* 0x000000121d00720c */ /* 0x044fe40003fc4070 */
[C---:B-----5:R-:W-:Y:S02]  /*e340*/  ISETP.GT.U32.AND P1, PT, R29.reuse, R5, PT ;  /* 0x000000051d00720c */ /* 0x060fe40003f24070 */
[----:B------:R-:W-:-:S05]  /*e350*/  ISETP.GT.U32.AND P0, PT, R29, R6, PT ;  /* 0x000000061d00720c */ /* 0x000fca0003f04070 */
        /* <DEDUP_REMOVED lines=10> */
[----:B------:R-:W-:-:S07]  /*e400*/  ISETP.GT.U32.AND P4, PT, R29, R8, PT ;  /* 0x000000081d00720c */ /* 0x000fce0003f84070 */
[--C-:B------:R-:W-:Y:S01]  /*e410*/  @!P2 IMAD.IADD R7, R7, 0x1, -R29.reuse ;  /* 0x000000010707a824 */ /* 0x100fe200078e0a1d */
[----:B------:R-:W-:Y:S01]  /*e420*/  ISETP.GT.U32.AND P2, PT, R29, R17, PT ;  /* 0x000000111d00720c */ /* 0x000fe20003f44070 */
[--C-:B------:R-:W-:Y:S02]  /*e430*/  @!P5 IMAD.IADD R13, R13, 0x1, -R29.reuse ;  /* 0x000000010d0dd824 */ /* 0x100fe400078e0a1d */
[--C-:B------:R-:W-:Y:S02]  /*e440*/  @!P3 IMAD.IADD R14, R14, 0x1, -R29.reuse ;  /* 0x000000010e0eb824 */ /* 0x100fe400078e0a1d */
[--C-:B------:R-:W-:Y:S02]  /*e450*/  @!P1 IMAD.IADD R15, R15, 0x1, -R29.reuse ;  /* 0x000000010f0f9824 */ /* 0x100fe400078e0a1d */
[--C-:B------:R-:W-:Y:S01]  /*e460*/  @!P4 IMAD.IADD R8, R8, 0x1, -R29.reuse ;  /* 0x000000010808c824 */ /* 0x100fe200078e0a1d */
[----:B------:R-:W-:Y:S01]  /*e470*/  ISETP.GT.U32.AND P4, PT, R29, R18, PT ;  /* 0x000000121d00720c */ /* 0x000fe20003f84070 */
[--C-:B------:R-:W-:Y:S01]  /*e480*/  @!P0 IMAD.IADD R16, R16, 0x1, -R29.reuse ;  /* 0x0000000110108824 */ /* 0x100fe200078e0a1d */
[----:B------:R0:W-:Y:S03]  /*e490*/  STL [R1+0x198], R13 ;  /* 0x0001980d01007387 */ /* 0x0001e60000100800 */
[--C-:B------:R-:W-:Y:S01]  /*e4a0*/  @!P2 IMAD.IADD R17, R17, 0x1, -R29.reuse ;  /* 0x000000011111a824 */ /* 0x100fe200078e0a1d */
[----:B------:R1:W-:Y:S04]  /*e4b0*/  STL [R1+0x78], R14 ;  /* 0x0000780e01007387 */ /* 0x0003e80000100800 */
[----:B0-----:R-:W2:Y:S04]  /*e4c0*/  LDL.LU R13, [R1+0x2c] ;  /* 0x00002c00010d7983 */ /* 0x001ea80000300800 */
[----:B------:R0:W-:Y:S04]  /*e4d0*/  STL [R1+0x15c], R15 ;  /* 0x00015c0f01007387 */ /* 0x0001e80000100800 */
[----:B------:R3:W-:Y:S01]  /*e4e0*/  STL [R1+0x160], R16 ;  /* 0x0001601001007387 */ /* 0x0007e20000100800 */
[----:B------:R-:W-:-:S03]  /*e4f0*/  @!P4 IMAD.IADD R18, R18, 0x1, -R29 ;  /* 0x000000011212c824 */ /* 0x000fc600078e0a1d */
[----:B-1----:R-:W4:Y:S04]  /*e500*/  LDL.LU R14, [R1+0x28] ;  /* 0x00002800010e7983 */ /* 0x002f280000300800 */
[----:B0-----:R-:W5:Y:S04]  /*e510*/  LDL.LU R15, [R1+0x24] ;  /* 0x00002400010f7983 */ /* 0x001f680000300800 */
[----:B------:R-:W-:Y:S04]  /*e520*/  STL [R1+0x164], R17 ;  /* 0x0001641101007387 */ /* 0x000fe80000100800 */
[----:B------:R-:W5:Y:S04]  /*e530*/  LDL.LU R9, [R1+0x20] ;  /* 0x0000200001097983 */ /* 0x000f680000300800 */
[----:B---3--:R-:W3:Y:S04]  /*e540*/  LDL.LU R16, [R1+0x1c] ;  /* 0x00001c0001107983 */ /* 0x008ee80000300800 */
[----:B------:R0:W-:Y:S04]  /*e550*/  STL [R1+0x16c], R18 ;  /* 0x00016c1201007387 */ /* 0x0001e80000100800 */
[----:B0-----:R-:W3:Y:S04]  /*e560*/  LDL.LU R18, [R1+0x18] ;  /* 0x0000180001127983 */ /* 0x001ee80000300800 */
[----:B------:R-:W3:Y:S01]  /*e570*/  LDL.LU R17, [R1+0x14] ;  /* 0x0000140001117983 */ /* 0x000ee20000300800 */
[----:B------:R-:W-:-:S02]  /*e580*/  ISETP.GT.U32.AND P6, PT, R29, R10, PT ;  /* 0x0000000a1d00720c */ /* 0x000fc40003fc4070 */
[C---:B------:R-:W-:Y:S02]  /*e590*/  ISETP.GT.U32.AND P5, PT, R29.reuse, R25, PT ;  /* 0x000000191d00720c */ /* 0x040fe40003fa4070 */
[C---:B------:R-:W-:Y:S02]  /*e5a0*/  ISETP.GT.U32.AND P3, PT, R29.reuse, R26, PT ;  /* 0x0000001a1d00720c */ /* 0x040fe40003f64070 */
[C---:B------:R-:W-:Y:S02]  /*e5b0*/  ISETP.GT.U32.AND P1, PT, R29.reuse, R5, PT ;  /* 0x000000051d00720c */ /* 0x040fe40003f24070 */
[C---:B------:R-:W-:Y:S02]  /*e5c0*/  ISETP.GT.U32.AND P0, PT, R29.reuse, R6, PT ;  /* 0x000000061d00720c */ /* 0x040fe40003f04070 */
[----:B------:R-:W-:-:S03]  /*e5d0*/  ISETP.GT.U32.AND P2, PT, R29, R7, PT ;  /* 0x000000071d00720c */ /* 0x000fc60003f44070 */
[--C-:B------:R-:W-:Y:S02]  /*e5e0*/  @!P6 IMAD.IADD R10, R10, 0x1, -R29.reuse ;  /* 0x000000010a0ae824 */ /* 0x100fe400078e0a1d */
[----:B------:R-:W-:-:S03]  /*e5f0*/  @!P5 IMAD.IADD R25, R25, 0x1, -R29 ;  /* 0x000000011919d824 */ /* 0x000fc600078e0a1d */
[C---:B------:R-:W-:Y:S01]  /*e600*/  ISETP.GT.U32.AND P4, PT, R29.reuse, R10, PT ;  /* 0x0000000a1d00720c */ /* 0x040fe20003f84070 */
[--C-:B------:R-:W-:Y:S01]  /*e610*/  @!P3 IMAD.IADD R26, R26, 0x1, -R29.reuse ;  /* 0x000000011a1ab824 */ /* 0x100fe200078e0a1d */
[----:B------:R-:W-:Y:S01]  /*e620*/  ISETP.GT.U32.AND P5, PT, R29, R27, PT ;  /* 0x0000001b1d00720c */ /* 0x000fe20003fa4070 */
[--C-:B------:R-:W-:Y:S01]  /*e630*/  @!P1 IMAD.IADD R5, R5, 0x1, -R29.reuse ;  /* 0x0000000105059824 */ /* 0x100fe200078e0a1d */
[C---:B------:R-:W-:Y:S01]  /*e640*/  ISETP.GT.U32.AND P6, PT, R29.reuse, R8, PT ;  /* 0x000000081d00720c */ /* 0x040fe20003fc4070 */
[--C-:B------:R-:W-:Y:S01]  /*e650*/  @!P0 IMAD.IADD R6, R6, 0x1, -R29.reuse ;  /* 0x0000000106068824 */ /* 0x100fe200078e0a1d */
[C---:B------:R-:W-:Y:S02]  /*e660*/  ISETP.GT.U32.AND P3, PT, R29.reuse, R0, PT ;  /* 0x000000001d00720c */ /* 0x040fe40003f64070 */
[----:B------:R-:W-:Y:S01]  /*e670*/  ISETP.GT.U32.AND P1, PT, R29, R2, PT ;  /* 0x000000021d00720c */ /* 0x000fe20003f24070 */
[----:B------:R-:W-:-:S04]  /*e680*/  @!P2 IMAD.IADD R7, R7, 0x1, -R29 ;  /* 0x000000010707a824 */ /* 0x000fc800078e0a1d */
[--C-:B------:R-:W-:Y:S01]  /*e690*/  @!P4 IMAD.IADD R10, R10, 0x1, -R29.reuse ;  /* 0x000000010a0ac824 */ /* 0x100fe200078e0a1d */
[C---:B------:R-:W-:Y:S02]  /*e6a0*/  ISETP.GT.U32.AND P0, PT, R29.reuse, R3, PT ;  /* 0x000000031d00720c */ /* 0x040fe40003f04070 */
[----:B------:R-:W-:Y:S01]  /*e6b0*/  ISETP.GT.U32.AND P2, PT, R29, R4, PT ;  /* 0x000000041d00720c */ /* 0x000fe20003f44070 */
[--C-:B------:R-:W-:Y:S02]  /*e6c0*/  @!P5 IMAD.IADD R27, R27, 0x1, -R29.reuse ;  /* 0x000000011b1bd824 */ /* 0x100fe400078e0a1d */
[--C-:B------:R-:W-:Y:S02]  /*e6d0*/  @!P3 IMAD.IADD R0, R0, 0x1, -R29.reuse ;  /* 0x000000010000b824 */ /* 0x100fe400078e0a1d */
[--C-:B------:R-:W-:Y:S02]  /*e6e0*/  @!P1 IMAD.IADD R2, R2, 0x1, -R29.reuse ;  /* 0x0000000102029824 */ /* 0x100fe400078e0a1d */
[----:B------:R-:W-:Y:S01]  /*e6f0*/  @!P6 IMAD.IADD R8, R8, 0x1, -R29 ;  /* 0x000000010808e824 */ /* 0x000fe200078e0a1d */
[----:B------:R-:W-:-:S03]  /*e700*/  ISETP.GT.U32.AND P6, PT, R29, R11, PT ;  /* 0x0000000b1d00720c */ /* 0x000fc60003fc4070 */
[--C-:B------:R-:W-:Y:S02]  /*e710*/  @!P0 IMAD.IADD R3, R3, 0x1, -R29.reuse ;  /* 0x0000000103038824 */ /* 0x100fe400078e0a1d */
[--C-:B------:R-:W-:Y:S01]  /*e720*/  @!P2 IMAD.IADD R4, R4, 0x1, -R29.reuse ;  /* 0x000000010404a824 */ /* 0x100fe200078e0a1d */
[----:B------:R0:W-:Y:S07]  /*e730*/  STL [R1+0x120], R25 ;  /* 0x0001201901007387 */ /* 0x0001ee0000100800 */
[----:B------:R-:W-:Y:S01]  /*e740*/  @!P6 IMAD.IADD R11, R11, 0x1, -R29 ;  /* 0x000000010b0be824 */ /* 0x000fe200078e0a1d */
[----:B0-----:R-:W3:Y:S04]  /*e750*/  LDL.LU R25, [R1+0x240c] ;  /* 0x00240c0001197983 */ /* 0x001ee80000300800 */
[----:B------:R0:W-:Y:S04]  /*e760*/  STL [R1+0x124], R26 ;  /* 0x0001241a01007387 */ /* 0x0001e80000100800 */
[----:B0-----:R-:W3:Y:S04]  /*e770*/  LDL.LU R26, [R1+0x2408] ;  /* 0x00240800011a7983 */ /* 0x001ee80000300800 */
[----:B------:R0:W-:Y:S04]  /*e780*/  STL [R1+0x128], R5 ;  /* 0x0001280501007387 */ /* 0x0001e80000100800 */
[----:B------:R1:W-:Y:S04]  /*e790*/  STL [R1+0x12c], R6 ;  /* 0x00012c0601007387 */ /* 0x0003e80000100800 */
[----:B------:R1:W-:Y:S04]  /*e7a0*/  STL [R1+0x130], R7 ;  /* 0x0001300701007387 */ /* 0x0003e80000100800 */
[----:B0-----:R-:W3:Y:S04]  /*e7b0*/  LDL.LU R5, [R1+0x10] ;  /* 0x0000100001057983 */ /* 0x001ee80000300800 */
[----:B------:R0:W-:Y:S04]  /*e7c0*/  STL [R1+0xe4], R8 ;  /* 0x0000e40801007387 */ /* 0x0001e80000100800 */
[----:B-1----:R-:W3:Y:S04]  /*e7d0*/  LDL.LU R6, [R1+0xc] ;  /* 0x00000c0001067983 */ /* 0x002ee80000300800 */
[----:B------:R-:W3:Y:S04]  /*e7e0*/  LDL.LU R7, [R1+0x8] ;  /* 0x0000080001077983 */ /* 0x000ee80000300800 */
[----:B------:R1:W-:Y:S04]  /*e7f0*/  STL [R1+0xe8], R10 ;  /* 0x0000e80a01007387 */ /* 0x0003e80000100800 */
[----:B0-----:R-:W3:Y:S01]  /*e800*/  LDL.LU R8, [R1+0x4] ;  /* 0x0000040001087983 */ /* 0x001ee20000300800 */
[----:B------:R-:W-:-:S03]  /*e810*/  IMAD.HI.U32 R12, R28, R19, RZ ;  /* 0x000000131c0c7227 */ /* 0x000fc600078e00ff */
[----:B-1----:R-:W3:Y:S01]  /*e820*/  LDL.LU R10, [R1] ;  /* 0x00000000010a7983 */ /* 0x002ee20000300800 */
[----:B------:R-:W-:-:S04]  /*e830*/  IMAD.MOV R12, RZ, RZ, -R12 ;  /* 0x000000ffff0c7224 */ /* 0x000fc800078e0a0c */
[C---:B------:R-:W-:Y:S01]  /*e840*/  IMAD R19, R29.reuse, R12, R19 ;  /* 0x0000000c1d137224 */ /* 0x040fe200078e0213 */
[C---:B--2---:R-:W-:Y:S02]  /*e850*/  ISETP.GT.U32.AND P4, PT, R29.reuse, R13, PT ;  /* 0x0000000d1d00720c */ /* 0x044fe40003f84070 */
[C---:B----4-:R-:W-:Y:S02]  /*e860*/  ISETP.GT.U32.AND P5, PT, R29.reuse, R14, PT ;  /* 0x0000000e1d00720c */ /* 0x050fe40003fa4070 */
[----:B-----5:R-:W-:-:S09]  /*e870*/  ISETP.GT.U32.AND P3, PT, R29, R15, PT ;  /* 0x0000000f1d00720c */ /* 0x020fd20003f64070 */
[--C-:B------:R-:W-:Y:S01]  /*e880*/  @!P4 IMAD.IADD R13, R13, 0x1, -R29.reuse ;  /* 0x000000010d0dc824 */ /* 0x100fe200078e0a1d */
[C---:B------:R-:W-:Y:S02]  /*e890*/  ISETP.GT.U32.AND P1, PT, R29.reuse, R9, PT ;  /* 0x000000091d00720c */ /* 0x040fe40003f24070 */
[C---:B---3--:R-:W-:Y:S01]  /*e8a0*/  ISETP.GT.U32.AND P0, PT, R29.reuse, R16, PT ;  /* 0x000000101d00720c */ /* 0x048fe20003f04070 */
[--C-:B------:R-:W-:Y:S01]  /*e8b0*/  @!P5 IMAD.IADD R14, R14, 0x1, -R29.reuse ;  /* 0x000000010e0ed824 */ /* 0x100fe200078e0a1d */
[----:B------:R-:W-:Y:S01]  /*e8c0*/  ISETP.GT.U32.AND P4, PT, R29, R27, PT ;  /* 0x0000001b1d00720c */ /* 0x000fe20003f84070 */
[----:B------:R-:W-:Y:S01]  /*e8d0*/  @!P3 IMAD.IADD R15, R15, 0x1, -R29 ;  /* 0x000000010f0fb824 */ /* 0x000fe200078e0a1d */
[C---:B------:R-:W-:Y:S02]  /*e8e0*/  ISETP.GT.U32.AND P5, PT, R29.reuse, R0, PT ;  /* 0x000000001d00720c */ /* 0x040fe40003fa4070 */
[C---:B------:R-:W-:Y:S02]  /*e8f0*/  ISETP.GT.U32.AND P3, PT, R29.reuse, R2, PT ;  /* 0x000000021d00720c */ /* 0x040fe40003f64070 */
[----:B------:R-:W-:-:S03]  /*e900*/  ISETP.GT.U32.AND P2, PT, R29, R18, PT ;  /* 0x000000121d00720c */ /* 0x000fc60003f44070 */
[--C-:B------:R-:W-:Y:S01]  /*e910*/  @!P1 IMAD.IADD R9, R9, 0x1, -R29.reuse ;  /* 0x0000000109099824 */ /* 0x100fe200078e0a1d */
[C---:B------:R-:W-:Y:S01]  /*e920*/  ISETP.GT.U32.AND P1, PT, R29.reuse, R3, PT ;  /* 0x000000031d00720c */ /* 0x040fe20003f24070 */
[--C-:B------:R-:W-:Y:S01]  /*e930*/  @!P0 IMAD.IADD R16, R16, 0x1, -R29.reuse ;  /* 0x0000000110108824 */ /* 0x100fe200078e0a1d */
[C---:B------:R-:W-:Y:S02]  /*e940*/  ISETP.GT.U32.AND P6, PT, R29.reuse, R17, PT ;  /* 0x000000111d00720c */ /* 0x040fe40003fc4070 */
[----:B------:R-:W-:Y:S01]  /*e950*/  ISETP.GT.U32.AND P0, PT, R29, R4, PT ;  /* 0x000000041d00720c */ /* 0x000fe20003f04070 */
[----:B------:R-:W-:Y:S01]  /*e960*/  @!P4 IMAD.IADD R27, R27, 0x1, -R29 ;  /* 0x000000011b1bc824 */ /* 0x000fe200078e0a1d */
[----:B------:R-:W-:-:S03]  /*e970*/  ISETP.GT.U32.AND P4, PT, R29, R13, PT ;  /* 0x0000000d1d00720c */ /* 0x000fc60003f84070 */
[--C-:B------:R-:W-:Y:S01]  /*e980*/  @!P2 IMAD.IADD R18, R18, 0x1, -R29.reuse ;  /* 0x000000011212a824 */ /* 0x100fe200078e0a1d */
[C---:B------:R-:W-:Y:S01]  /*e990*/  ISETP.GT.U32.AND P2, PT, R29.reuse, R11, PT ;  /* 0x0000000b1d00720c */ /* 0x040fe20003f44070 */
[--C-:B------:R-:W-:Y:S01]  /*e9a0*/  @!P5 IMAD.IADD R0, R0, 0x1, -R29.reuse ;  /* 0x000000010000d824 */ /* 0x100fe200078e0a1d */
[C---:B------:R-:W-:Y:S01]  /*e9b0*/  ISETP.GT.U32.AND P5, PT, R29.reuse, R14, PT ;  /* 0x0000000e1d00720c */ /* 0x040fe20003fa4070 */
[--C-:B------:R-:W-:Y:S01]  /*e9c0*/  @!P3 IMAD.IADD R2, R2, 0x1, -R29.reuse ;  /* 0x000000010202b824 */ /* 0x100fe200078e0a1d */
[----:B------:R-:W-:Y:S01]  /*e9d0*/  ISETP.GT.U32.AND P3, PT, R29, R15, PT ;  /* 0x0000000f1d00720c */ /* 0x000fe20003f64070 */
[----:B------:R0:W-:Y:S01]  /*e9e0*/  STL [R1+0xec], R27 ;  /* 0x0000ec1b01007387 */ /* 0x0001e20000100800 */
[--C-:B------:R-:W-:Y:S01]  /*e9f0*/  @!P1 IMAD.IADD R3, R3, 0x1, -R29.reuse ;  /* 0x0000000103039824 */ /* 0x100fe200078e0a1d */
[----:B------:R-:W-:Y:S01]  /*ea00*/  ISETP.GT.U32.AND P1, PT, R29, R9, PT ;  /* 0x000000091d00720c */ /* 0x000fe20003f24070 */
[--C-:B------:R-:W-:Y:S02]  /*ea10*/  @!P6 IMAD.IADD R17, R17, 0x1, -R29.reuse ;  /* 0x000000011111e824 */ /* 0x100fe400078e0a1d */
[--C-:B------:R-:W-:Y:S01]  /*ea20*/  @!P0 IMAD.IADD R4, R4, 0x1, -R29.reuse ;  /* 0x0000000104048824 */ /* 0x100fe200078e0a1d */
[----:B------:R-:W-:Y:S01]  /*ea30*/  ISETP.GT.U32.AND P0, PT, R29, R16, PT ;  /* 0x000000101d00720c */ /* 0x000fe20003f04070 */
[----:B0-----:R-:W2:Y:S01]  /*ea40*/  LDL.LU R27, [R1+0x2404] ;  /* 0x00240400011b7983 */ /* 0x001ea20000300800 */
[----:B------:R-:W-:-:S03]  /*ea50*/  @!P2 IMAD.IADD R11, R11, 0x1, -R29 ;  /* 0x000000010b0ba824 */ /* 0x000fc600078e0a1d */
[----:B------:R0:W-:Y:S01]  /*ea60*/  STL [R1+0xf0], R0 ;  /* 0x0000f00001007387 */ /* 0x0001e20000100800 */
[----:B------:R-:W-:Y:S01]  /*ea70*/  ISETP.GT.U32.AND P6, PT, R29, R18, PT ;  /* 0x000000121d00720c */ /* 0x000fe20003fc4070 */
[--C-:B------:R-:W-:Y:S01]  /*ea80*/  @!P4 IMAD.IADD R13, R13, 0x1, -R29.reuse ;  /* 0x000000010d0dc824 */ /* 0x100fe200078e0a1d */
[----:B------:R-:W-:Y:S01]  /*ea90*/  ISETP.GT.U32.AND P2, PT, R29, R17, PT ;  /* 0x000000111d00720c */ /* 0x000fe20003f44070 */
[----:B0-----:R-:W3:Y:S04]  /*eaa0*/  LDL.LU R0, [R1+0x2400] ;  /* 0x0024000001007983 */ /* 0x001ee80000300800 */
[----:B------:R0:W-:Y:S01]  /*eab0*/  STL [R1+0xf8], R2 ;  /* 0x0000f80201007387 */ /* 0x0001e20000100800 */
[--C-:B------:R-:W-:Y:S02]  /*eac0*/  @!P5 IMAD.IADD R14, R14, 0x1, -R29.reuse ;  /* 0x000000010e0ed824 */ /* 0x100fe400078e0a1d */
[--C-:B------:R-:W-:Y:S01]  /*ead0*/  @!P3 IMAD.IADD R15, R15, 0x1, -R29.reuse ;  /* 0x000000010f0fb824 */ /* 0x100fe200078e0a1d */
[----:B0-----:R-:W4:Y:S04]  /*eae0*/  LDL.LU R2, [R1+0x23fc] ;  /* 0x0023fc0001027983 */ /* 0x001f280000300800 */
[----:B------:R0:W-:Y:S01]  /*eaf0*/  STL [R1+0x38], R3 ;  /* 0x0000380301007387 */ /* 0x0001e20000100800 */
[----:B------:R-:W-:-:S03]  /*eb00*/  @!P1 IMAD.IADD R9, R9, 0x1, -R29 ;  /* 0x0000000109099824 */ /* 0x000fc600078e0a1d */
[----:B0-----:R-:W5:Y:S04]  /*eb10*/  LDL.LU R3, [R1+0x23f8] ;  /* 0x0023f80001037983 */ /* 0x001f680000300800 */
[----:B------:R0:W-:Y:S01]  /*eb20*/  STL [R1+0x34], R4 ;  /* 0x0000340401007387 */ /* 0x0001e20000100800 */
[----:B------:R-:W-:-:S03]  /*eb30*/  @!P0 IMAD.IADD R16, R16, 0x1, -R29 ;  /* 0x0000000110108824 */ /* 0x000fc600078e0a1d */
[----:B0-----:R-:W2:Y:S04]  /*eb40*/  LDL.LU R4, [R1+0x23f4] ;  /* 0x0023f40001047983 */ /* 0x001ea80000300800 */
[----:B------:R0:W-:Y:S01]  /*eb50*/  STL [R1+0x30], R11 ;  /* 0x0000300b01007387 */ /* 0x0001e20000100800 */
[----:B------:R-:W-:-:S03]  /*eb60*/  @!P6 IMAD.IADD R18, R18, 0x1, -R29 ;  /* 0x000000011212e824 */ /* 0x000fc600078e0a1d */
[----:B0-----:R-:W2:Y:S04]  /*eb70*/  LDL.LU R11, [R1+0x23f0] ;  /* 0x0023f000010b7983 */ /* 0x001ea80000300800 */
[----:B------:R-:W2:Y:S04]  /*eb80*/  LDL.LU R12, [R1+0x23ec] ;  /* 0x0023ec00010c7983 */ /* 0x000ea80000300800 */
[----:B------:R0:W-:Y:S01]  /*eb90*/  STL [R1+0x2c], R13 ;  /* 0x00002c0d01007387 */ /* 0x0001e20000100800 */
[----:B------:R-:W-:-:S03]  /*eba0*/  @!P2 IMAD.IADD R17, R17, 0x1, -R29 ;  /* 0x000000011111a824 */ /* 0x000fc600078e0a1d */
[----:B0-----:R-:W3:Y:S04]  /*ebb0*/  LDL.LU R13, [R1+0x23e8] ;  /* 0x0023e800010d7983 */ /* 0x001ee80000300800 */
[----:B------:R0:W-:Y:S04]  /*ebc0*/  STL [R1+0x28], R14 ;  /* 0x0000280e01007387 */ /* 0x0001e80000100800 */
[----:B0-----:R-:W4:Y:S04]  /*ebd0*/  LDL.LU R14, [R1+0x23e4] ;  /* 0x0023e400010e7983 */ /* 0x001f280000300800 */
[----:B------:R0:W-:Y:S04]  /*ebe0*/  STL [R1+0x24], R15 ;  /* 0x0000240f01007387 */ /* 0x0001e80000100800 */
[----:B0-----:R-:W5:Y:S04]  /*ebf0*/  LDL.LU R15, [R1+0x23e0] ;  /* 0x0023e000010f7983 */ /* 0x001f680000300800 */
[----:B------:R0:W-:Y:S04]  /*ec00*/  STL [R1+0x20], R9 ;  /* 0x0000200901007387 */ /* 0x0001e80000100800 */
[----:B0-----:R-:W5:Y:S04]  /*ec10*/  LDL R9, [R1+0x1df0] ;  /* 0x001df00001097983 */ /* 0x001f680000100800 */
[----:B------:R0:W-:Y:S04]  /*ec20*/  STL [R1+0x1c], R16 ;  /* 0x00001c1001007387 */ /* 0x0001e80000100800 */
[----:B0-----:R-:W5:Y:S04]  /*ec30*/  LDL.LU R16, [R1+0x23dc] ;  /* 0x0023dc0001107983 */ /* 0x001f680000300800 */
[----:B------:R0:W-:Y:S04]  /*ec40*/  STL [R1+0x18], R18 ;  /* 0x0000181201007387 */ /* 0x0001e80000100800 */
[----:B0-----:R-:W5:Y:S04]  /*ec50*/  LDL.LU R18, [R1+0x23d8] ;  /* 0x0023d80001127983 */ /* 0x001f680000300800 */
[----:B------:R0:W-:Y:S04]  /*ec60*/  STL [R1+0x14], R17 ;  /* 0x0000141101007387 */ /* 0x0001e80000100800 */
[----:B0-----:R-:W5:Y:S01]  /*ec70*/  LDL.LU R17, [R1+0x23d4] ;  /* 0x0023d40001117983 */ /* 0x001f620000300800 */
[----:B------:R-:W-:-:S02]  /*ec80*/  ISETP.GT.U32.AND P4, PT, R29, R5, PT ;  /* 0x000000051d00720c */ /* 0x000fc40003f84070 */
[C---:B------:R-:W-:Y:S02]  /*ec90*/  ISETP.GT.U32.AND P5, PT, R29.reuse, R6, PT ;  /* 0x000000061d00720c */ /* 0x040fe40003fa4070 */
[C---:B------:R-:W-:Y:S02]  /*eca0*/  ISETP.GT.U32.AND P3, PT, R29.reuse, R7, PT ;  /* 0x000000071d00720c */ /* 0x040fe40003f64070 */
[C---:B------:R-:W-:Y:S02]  /*ecb0*/  ISETP.GT.U32.AND P1, PT, R29.reuse, R8, PT ;  /* 0x000000081d00720c */ /* 0x040fe40003f24070 */
[----:B------:R-:W-:-:S05]  /*ecc0*/  ISETP.GT.U32.AND P0, PT, R29, R10, PT ;  /* 0x0000000a1d00720c */ /* 0x000fca0003f04070 */
[--C-:B------:R-:W-:Y:S02]  /*ecd0*/  @!P4 IMAD.IADD R5, R5, 0x1, -R29.reuse ;  /* 0x000000010505c824 */ /* 0x100fe400078e0a1d */
[--C-:B------:R-:W-:Y:S02]  /*ece0*/  @!P5 IMAD.IADD R6, R6, 0x1, -R29.reuse ;  /* 0x000000010606d824 */ /* 0x100fe400078e0a1d */
[--C-:B------:R-:W-:Y:S02]  /*ecf0*/  @!P3 IMAD.IADD R7, R7, 0x1, -R29.reuse ;  /* 0x000000010707b824 */ /* 0x100fe400078e0a1d */
[--C-:B------:R-:W-:Y:S02]  /*ed00*/  @!P1 IMAD.IADD R8, R8, 0x1, -R29.reuse ;  /* 0x0000000108089824 */ /* 0x100fe400078e0a1d */
[----:B------:R-:W-:Y:S01]  /*ed10*/  @!P0 IMAD.IADD R10, R10, 0x1, -R29 ;  /* 0x000000010a0a8824 */ /* 0x000fe200078e0a1d */
[C---:B--2---:R-:W-:Y:S02]  /*ed20*/  ISETP.GT.U32.AND P0, PT, R29.reuse, R12, PT ;  /* 0x0000000c1d00720c */ /* 0x044fe40003f04070 */
[----:B---3--:R-:W-:-:S02]  /*ed30*/  ISETP.GT.U32.AND P1, PT, R29, R13, PT ;  /* 0x0000000d1d00720c */ /* 0x008fc40003f24070 */
[C---:B----4-:R-:W-:Y:S02]  /*ed40*/  ISETP.GT.U32.AND P3, PT, R29.reuse, R14, PT ;  /* 0x0000000e1d00720c */ /* 0x050fe40003f64070 */
[----:B-----5:R-:W-:-:S11]  /*ed50*/  ISETP.GT.U32.AND P5, PT, R29, R15, PT ;  /* 0x0000000f1d00720c */ /* 0x020fd60003fa4070 */
[--C-:B------:R-:W-:Y:S01]  /*ed60*/  @!P3 IMAD.IADD R14, R14, 0x1, -R29.reuse ;  /* 0x000000010e0eb824 */ /* 0x100fe200078e0a1d */
[----:B------:R-:W-:Y:S01]  /*ed70*/  ISETP.GT.U32.AND P3, PT, R29, R8, PT ;  /* 0x000000081d00720c */ /* 0x000fe20003f64070 */
[--C-:B------:R-:W-:Y:S01]  /*ed80*/  @!P1 IMAD.IADD R13, R13, 0x1, -R29.reuse ;  /* 0x000000010d0d9824 */ /* 0x100fe200078e0a1d */
[----:B------:R-:W-:Y:S01]  /*ed90*/  ISETP.GT.U32.AND P1, PT, R29, R10, PT ;  /* 0x0000000a1d00720c */ /* 0x000fe20003f24070 */
[----:B------:R-:W-:Y:S01]  /*eda0*/  @!P5 IMAD.IADD R15, R15, 0x1, -R29 ;  /* 0x000000010f0fd824 */ /* 0x000fe200078e0a1d */
[C---:B------:R-:W-:Y:S02]  /*edb0*/  ISETP.GT.U32.AND P4, PT, R29.reuse, R16, PT ;  /* 0x000000101d00720c */ /* 0x040fe40003f84070 */
[C---:B------:R-:W-:Y:S02]  /*edc0*/  ISETP.GT.U32.AND P5, PT, R29.reuse, R7, PT ;  /* 0x000000071d00720c */ /* 0x040fe40003fa4070 */
[C---:B------:R-:W-:Y:S02]  /*edd0*/  ISETP.GT.U32.AND P6, PT, R29.reuse, R18, PT ;  /* 0x000000121d00720c */ /* 0x040fe40003fc4070 */
[----:B------:R-:W-:-:S07]  /*ede0*/  ISETP.GT.U32.AND P2, PT, R29, R17, PT ;  /* 0x000000111d00720c */ /* 0x000fce0003f44070 */
[----:B------:R-:W-:Y:S01]  /*edf0*/  @!P4 IMAD.IADD R16, R16, 0x1, -R29 ;  /* 0x000000011010c824 */ /* 0x000fe200078e0a1d */
[----:B------:R-:W-:-:S05]  /*ee00*/  ISETP.GT.U32.AND P4, PT, R29, R6, PT ;  /* 0x000000061d00720c */ /* 0x000fca0003f84070 */
[--C-:B------:R-:W-:Y:S01]  /*ee10*/  @!P2 IMAD.IADD R17, R17, 0x1, -R29.reuse ;  /* 0x000000011111a824 */ /* 0x100fe200078e0a1d */
[----:B------:R-:W-:Y:S01]  /*ee20*/  ISETP.GT.U32.AND P2, PT, R29, R5, PT ;  /* 0x000000051d00720c */ /* 0x000fe20003f44070 */
[--C-:B------:R-:W-:Y:S02]  /*ee30*/  @!P6 IMAD.IADD R18, R18, 0x1, -R29.reuse ;  /* 0x000000011212e824 */ /* 0x100fe400078e0a1d */
[----:B------:R-:W-:-:S04]  /*ee40*/  @!P0 IMAD.IADD R12, R12, 0x1, -R29 ;  /* 0x000000010c0c8824 */ /* 0x000fc800078e0a1d */
[--C-:B------:R-:W-:Y:S01]  /*ee50*/  @!P4 IMAD.IADD R6, R6, 0x1, -R29.reuse ;  /* 0x000000010606c824 */ /* 0x100fe200078e0a1d */
[----:B------:R-:W-:Y:S01]  /*ee60*/  ISETP.GT.U32.AND P0, PT, R29, R18, PT ;  /* 0x000000121d00720c */ /* 0x000fe20003f04070 */
[----:B------:R-:W-:-:S04]  /*ee70*/  @!P5 IMAD.IADD R7, R7, 0x1, -R29 ;  /* 0x000000010707d824 */ /* 0x000fc800078e0a1d */
[--C-:B------:R-:W-:Y:S02]  /*ee80*/  @!P2 IMAD.IADD R5, R5, 0x1, -R29.reuse ;  /* 0x000000010505a824 */ /* 0x100fe400078e0a1d */
[----:B------:R-:W-:-:S03]  /*ee90*/  @!P3 IMAD.IADD R8, R8, 0x1, -R29 ;  /* 0x000000010808b824 */ /* 0x000fc600078e0a1d */
[----:B------:R0:W-:Y:S01]  /*eea0*/  STL [R1+0x10], R5 ;  /* 0x0000100501007387 */ /* 0x0001e20000100800 */
[----:B------:R-:W-:-:S03]  /*eeb0*/  @!P1 IMAD.IADD R10, R10, 0x1, -R29 ;  /* 0x000000010a0a9824 */ /* 0x000fc600078e0a1d */
[----:B0-----:R-:W2:Y:S04]  /*eec0*/  LDL.LU R5, [R1+0x23d0] ;  /* 0x0023d00001057983 */ /* 0x001ea80000300800 */
[----:B------:R0:W-:Y:S01]  /*eed0*/  STL [R1+0xc], R6 ;  /* 0x00000c0601007387 */ /* 0x0001e20000100800 */
[----:B------:R-:W-:Y:S01]  /*eee0*/  @!P0 IMAD.IADD R18, R18, 0x1, -R29 ;  /* 0x0000000112128824 */ /* 0x000fe200078e0a1d */
[----:B------:R-:W-:Y:S02]  /*eef0*/  IABS R9, R9 ;  /* 0x0000000900097213 */ /* 0x000fe40000000000 */
[----:B0-----:R-:W3:Y:S04]  /*ef00*/  LDL.LU R6, [R1+0x23cc] ;  /* 0x0023cc0001067983 */ /* 0x001ee80000300800 */
[----:B------:R0:W-:Y:S04]  /*ef10*/  STL [R1+0x8], R7 ;  /* 0x0000080701007387 */ /* 0x0001e80000100800 */
[----:B0-----:R-:W4:Y:S04]  /*ef20*/  LDL.LU R7, [R1+0x23c8] ;  /* 0x0023c80001077983 */ /* 0x001f280000300800 */
[----:B------:R0:W-:Y:S04]  /*ef30*/  STL [R1+0x4], R8 ;  /* 0x0000040801007387 */ /* 0x0001e80000100800 */
[----:B0-----:R-:W5:Y:S04]  /*ef40*/  LDL.LU R8, [R1+0x23c4] ;  /* 0x0023c40001087983 */ /* 0x001f680000300800 */
[----:B------:R0:W-:Y:S04]  /*ef50*/  STL [R1], R10 ;  /* 0x0000000a01007387 */ /* 0x0001e80000100800 */
[----:B0-----:R-:W5:Y:S04]  /*ef60*/  LDL.LU R10, [R1+0x23c0] ;  /* 0x0023c000010a7983 */ /* 0x001f680000300800 */
[----:B------:R0:W-:Y:S01]  /*ef70*/  STL [R1+0x239c], R18 ;  /* 0x00239c1201007387 */ /* 0x0001e20000100800 */
[----:B------:R-:W-:Y:S01]  /*ef80*/  ISETP.GT.U32.AND P2, PT, R29, R17, PT ;  /* 0x000000111d00720c */ /* 0x000fe20003f44070 */
[----:B0-----:R-:W-:-:S02]  /*ef90*/  IMAD.MOV.U32 R18, RZ, RZ, R9 ;  /* 0x000000ffff127224 */ /* 0x001fc400078e0009 */
[----:B------:R-:W5:Y:S01]  /*efa0*/  LDL.LU R9, [R1+0x23bc] ;  /* 0x0023bc0001097983 */ /* 0x000f620000300800 */
[C---:B------:R-:W-:Y:S02]  /*efb0*/  ISETP.GT.U32.AND P4, PT, R29.reuse, R16, PT ;  /* 0x000000101d00720c */ /* 0x040fe40003f84070 */
[C---:B------:R-:W-:Y:S02]  /*efc0*/  ISETP.GT.U32.AND P5, PT, R29.reuse, R15, PT ;  /* 0x0000000f1d00720c */ /* 0x040fe40003fa4070 */
[----:B------:R-:W-:-:S05]  /*efd0*/  ISETP.GT.U32.AND P3, PT, R29, R14, PT ;  /* 0x0000000e1d00720c */ /* 0x000fca0003f64070 */
[--C-:B------:R-:W-:Y:S01]  /*efe0*/  @!P2 IMAD.IADD R17, R17, 0x1, -R29.reuse ;  /* 0x000000011111a824 */ /* 0x100fe200078e0a1d */
[----:B------:R0:W-:Y:S03]  /*eff0*/  STL [R1+0x74], R18 ;  /* 0x0000741201007387 */ /* 0x0001e60000100800 */
[--C-:B------:R-:W-:Y:S02]  /*f000*/  @!P4 IMAD.IADD R16, R16, 0x1, -R29.reuse ;  /* 0x000000011010c824 */ /* 0x100fe400078e0a1d */
[--C-:B------:R-:W-:Y:S01]  /*f010*/  @!P5 IMAD.IADD R15, R15, 0x1, -R29.reuse ;  /* 0x000000010f0fd824 */ /* 0x100fe200078e0a1d */
[----:B0-----:R-:W5:Y:S01]  /*f020*/  LDL R18, [R1+0xca8] ;  /* 0x000ca80001127983 */ /* 0x001f620000100800 */
[----:B------:R-:W-:-:S03]  /*f030*/  @!P3 IMAD.IADD R14, R14, 0x1, -R29 ;  /* 0x000000010e0eb824 */ /* 0x000fc600078e0a1d */
[----:B------:R0:W-:Y:S04]  /*f040*/  STL [R1+0x2398], R17 ;  /* 0x0023981101007387 */ /* 0x0001e80000100800 */
[----:B0-----:R-:W5:Y:S04]  /*f050*/  LDL R17, [R1+0xcac] ;  /* 0x000cac0001117983 */ /* 0x001f680000100800 */
[----:B------:R0:W-:Y:S04]  /*f060*/  STL [R1+0x2394], R16 ;  /* 0x0023941001007387 */ /* 0x0001e80000100800 */
[----:B0-----:R-:W5:Y:S04]  /*f070*/  LDL.LU R16, [R1+0x39c] ;  /* 0x00039c0001107983 */ /* 0x001f680000300800 */
[----:B------:R-:W-:Y:S04]  /*f080*/  STL [R1+0x2390], R15 ;  /* 0x0023900f01007387 */ /* 0x000fe80000100800 */
[----:B------:R0:W-:Y:S04]  /*f090*/  STL [R1+0x238c], R14 ;  /* 0x00238c0e01007387 */ /* 0x0001e80000100800 */
[----:B0-----:R-:W5:Y:S01]  /*f0a0*/  LDL.LU R14, [R1+0x74] ;  /* 0x00007400010e7983 */ /* 0x001f620000300800 */
[----:B------:R-:W-:-:S02]  /*f0b0*/  ISETP.GT.U32.AND P6, PT, R29, R11, PT ;  /* 0x0000000b1d00720c */ /* 0x000fc40003fc4070 */
[C---:B------:R-:W-:Y:S02]  /*f0c0*/  ISETP.GT.U32.AND P1, PT, R29.reuse, R13, PT ;  /* 0x0000000d1d00720c */ /* 0x040fe40003f24070 */
[----:B------:R-:W-:-:S09]  /*f0d0*/  ISETP.GT.U32.AND P0, PT, R29, R12, PT ;  /* 0x0000000c1d00720c */ /* 0x000fd20003f04070 */
[----:B------:R-:W-:-:S05]  /*f0e0*/  @!P6 IMAD.IADD R11, R11, 0x1, -R29 ;  /* 0x000000010b0be824 */ /* 0x000fca00078e0a1d */
[----:B------:R-:W-:Y:S01]  /*f0f0*/  ISETP.GT.U32.AND P6, PT, R29, R11, PT ;  /* 0x0000000b1d00720c */ /* 0x000fe20003fc4070 */
[--C-:B------:R-:W-:Y:S02]  /*f100*/  @!P1 IMAD.IADD R13, R13, 0x1, -R29.reuse ;  /* 0x000000010d0d9824 */ /* 0x100fe400078e0a1d */
[----:B------:R-:W-:-:S10]  /*f110*/  @!P0 IMAD.IADD R12, R12, 0x1, -R29 ;  /* 0x000000010c0c8824 */ /* 0x000fd400078e0a1d */
[----:B------:R-:W-:Y:S01]  /*f120*/  @!P6 IMAD.IADD R11, R11, 0x1, -R29 ;  /* 0x000000010b0be824 */ /* 0x000fe200078e0a1d */
[----:B------:R-:W-:-:S13]  /*f130*/  ISETP.GT.U32.AND P6, PT, R29, R4, PT ;  /* 0x000000041d00720c */ /* 0x000fda0003fc4070 */
[----:B------:R-:W-:Y:S01]  /*f140*/  @!P6 IMAD.IADD R4, R4, 0x1, -R29 ;  /* 0x000000010404e824 */ /* 0x000fe200078e0a1d */
[----:B------:R0:W-:Y:S04]  /*f150*/  STL [R1+0x23a0], R13 ;  /* 0x0023a00d01007387 */ /* 0x0001e80000100800 */
[----:B------:R-:W-:Y:S04]  /*f160*/  STL [R1+0x23a4], R12 ;  /* 0x0023a40c01007387 */ /* 0x000fe80000100800 */
[----:B------:R-:W-:Y:S01]  /*f170*/  STL [R1+0x23a8], R11 ;  /* 0x0023a80b01007387 */ /* 0x000fe20000100800 */
[----:B--2---:R-:W-:-:S02]  /*f180*/  ISETP.GT.U32.AND P0, PT, R29, R5, PT ;  /* 0x000000051d00720c */ /* 0x004fc40003f04070 */
[C---:B---3--:R-:W-:Y:S02]  /*f190*/  ISETP.GT.U32.AND P1, PT, R29.reuse, R6, PT ;  /* 0x000000061d00720c */ /* 0x048fe40003f24070 */
[C---:B----4-:R-:W-:Y:S02]  /*f1a0*/  ISETP.GT.U32.AND P3, PT, R29.reuse, R7, PT ;  /* 0x000000071d00720c */ /* 0x050fe40003f64070 */
[C---:B-----5:R-:W-:Y:S02]  /*f1b0*/  ISETP.GT.U32.AND P5, PT, R29.reuse, R8, PT ;  /* 0x000000081d00720c */ /* 0x060fe40003fa4070 */
[----:B------:R-:W-:-:S11]  /*f1c0*/  ISETP.GT.U32.AND P2, PT, R29, R10, PT ;  /* 0x0000000a1d00720c */ /* 0x000fd60003f44070 */
[--C-:B------:R-:W-:Y:S01]  /*f1d0*/  @!P5 IMAD.IADD R8, R8, 0x1, -R29.reuse ;  /* 0x000000010808d824 */ /* 0x100fe200078e0a1d */
[C---:B------:R-:W-:Y:S01]  /*f1e0*/  ISETP.GT.U32.AND P4, PT, R29.reuse, R9, PT ;  /* 0x000000091d00720c */ /* 0x040fe20003f84070 */
[--C-:B------:R-:W-:Y:S01]  /*f1f0*/  @!P2 IMAD.IADD R10, R10, 0x1, -R29.reuse ;  /* 0x000000010a0aa824 */ /* 0x100fe200078e0a1d */
[----:B------:R-:W-:Y:S01]  /*f200*/  ISETP.GT.U32.AND P2, PT, R29, R3, PT ;  /* 0x000000031d00720c */ /* 0x000fe20003f44070 */
[--C-:B------:R-:W-:Y:S02]  /*f210*/  @!P3 IMAD.IADD R7, R7, 0x1, -R29.reuse ;  /* 0x000000010707b824 */ /* 0x100fe400078e0a1d */
[--C-:B------:R-:W-:Y:S01]  /*f220*/  @!P1 IMAD.IADD R6, R6, 0x1, -R29.reuse ;  /* 0x0000000106069824 */ /* 0x100fe200078e0a1d */
[----:B------:R-:W-:Y:S01]  /*f230*/  ISETP.GT.U32.AND P1, PT, R29, R10, PT ;  /* 0x0000000a1d00720c */ /* 0x000fe20003f24070 */
[----:B------:R-:W-:-:S06]  /*f240*/  @!P0 IMAD.IADD R5, R5, 0x1, -R29 ;  /* 0x0000000105058824 */ /* 0x000fcc00078e0a1d */
[--C-:B------:R-:W-:Y:S01]  /*f250*/  @!P4 IMAD.IADD R9, R9, 0x1, -R29.reuse ;  /* 0x000000010909c824 */ /* 0x100fe200078e0a1d */
[----:B------:R-:W-:Y:S01]  /*f260*/  ISETP.GT.U32.AND P6, PT, R29, R8, PT ;  /* 0x000000081d00720c */ /* 0x000fe20003fc4070 */
[--C-:B------:R-:W-:Y:S01]  /*f270*/  @!P2 IMAD.IADD R3, R3, 0x1, -R29.reuse ;  /* 0x000000010303a824 */ /* 0x100fe200078e0a1d */
[C---:B------:R-:W-:Y:S02]  /*f280*/  ISETP.GT.U32.AND P2, PT, R29.reuse, R7, PT ;  /* 0x000000071d00720c */ /* 0x040fe40003f44070 */
[----:B------:R-:W-:Y:S01]  /*f290*/  ISETP.GT.U32.AND P0, PT, R29, R9, PT ;  /* 0x000000091d00720c */ /* 0x000fe20003f04070 */
[----:B------:R-:W-:-:S05]  /*f2a0*/  @!P1 IMAD.IADD R10, R10, 0x1, -R29 ;  /* 0x000000010a0a9824 */ /* 0x000fca00078e0a1d */
[----:B------:R-:W-:Y:S03]  /*f2b0*/  STL [R1+0x23ac], R10 ;  /* 0x0023ac0a01007387 */ /* 0x000fe60000100800 */
[--C-:B------:R-:W-:Y:S02]  /*f2c0*/  @!P6 IMAD.IADD R8, R8, 0x1, -R29.reuse ;  /* 0x000000010808e824 */ /* 0x100fe400078e0a1d */
[--C-:B------:R-:W-:Y:S02]  /*f2d0*/  @!P2 IMAD.IADD R7, R7, 0x1, -R29.reuse ;  /* 0x000000010707a824 */ /* 0x100fe400078e0a1d */
[----:B------:R-:W-:-:S05]  /*f2e0*/  @!P0 IMAD.IADD R9, R9, 0x1, -R29 ;  /* 0x0000000109098824 */ /* 0x000fca00078e0a1d */
[----:B------:R-:W-:Y:S04]  /*f2f0*/  STL [R1+0x23b0], R9 ;  /* 0x0023b00901007387 */ /* 0x000fe80000100800 */
[----:B------:R-:W-:Y:S04]  /*f300*/  STL [R1+0x23b4], R8 ;  /* 0x0023b40801007387 */ /* 0x000fe80000100800 */
[----:B------:R1:W-:Y:S01]  /*f310*/  STL [R1+0x23b8], R7 ;  /* 0x0023b80701007387 */ /* 0x0003e20000100800 */
[----:B------:R-:W-:Y:S01]  /*f320*/  IMAD.HI.U32 R28, R28, R14, RZ ;  /* 0x0000000e1c1c7227 */ /* 0x000fe200078e00ff */
[----:B------:R-:W-:-:S02]  /*f330*/  ISETP.GT.U32.AND P5, PT, R29, R0, PT ;  /* 0x000000001d00720c */ /* 0x000fc40003fa4070 */
[----:B------:R-:W1:Y:S01]  /*f340*/  S2R R15, SR_TID.X ;  /* 0x00000000000f7919 */ /* 0x000e620000002100 */
[----:B------:R-:W-:Y:S01]  /*f350*/  IMAD.MOV R28, RZ, RZ, -R28 ;  /* 0x000000ffff1c7224 */ /* 0x000fe200078e0a1c */
[C---:B------:R-:W-:Y:S02]  /*f360*/  ISETP.GT.U32.AND P4, PT, R29.reuse, R2, PT ;  /* 0x000000021d00720c */ /* 0x040fe40003f84070 */
[----:B0-----:R-:W2:Y:S01]  /*f370*/  LDL R13, [R1+0x21e4] ;  /* 0x0021e400010d7983 */ /* 0x001ea20000100800 */
[----:B------:R-:W-:-:S03]  /*f380*/  IMAD R28, R29, R28, R14 ;  /* 0x0000001c1d1c7224 */ /* 0x000fc600078e020e */
[----:B------:R-:W3:Y:S03]  /*f390*/  LDL R14, [R1+0x21dc] ;  /* 0x0021dc00010e7983 */ /* 0x000ee60000100800 */
[--C-:B------:R-:W-:Y:S01]  /*f3a0*/  @!P5 IMAD.IADD R0, R0, 0x1, -R29.reuse ;  /* 0x000000010000d824 */ /* 0x100fe200078e0a1d */
[C---:B------:R-:W-:Y:S02]  /*f3b0*/  ISETP.GT.U32.AND P5, PT, R29.reuse, R5, PT ;  /* 0x000000051d00720c */ /* 0x040fe40003fa4070 */
[C---:B------:R-:W-:Y:S01]  /*f3c0*/  ISETP.GT.U32.AND P3, PT, R29.reuse, R27, PT ;  /* 0x0000001b1d00720c */ /* 0x040fe20003f64070 */
[----:B------:R-:W-:Y:S01]  /*f3d0*/  @!P4 IMAD.IADD R2, R2, 0x1, -R29 ;  /* 0x000000010202c824 */ /* 0x000fe200078e0a1d */
[C---:B------:R-:W-:Y:S02]  /*f3e0*/  ISETP.GT.U32.AND P1, PT, R29.reuse, R4, PT ;  /* 0x000000041d00720c */ /* 0x040fe40003f24070 */
[----:B------:R-:W-:-:S07]  /*f3f0*/  ISETP.GT.U32.AND P2, PT, R29, R0, PT ;  /* 0x000000001d00720c */ /* 0x000fce0003f44070 */
[--C-:B------:R-:W-:Y:S01]  /*f400*/  @!P5 IMAD.IADD R5, R5, 0x1, -R29.reuse ;  /* 0x000000010505d824 */ /* 0x100fe200078e0a1d */
[----:B------:R-:W-:Y:S01]  /*f410*/  ISETP.GT.U32.AND P5, PT, R29, R25, PT ;  /* 0x000000191d00720c */ /* 0x000fe20003fa4070 */
[--C-:B------:R-:W-:Y:S01]  /*f420*/  @!P3 IMAD.IADD R27, R27, 0x1, -R29.reuse ;  /* 0x000000011b1bb824 */ /* 0x100fe200078e0a1d */
[C---:B------:R-:W-:Y:S01]  /*f430*/  ISETP.GT.U32.AND P3, PT, R29.reuse, R2, PT ;  /* 0x000000021d00720c */ /* 0x040fe20003f64070 */
[--C-:B------:R-:W-:Y:S01]  /*f440*/  @!P1 IMAD.IADD R4, R4, 0x1, -R29.reuse ;  /* 0x0000000104049824 */ /* 0x100fe200078e0a1d */
[C---:B------:R-:W-:Y:S01]  /*f450*/  ISETP.GT.U32.AND P1, PT, R29.reuse, R24, PT ;  /* 0x000000181d00720c */ /* 0x040fe20003f24070 */
[----:B------:R-:W-:Y:S01]  /*f460*/  @!P2 IMAD.IADD R0, R0, 0x1, -R29 ;  /* 0x000000010000a824 */ /* 0x000fe200078e0a1d */
[----:B------:R-:W-:-:S07]  /*f470*/  ISETP.GT.U32.AND P2, PT, R29, R21, PT ;  /* 0x000000151d00720c */ /* 0x000fce0003f44070 */
[--C-:B------:R-:W-:Y:S02]  /*f480*/  @!P5 IMAD.IADD R25, R25, 0x1, -R29.reuse ;  /* 0x000000011919d824 */ /* 0x100fe400078e0a1d */
[--C-:B------:R-:W-:Y:S01]  /*f490*/  @!P3 IMAD.IADD R2, R2, 0x1, -R29.reuse ;  /* 0x000000010202b824 */ /* 0x100fe200078e0a1d */
[C---:B------:R-:W-:Y:S02]  /*f4a0*/  ISETP.GT.U32.AND P3, PT, R29.reuse, R22, PT ;  /* 0x000000161d00720c */ /* 0x040fe40003f64070 */
[----:B------:R-:W-:Y:S01]  /*f4b0*/  ISETP.GT.U32.AND P5, PT, R29, R25, PT ;  /* 0x000000191d00720c */ /* 0x000fe20003fa4070 */
[--C-:B------:R-:W-:Y:S02]  /*f4c0*/  @!P1 IMAD.IADD R24, R24, 0x1, -R29.reuse ;  /* 0x0000000118189824 */ /* 0x100fe400078e0a1d */
[----:B------:R-:W-:Y:S01]  /*f4d0*/  @!P2 IMAD.IADD R21, R21, 0x1, -R29 ;  /* 0x000000011515a824 */ /* 0x000fe200078e0a1d */
[----:B------:R-:W-:Y:S01]  /*f4e0*/  ISETP.GT.U32.AND P1, PT, R29, R19, PT ;  /* 0x000000131d00720c */ /* 0x000fe20003f24070 */
[----:B-1----:R-:W-:-:S02]  /*f4f0*/  IMAD.SHL.U32 R7, R15, 0x100, RZ ;  /* 0x000001000f077824 */ /* 0x002fc400078e00ff */
[----:B------:R-:W4:Y:S04]  /*f500*/  LDL R15, [R1+0x21e0] ;  /* 0x0021e000010f7983 */ /* 0x000f280000100800 */
[--C-:B------:R-:W-:Y:S01]  /*f510*/  @!P3 IMAD.IADD R22, R22, 0x1, -R29.reuse ;  /* 0x000000011616b824 */ /* 0x100fe200078e0a1d */
[----:B------:R-:W-:Y:S01]  /*f520*/  ISETP.GT.U32.AND P3, PT, R29, R24, PT ;  /* 0x000000181d00720c */ /* 0x000fe20003f64070 */
[----:B------:R-:W-:Y:S01]  /*f530*/  @!P5 IMAD.IADD R25, R25, 0x1, -R29 ;  /* 0x000000011919d824 */ /* 0x000fe200078e0a1d */
[----:B------:R-:W-:Y:S02]  /*f540*/  ISETP.GT.U32.AND P5, PT, R29, R21, PT ;  /* 0x000000151d00720c */ /* 0x000fe40003fa4070 */
[----:B------:R-:W-:Y:S01]  /*f550*/  LOP3.LUT R7, R16, 0x1000, R7, 0xf8, !PT ;  /* 0x0000100010077812 */ /* 0x000fe200078ef807 */
[----:B------:R-:W-:Y:S01]  /*f560*/  @!P1 IMAD.IADD R19, R19, 0x1, -R29 ;  /* 0x0000000113139824 */ /* 0x000fe200078e0a1d */
[----:B------:R-:W-:-:S03]  /*f570*/  ISETP.GE.AND P1, PT, R18, RZ, PT ;  /* 0x000000ff1200720c */ /* 0x000fc60003f26270 */
[----:B------:R0:W-:Y:S04]  /*f580*/  STL [R1+0x974], R7 ;  /* 0x0009740701007387 */ /* 0x0001e80000100800 */
[--C-:B------:R-:W-:Y:S01]  /*f590*/  @!P3 IMAD.IADD R24, R24, 0x1, -R29.reuse ;  /* 0x000000011818b824 */ /* 0x100fe200078e0a1d */
[----:B------:R-:W-:Y:S01]  /*f5a0*/  ISETP.GE.AND P3, PT, R17, RZ, PT ;  /* 0x000000ff1100720c */ /* 0x000fe20003f66270 */
[----:B------:R-:W-:Y:S01]  /*f5b0*/  @!P5 IMAD.IADD R21, R21, 0x1, -R29 ;  /* 0x000000011515d824 */ /* 0x000fe200078e0a1d */
[----:B------:R-:W5:Y:S04]  /*f5c0*/  LDL R16, [R1+0x21d4] ;  /* 0x0021d40001107983 */ /* 0x000f680000100800 */
[----:B------:R-:W2:Y:S04]  /*f5d0*/  LDL R10, [R1+0x21d8] ;  /* 0x0021d800010a7983 */ /* 0x000ea80000100800 */
[----:B------:R-:W2:Y:S04]  /*f5e0*/  LDL R18, [R1+0x21cc] ;  /* 0x0021cc0001127983 */ /* 0x000ea80000100800 */
[----:B------:R-:W5:Y:S04]  /*f5f0*/  LDL R17, [R1+0x21d0] ;  /* 0x0021d00001117983 */ /* 0x000f680000100800 */
[----:B------:R-:W5:Y:S01]  /*f600*/  LDL R12, [R1+0x21c4] ;  /* 0x0021c400010c7983 */ /* 0x000f620000100800 */
[----:B---3--:R-:W-:-:S03]  /*f610*/  ISETP.GE.AND P5, PT, R14, RZ, PT ;  /* 0x000000ff0e00720c */ /* 0x008fc60003fa6270 */
[----:B------:R-:W3:Y:S04]  /*f620*/  LDL R14, [R1+0x21c8] ;  /* 0x0021c800010e7983 */ /* 0x000ee80000100800 */
[----:B0-----:R-:W3:Y:S04]  /*f630*/  LDL.LU R7, [R1+0x70] ;  /* 0x0000700001077983 */ /* 0x001ee80000300800 */
[----:B------:R-:W5:Y:S01]  /*f640*/  LDL.LU R8, [R1+0x6c] ;  /* 0x00006c0001087983 */ /* 0x000f620000300800 */
[C---:B------:R-:W-:Y:S02]  /*f650*/  ISETP.GT.U32.AND P4, PT, R29.reuse, R6, PT ;  /* 0x000000061d00720c */ /* 0x040fe40003f84070 */
[C---:B------:R-:W-:Y:S01]  /*f660*/  ISETP.GT.U32.AND P0, PT, R29.reuse, R3, PT ;  /* 0x000000031d00720c */ /* 0x040fe20003f04070 */
[----:B------:R-:W5:Y:S01]  /*f670*/  LDL R11, [R1+0x21c0] ;  /* 0x0021c000010b7983 */ /* 0x000f620000100800 */
[----:B------:R-:W-:-:S09]  /*f680*/  ISETP.GT.U32.AND P6, PT, R29, R27, PT ;  /* 0x0000001b1d00720c */ /* 0x000fd20003fc4070 */
[--C-:B------:R-:W-:Y:S01]  /*f690*/  @!P4 IMAD.IADD R6, R6, 0x1, -R29.reuse ;  /* 0x000000010606c824 */ /* 0x100fe200078e0a1d */
[----:B------:R-:W-:Y:S01]  /*f6a0*/  ISETP.GT.U32.AND P4, PT, R29, R26, PT ;  /* 0x0000001a1d00720c */ /* 0x000fe20003f84070 */
[--C-:B------:R-:W-:Y:S01]  /*f6b0*/  @!P0 IMAD.IADD R3, R3, 0x1, -R29.reuse ;  /* 0x0000000103038824 */ /* 0x100fe200078e0a1d */
[----:B------:R-:W-:Y:S01]  /*f6c0*/  ISETP.GT.U32.AND P0, PT, R29, R23, PT ;  /* 0x000000171d00720c */ /* 0x000fe20003f04070 */
[----:B------:R-:W-:-:S10]  /*f6d0*/  @!P6 IMAD.IADD R27, R27, 0x1, -R29 ;  /* 0x000000011b1be824 */ /* 0x000fd400078e0a1d */
        /* <DEDUP_REMOVED lines=13> */
[----:B------:R-:W-:Y:S02]  /*f7b0*/  ISETP.GT.U32.AND P2, PT, R29, R28, PT ;  /* 0x0000001c1d00720c */ /* 0x000fe40003f44070 */
[----:B------:R-:W-:-:S05]  /*f7c0*/  LOP3.LUT R9, RZ, c[0x0][0x178], RZ, 0x33, !PT ;  /* 0x00005e00ff097a12 */ /* 0x000fca00078e33ff */
[--C-:B------:R-:W-:Y:S01]  /*f7d0*/  @!P4 IMAD.IADD R22, R22, 0x1, -R29.reuse ;  /* 0x000000011616c824 */ /* 0x100fe200078e0a1d */
[----:B------:R-:W-:Y:S01]  /*f7e0*/  ISETP.NE.AND P4, PT, RZ, c[0x0][0x178], PT ;  /* 0x00005e00ff007a0c */ /* 0x000fe20003f85270 */
[--C-:B------:R-:W-:Y:S02]  /*f7f0*/  @!P0 IMAD.IADD R19, R19, 0x1, -R29.reuse ;  /* 0x0000000113138824 */ /* 0x100fe400078e0a1d */
[--C-:B------:R-:W-:Y:S02]  /*f800*/  @!P6 IMAD.IADD R20, R20, 0x1, -R29.reuse ;  /* 0x000000011414e824 */ /* 0x100fe400078e0a1d */
[----:B------:R-:W-:Y:S01]  /*f810*/  @!P2 IMAD.IADD R28, R28, 0x1, -R29 ;  /* 0x000000011c1ca824 */ /* 0x000fe200078e0a1d */
[----:B----4-:R-:W-:Y:S02]  /*f820*/  ISETP.GE.AND P6, PT, R15, RZ, PT ;  /* 0x000000ff0f00720c */ /* 0x010fe40003fc6270 */
[----:B--2---:R-:W-:Y:S01]  /*f830*/  ISETP.GE.AND P0, PT, R13, RZ, PT ;  /* 0x000000ff0d00720c */ /* 0x004fe20003f06270 */
[----:B------:R-:W2:Y:S04]  /*f840*/  LDL R15, [R1+0x21bc] ;  /* 0x0021bc00010f7983 */ /* 0x000ea80000100800 */
[----:B------:R-:W4:Y:S01]  /*f850*/  LDL R13, [R1+0x21b8] ;  /* 0x0021b800010d7983 */ /* 0x000f220000100800 */
[----:B---3--:R-:W-:-:S02]  /*f860*/  @!P1 IMAD.MOV R7, RZ, RZ, -R7 ;  /* 0x000000ffff079224 */ /* 0x008fc400078e0a07 */
[----:B-----5:R-:W-:-:S03]  /*f870*/  @!P3 IMAD.MOV R8, RZ, RZ, -R8 ;  /* 0x000000ffff08b224 */ /* 0x020fc600078e0a08 */
[C---:B------:R-:W-:Y:S02]  /*f880*/  SEL R29, R9.reuse, R7, !P4 ;  /* 0x00000007091d7207 */ /* 0x040fe40006000000 */
[----:B------:R-:W3:Y:S01]  /*f890*/  LDL.LU R7, [R1+0x23b8] ;  /* 0x0023b80001077983 */ /* 0x000ee20000300800 */
[----:B------:R-:W-:-:S03]  /*f8a0*/  SEL R9, R9, R8, !P4 ;  /* 0x0000000809097207 */ /* 0x000fc60006000000 */
[----:B------:R-:W5:Y:S01]  /*f8b0*/  LDL.LU R8, [R1+0x23b4] ;  /* 0x0023b40001087983 */ /* 0x000f620000300800 */
[----:B------:R-:W-:-:S03]  /*f8c0*/  ISETP.GE.AND P1, PT, R16, RZ, PT ;  /* 0x000000ff1000720c */ /* 0x000fc60003f26270 */
[----:B------:R-:W-:Y:S04]  /*f8d0*/  STL [R1+0x43c], R29 ;  /* 0x00043c1d01007387 */ /* 0x000fe80000100800 */
[----:B------:R-:W2:Y:S04]  /*f8e0*/  LDL R16, [R1+0x21b4] ;  /* 0x0021b40001107983 */ /* 0x000ea80000100800 */
[----:B------:R0:W-:Y:S04]  /*f8f0*/  STL [R1+0x440], R9 ;  /* 0x0004400901007387 */ /* 0x0001e80000100800 */
[----:B0-----:R-:W2:Y:S01]  /*f900*/  LDL.LU R9, [R1+0x68] ;  /* 0x0000680001097983 */ /* 0x001ea20000300800 */
[----:B------:R-:W-:-:S02]  /*f910*/  ISETP.GE.AND P2, PT, R18, RZ, PT ;  /* 0x000000ff1200720c */ /* 0x000fc40003f46270 */
[----:B------:R-:W-:Y:S01]  /*f920*/  ISETP.GE.AND P3, PT, R10, RZ, PT ;  /* 0x000000ff0a00720c */ /* 0x000fe20003f66270 */
[----:B------:R-:W3:Y:S01]  /*f930*/  LDL R18, [R1+0x21b0] ;  /* 0x0021b00001127983 */ /* 0x000ee20000100800 */
[----:B------:R-:W-:-:S03]  /*f940*/  ISETP.GE.AND P4, PT, R17, RZ, PT ;  /* 0x000000ff1100720c */ /* 0x000fc60003f86270 */
[----:B------:R-:W3:Y:S04]  /*f950*/  LDL.LU R10, [R1+0x64] ;  /* 0x00006400010a7983 */ /* 0x000ee80000300800 */
[----:B------:R-:W3:Y:S01]  /*f960*/  LDL R17, [R1+0x21ac] ;  /* 0x0021ac0001117983 */ /* 0x000ee20000100800 */
[----:B--2---:R-:W-:-:S05]  /*f970*/  @!P5 IMAD.MOV R9, RZ, RZ, -R9 ;  /* 0x000000ffff09d224 */ /* 0x004fca00078e0a09 */
[----:B------:R0:W-:Y:S04]  /*f980*/  STL [R1+0x3d8], R9 ;  /* 0x0003d80901007387 */ /* 0x0001e80000100800 */
[----:B0-----:R-:W2:Y:S01]  /*f990*/  LDL.LU R9, [R1+0x60] ;  /* 0x0000600001097983 */ /* 0x001ea20000300800 */
[----:B---3--:R-:W-:Y:S01]  /*f9a0*/  @!P6 IMAD.MOV R10, RZ, RZ, -R10 ;  /* 0x000000ffff0ae224 */ /* 0x008fe200078e0a0a */
[----:B------:R-:W-:Y:S02]  /*f9b0*/  ISETP.GE.AND P5, PT, R12, RZ, PT ;  /* 0x000000ff0c00720c */ /* 0x000fe40003fa6270 */
[----:B------:R-:W3:Y:S04]  /*f9c0*/  LDL R12, [R1+0x21a8] ;  /* 0x0021a800010c7983 */ /* 0x000ee80000100800 */
[----:B------:R0:W-:Y:S04]  /*f9d0*/  STL [R1+0x3d4], R10 ;  /* 0x0003d40a01007387 */ /* 0x0001e80000100800 */
[----:B0-----:R-:W3:Y:S01]  /*f9e0*/  LDL.LU R10, [R1+0x5c] ;  /* 0x00005c00010a7983 */ /* 0x001ee20000300800 */
[----:B--2---:R-:W-:Y:S01]  /*f9f0*/  @!P0 IMAD.MOV R9, RZ, RZ, -R9 ;  /* 0x000000ffff098224 */ /* 0x004fe200078e0a09 */
[----:B------:R-:W-:-:S02]  /*fa00*/  ISETP.GE.AND P0, PT, R14, RZ, PT ;  /* 0x000000ff0e00720c */ /* 0x000fc40003f06270 */
[----:B------:R-:W2:Y:S04]  /*fa10*/  LDL R14, [R1+0x21a4] ;  /* 0x0021a400010e7983 */ /* 0x000ea80000100800 */
[----:B------:R0:W-:Y:S04]  /*fa20*/  STL [R1+0x3d0], R9 ;  /* 0x0003d00901007387 */ /* 0x0001e80000100800 */
[----:B0-----:R-:W2:Y:S01]  /*fa30*/  LDL.LU R9, [R1+0x58] ;  /* 0x0000580001097983 */ /* 0x001ea20000300800 */
[----:B---3--:R-:W-:Y:S01]  /*fa40*/  @!P1 IMAD.MOV R10, RZ, RZ, -R10 ;  /* 0x000000ffff0a9224 */ /* 0x008fe200078e0a0a */
[----:B------:R-:W-:-:S02]  /*fa50*/  ISETP.GE.AND P1, PT, R11, RZ, PT ;  /* 0x000000ff0b00720c */ /* 0x000fc40003f26270 */
        /* <DEDUP_REMOVED lines=9> */
[----:B----4-:R-:W-:-:S02]  /*faf0*/  ISETP.GE.AND P2, PT, R13, RZ, PT ;  /* 0x000000ff0d00720c */ /* 0x010fc40003f46270 */
[----:B------:R-:W3:Y:S04]  /*fb00*/  LDL R13, [R1+0x2198] ;  /* 0x00219800010d7983 */ /* 0x000ee80000100800 */
[----:B------:R0:W-:Y:S04]  /*fb10*/  STL [R1+0x3c4], R10 ;  /* 0x0003c40a01007387 */ /* 0x0001e80000100800 */
[----:B0-----:R-:W4:Y:S01]  /*fb20*/  LDL.LU R10, [R1+0x4c] ;  /* 0x00004c00010a7983 */ /* 0x001f220000300800 */
[----:B--2---:R-:W-:Y:S01]  /*fb30*/  @!P4 IMAD.MOV R9, RZ, RZ, -R9 ;  /* 0x000000ffff09c224 */ /* 0x004fe200078e0a09 */
[----:B------:R-:W-:-:S02]  /*fb40*/  ISETP.GE.AND P4, PT, R16, RZ, PT ;  /* 0x000000ff1000720c */ /* 0x000fc40003f86270 */
[----:B------:R-:W2:Y:S04]  /*fb50*/  LDL R16, [R1+0x2194] ;  /* 0x0021940001107983 */ /* 0x000ea80000100800 */
[----:B------:R0:W-:Y:S04]  /*fb60*/  STL [R1+0x3c0], R9 ;  /* 0x0003c00901007387 */ /* 0x0001e80000100800 */
[----:B0-----:R-:W2:Y:S01]  /*fb70*/  LDL.LU R9, [R1+0x48] ;  /* 0x0000480001097983 */ /* 0x001ea20000300800 */
[----:B----4-:R-:W-:Y:S01]  /*fb80*/  @!P5 IMAD.MOV R10, RZ, RZ, -R10 ;  /* 0x000000ffff0ad224 */ /* 0x010fe200078e0a0a */
[----:B------:R-:W-:-:S02]  /*fb90*/  ISETP.GE.AND P5, PT, R18, RZ, PT ;  /* 0x000000ff1200720c */ /* 0x000fc40003fa6270 */
[----:B------:R-:W4:Y:S04]  /*fba0*/  LDL R18, [R1+0x2190] ;  /* 0x0021900001127983 */ /* 0x000f280000100800 */
        /* <DEDUP_REMOVED lines=78> */
[----:B------:R-:W-:-:S04]  /*10090*/  ISETP.GE.AND P2, PT, R18, RZ, PT ;  /* 0x000000ff1200720c */ /* 0x000fc80003f46270 */
[----:B------:R0:W-:Y:S04]  /*100a0*/  STL [R1+0x37c], R10 ;  /* 0x00037c0a01007387 */ /* 0x0001e80000100800 */
[----:B------:R-:W3:Y:S04]  /*100b0*/  LDL R18, [R1+0x2150] ;  /* 0x0021500001127983 */ /* 0x000ee80000100800 */
        /* <DEDUP_REMOVED lines=917> */
[----:B------:R-:W-:-:S04]  /*13a10*/  ISETP.GE.AND P1, PT, R18, RZ, PT ;  /* 0x000000ff1200720c */ /* 0x000fc80003f26270 */
[----:B------:R0:W-:Y:S04]  /*13a20*/  STL [R1+0x54], R10 ;  /* 0x0000540a01007387 */ /* 0x0001e80000100800 */
[----:B0-----:R-:W4:Y:S04]  /*13a30*/  LDL.LU R10, [R1+0xe8] ;  /* 0x0000e800010a7983 */ /* 0x001f280000300800 */
[----:B------:R-:W3:Y:S01]  /*13a40*/  LDL R18, [R1+0x1e6c] ;  /* 0x001e6c0001127983 */ /* 0x000ee20000100800 */
[----:B--2---:R-:W-:-:S05]  /*13a50*/  @!P3 IMAD.MOV R9, RZ, RZ, -R9 ;  /* 0x000000ffff09b224 */ /* 0x004fca00078e0a09 */
[----:B------:R0:W-:Y:S04]  /*13a60*/  STL [R1+0x50], R9 ;  /* 0x0000500901007387 */ /* 0x0001e80000100800 */
[----:B0-----:R-:W2:Y:S01]  /*13a70*/  LDL.LU R9, [R1+0xec] ;  /* 0x0000ec0001097983 */ /* 0x001ea20000300800 */
[----:B----4-:R-:W-:Y:S01]  /*13a80*/  @!P2 IMAD.MOV R10, RZ, RZ, -R10 ;  /* 0x000000ffff0aa224 */ /* 0x010fe200078e0a0a */
[----:B------:R-:W-:Y:S02]  /*13a90*/  ISETP.GE.AND P3, PT, R17, RZ, PT ;  /* 0x000000ff1100720c */ /* 0x000fe40003f66270 */
[----:B------:R-:W4:Y:S01]  /*13aa0*/  LDL R17, [R1+0x1e70] ;  /* 0x001e700001117983 */ /* 0x000f220000100800 */
[----:B------:R-:W-:-:S03]  /*13ab0*/  ISETP.GE.AND P2, PT, R12, RZ, PT ;  /* 0x000000ff0c00720c */ /* 0x000fc60003f46270 */
[----:B------:R0:W-:Y:S04]  /*13ac0*/  STL [R1+0x4c], R10 ;  /* 0x00004c0a01007387 */ /* 0x0001e80000100800 */
[----:B0-----:R-:W3:Y:S01]  /*13ad0*/  LDL.LU R10, [R1+0xf0] ;  /* 0x0000f000010a7983 */ /* 0x001ee20000300800 */
[----:B--2---:R-:W-:-:S05]  /*13ae0*/  @!P4 IMAD.MOV R9, RZ, RZ, -R9 ;  /* 0x000000ffff09c224 */ /* 0x004fca00078e0a09 */
[----:B------:R0:W-:Y:S04]  /*13af0*/  STL [R1+0x48], R9 ;  /* 0x0000480901007387 */ /* 0x0001e80000100800 */
[----:B0-----:R-:W2:Y:S04]  /*13b00*/  LDL R9, [R1+0x1e64] ;  /* 0x001e640001097983 */ /* 0x001ea80000100800 */
[----:B------:R-:W2:Y:S01]  /*13b10*/  LDL.LU R12, [R1+0xf8] ;  /* 0x0000f800010c7983 */ /* 0x000ea20000300800 */
[----:B------:R-:W-:Y:S01]  /*13b20*/  ISETP.GE.AND P4, PT, R14, RZ, PT ;  /* 0x000000ff0e00720c */ /* 0x000fe20003f86270 */
[----:B---3--:R-:W-:Y:S01]  /*13b30*/  @!P5 IMAD.MOV R10, RZ, RZ, -R10 ;  /* 0x000000ffff0ad224 */ /* 0x008fe200078e0a0a */
[----:B------:R-:W-:Y:S01]  /*13b40*/  ISETP.GE.AND P5, PT, R11, RZ, PT ;  /* 0x000000ff0b00720c */ /* 0x000fe20003fa6270 */
[----:B------:R-:W3:Y:S04]  /*13b50*/  LDL R14, [R1+0x1e68] ;  /* 0x001e6800010e7983 */ /* 0x000ee80000100800 */
[----:B------:R-:W3:Y:S04]  /*13b60*/  LDL.LU R11, [R1+0x38] ;  /* 0x00003800010b7983 */ /* 0x000ee80000300800 */
[----:B------:R0:W-:Y:S04]  /*13b70*/  STL [R1+0x44], R10 ;  /* 0x0000440a01007387 */ /* 0x0001e80000100800 */
[----:B0-----:R-:W4:Y:S01]  /*13b80*/  LDL R10, [R1+0x1e5c] ;  /* 0x001e5c00010a7983 */ /* 0x001f220000100800 */
        /* <DEDUP_REMOVED lines=8> */
[----:B0-----:R-:W3:Y:S04]  /*13c10*/  LDL R11, [R1+0x1e54] ;  /* 0x001e5400010b7983 */ /* 0x001ee80000100800 */
[----:B------:R-:W3:Y:S01]  /*13c20*/  LDL.LU R13, [R1+0x30] ;  /* 0x00003000010d7983 */ /* 0x000ee20000300800 */
[----:B--2---:R-:W-:-:S05]  /*13c30*/  @!P3 IMAD.MOV R12, RZ, RZ, -R12 ;  /* 0x000000ffff0cb224 */ /* 0x004fca00078e0a0c */
[----:B------:R0:W-:Y:S04]  /*13c40*/  STL [R1+0x38], R12 ;  /* 0x0000380c01007387 */ /* 0x0001e80000100800 */
[----:B0-----:R-:W2:Y:S04]  /*13c50*/  LDL R12, [R1+0x1e58] ;  /* 0x001e5800010c7983 */ /* 0x001ea80000100800 */
[----:B------:R-:W2:Y:S01]  /*13c60*/  LDL.LU R29, [R1+0x2c] ;  /* 0x00002c00011d7983 */ /* 0x000ea20000300800 */
[----:B---3--:R-:W-:Y:S01]  /*13c70*/  @!P2 IMAD.MOV R13, RZ, RZ, -R13 ;  /* 0x000000ffff0da224 */ /* 0x008fe200078e0a0d */
[----:B------:R-:W-:-:S04]  /*13c80*/  ISETP.GE.AND P3, PT, R16, RZ, PT ;  /* 0x000000ff1000720c */ /* 0x000fc80003f66270 */
[----:B------:R0:W-:Y:S01]  /*13c90*/  STL [R1+0x34], R13 ;  /* 0x0000340d01007387 */ /* 0x0001e20000100800 */
[----:B------:R-:W-:-:S03]  /*13ca0*/  ISETP.GE.AND P2, PT, R18, RZ, PT ;  /* 0x000000ff1200720c */ /* 0x000fc60003f46270 */
[----:B0-----:R-:W3:Y:S04]  /*13cb0*/  LDL R13, [R1+0x1e4c] ;  /* 0x001e4c00010d7983 */ /* 0x001ee80000100800 */
[----:B------:R-:W3:Y:S04]  /*13cc0*/  LDL.LU R16, [R1+0x28] ;  /* 0x0000280001107983 */ /* 0x000ee80000300800 */
[----:B------:R-:W5:Y:S01]  /*13cd0*/  LDL R18, [R1+0x1e50] ;  /* 0x001e500001127983 */ /* 0x000f620000100800 */
[----:B--2---:R-:W-:Y:S01]  /*13ce0*/  @!P4 IMAD.MOV R29, RZ, RZ, -R29 ;  /* 0x000000ffff1dc224 */ /* 0x004fe200078e0a1d */
[----:B----4-:R-:W-:-:S02]  /*13cf0*/  ISETP.GE.AND P4, PT, R17, RZ, PT ;  /* 0x000000ff1100720c */ /* 0x010fc40003f86270 */
[----:B------:R-:W2:Y:S04]  /*13d00*/  LDL R17, [R1+0x1e44] ;  /* 0x001e440001117983 */ /* 0x000ea80000100800 */
[----:B------:R0:W-:Y:S04]  /*13d10*/  STL [R1+0x30], R29 ;  /* 0x0000301d01007387 */ /* 0x0001e80000100800 */
[----:B0-----:R-:W4:Y:S01]  /*13d20*/  LDL.LU R29, [R1+0x24] ;  /* 0x00002400011d7983 */ /* 0x001f220000300800 */
[----:B---3--:R-:W-:Y:S01]  /*13d30*/  @!P5 IMAD.MOV R16, RZ, RZ, -R16 ;  /* 0x000000ffff10d224 */ /* 0x008fe200078e0a10 */
[----:B------:R-:W-:-:S04]  /*13d40*/  ISETP.GE.AND P5, PT, R9, RZ, PT ;  /* 0x000000ff0900720c */ /* 0x000fc80003fa6270 */
[----:B------:R0:W-:Y:S04]  /*13d50*/  STL [R1+0x2c], R16 ;  /* 0x00002c1001007387 */ /* 0x0001e80000100800 */
[----:B0-----:R-:W3:Y:S04]  /*13d60*/  LDL R16, [R1+0x1e48] ;  /* 0x001e480001107983 */ /* 0x001ee80000100800 */
[----:B------:R-:W2:Y:S01]  /*13d70*/  LDL.LU R9, [R1+0x20] ;  /* 0x0000200001097983 */ /* 0x000ea20000300800 */
[----:B----4-:R-:W-:Y:S01]  /*13d80*/  @!P0 IMAD.MOV R29, RZ, RZ, -R29 ;  /* 0x000000ffff1d8224 */ /* 0x010fe200078e0a1d */
[----:B------:R-:W-:-:S04]  /*13d90*/  ISETP.GE.AND P0, PT, R14, RZ, PT ;  /* 0x000000ff0e00720c */ /* 0x000fc80003f06270 */
[----:B------:R0:W-:Y:S04]  /*13da0*/  STL [R1+0x28], R29 ;  /* 0x0000281d01007387 */ /* 0x0001e80000100800 */
[----:B0-----:R-:W4:Y:S04]  /*13db0*/  LDL R29, [R1+0x1e3c] ;  /* 0x001e3c00011d7983 */ /* 0x001f280000100800 */
[----:B------:R-:W3:Y:S01]  /*13dc0*/  LDL.LU R14, [R1+0x1c] ;  /* 0x00001c00010e7983 */ /* 0x000ee20000300800 */
[----:B--2---:R-:W-:Y:S01]  /*13dd0*/  @!P1 IMAD.MOV R9, RZ, RZ, -R9 ;  /* 0x000000ffff099224 */ /* 0x004fe200078e0a09 */
[----:B------:R-:W-:-:S04]  /*13de0*/  ISETP.GE.AND P1, PT, R10, RZ, PT ;  /* 0x000000ff0a00720c */ /* 0x000fc80003f26270 */
[----:B------:R0:W-:Y:S04]  /*13df0*/  STL [R1+0x24], R9 ;  /* 0x0000240901007387 */ /* 0x0001e80000100800 */
[----:B0-----:R-:W2:Y:S04]  /*13e00*/  LDL.LU R9, [R1+0x23b0] ;  /* 0x0023b00001097983 */ /* 0x001ea80000300800 */
[----:B------:R-:W2:Y:S01]  /*13e10*/  LDL.LU R10, [R1+0x18] ;  /* 0x00001800010a7983 */ /* 0x000ea20000300800 */
[----:B---3--:R-:W-:-:S05]  /*13e20*/  @!P3 IMAD.MOV R14, RZ, RZ, -R14 ;  /* 0x000000ffff0eb224 */ /* 0x008fca00078e0a0e */
[----:B------:R0:W-:Y:S04]  /*13e30*/  STL [R1+0x20], R14 ;  /* 0x0000200e01007387 */ /* 0x0001e80000100800 */
[----:B0-----:R-:W3:Y:S01]  /*13e40*/  LDL.LU R14, [R1+0x14] ;  /* 0x00001400010e7983 */ /* 0x001ee20000300800 */
[----:B------:R-:W-:-:S03]  /*13e50*/  ISETP.GE.AND P3, PT, R15, RZ, PT ;  /* 0x000000ff0f00720c */ /* 0x000fc60003f66270 */
[----:B------:R-:W4:Y:S01]  /*13e60*/  LDL R15, [R1+0x1e34] ;  /* 0x001e3400010f7983 */ /* 0x000f220000100800 */
[----:B--2---:R-:W-:Y:S01]  /*13e70*/  @!P2 IMAD.MOV R10, RZ, RZ, -R10 ;  /* 0x000000ffff0aa224 */ /* 0x004fe200078e0a0a */
[----:B------:R-:W-:-:S04]  /*13e80*/  ISETP.GE.AND P2, PT, R11, RZ, PT ;  /* 0x000000ff0b00720c */ /* 0x000fc80003f46270 */
[----:B------:R0:W-:Y:S04]  /*13e90*/  STL [R1+0x1c], R10 ;  /* 0x00001c0a01007387 */ /* 0x0001e80000100800 */
[----:B0-----:R-:W2:Y:S04]  /*13ea0*/  LDL.LU R10, [R1+0x23ac] ;  /* 0x0023ac00010a7983 */ /* 0x001ea80000300800 */
[----:B------:R-:W2:Y:S01]  /*13eb0*/  LDL.LU R11, [R1+0x10] ;  /* 0x00001000010b7983 */ /* 0x000ea20000300800 */
[----:B---3--:R-:W-:Y:S01]  /*13ec0*/  @!P4 IMAD.MOV R14, RZ, RZ, -R14 ;  /* 0x000000ffff0ec224 */ /* 0x008fe200078e0a0e */
[----:B------:R-:W-:-:S04]  /*13ed0*/  ISETP.GE.AND P4, PT, R12, RZ, PT ;  /* 0x000000ff0c00720c */ /* 0x000fc80003f86270 */
[----:B------:R0:W-:Y:S04]  /*13ee0*/  STL [R1+0x18], R14 ;  /* 0x0000180e01007387 */ /* 0x0001e80000100800 */
[----:B0-----:R-:W3:Y:S04]  /*13ef0*/  LDL R14, [R1+0x1e38] ;  /* 0x001e3800010e7983 */ /* 0x001ee80000100800 */
[----:B------:R-:W3:Y:S01]  /*13f00*/  LDL.LU R12, [R1+0xc] ;  /* 0x00000c00010c7983 */ /* 0x000ee20000300800 */
[----:B--2---:R-:W-:Y:S01]  /*13f10*/  @!P5 IMAD.MOV R11, RZ, RZ, -R11 ;  /* 0x000000ffff0bd224 */ /* 0x004fe200078e0a0b */
[----:B------:R-:W-:-:S04]  /*13f20*/  ISETP.GE.AND P5, PT, R13, RZ, PT ;  /* 0x000000ff0d00720c */ /* 0x000fc80003fa6270 */
[----:B------:R0:W-:Y:S04]  /*13f30*/  STL [R1+0x14], R11 ;  /* 0x0000140b01007387 */ /* 0x0001e80000100800 */
[----:B0-----:R-:W2:Y:S04]  /*13f40*/  LDL.LU R11, [R1+0x23a8] ;  /* 0x0023a800010b7983 */ /* 0x001ea80000300800 */
[----:B------:R-:W2:Y:S01]  /*13f50*/  LDL.LU R13, [R1+0x8] ;  /* 0x00000800010d7983 */ /* 0x000ea20000300800 */
[----:B---3--:R-:W-:Y:S01]  /*13f60*/  @!P0 IMAD.MOV R12, RZ, RZ, -R12 ;  /* 0x000000ffff0c8224 */ /* 0x008fe200078e0a0c */
[----:B-----5:R-:W-:-:S04]  /*13f70*/  ISETP.GE.AND P0, PT, R18, RZ, PT ;  /* 0x000000ff1200720c */ /* 0x020fc80003f06270 */
[----:B------:R0:W-:Y:S04]  /*13f80*/  STL [R1+0x10], R12 ;  /* 0x0000100c01007387 */ /* 0x0001e80000100800 */
[----:B0-----:R-:W3:Y:S04]  /*13f90*/  LDL.LU R12, [R1+0x23a4] ;  /* 0x0023a400010c7983 */ /* 0x001ee80000300800 */
[----:B------:R-:W5:Y:S01]  /*13fa0*/  LDL.LU R18, [R1+0x4] ;  /* 0x0000040001127983 */ /* 0x000f620000300800 */
[----:B--2---:R-:W-:Y:S01]  /*13fb0*/  @!P1 IMAD.MOV R13, RZ, RZ, -R13 ;  /* 0x000000ffff0d9224 */ /* 0x004fe200078e0a0d */
[----:B------:R-:W-:-:S04]  /*13fc0*/  ISETP.GE.AND P1, PT, R17, RZ, PT ;  /* 0x000000ff1100720c */ /* 0x000fc80003f26270 */
[----:B------:R0:W-:Y:S04]  /*13fd0*/  STL [R1+0xc], R13 ;  /* 0x00000c0d01007387 */ /* 0x0001e80000100800 */
[----:B0-----:R-:W2:Y:S04]  /*13fe0*/  LDL.LU R13, [R1+0x23a0] ;  /* 0x0023a000010d7983 */ /* 0x001ea80000300800 */
[----:B------:R-:W2:Y:S01]  /*13ff0*/  LDL.LU R17, [R1] ;  /* 0x0000000001117983 */ /* 0x000ea20000300800 */
[----:B-----5:R-:W-:-:S05]  /*14000*/  @!P3 IMAD.MOV R18, RZ, RZ, -R18 ;  /* 0x000000ffff12b224 */ /* 0x020fca00078e0a12 */
[----:B------:R0:W-:Y:S04]  /*14010*/  STL [R1+0x8], R18 ;  /* 0x0000081201007387 */ /* 0x0001e80000100800 */
[----:B0-----:R-:W5:Y:S01]  /*14020*/  LDL.LU R18, [R1+0x239c] ;  /* 0x00239c0001127983 */ /* 0x001f620000300800 */
[----:B------:R-:W-:Y:S01]  /*14030*/  ISETP.GE.AND P3, PT, R16, RZ, PT ;  /* 0x000000ff1000720c */ /* 0x000fe20003f66270 */
[----:B--2---:R-:W-:Y:S02]  /*14040*/  @!P2 IMAD.MOV R17, RZ, RZ, -R17 ;  /* 0x000000ffff11a224 */ /* 0x004fe400078e0a11 */
[----:B-----5:R-:W-:Y:S02]  /*14050*/  IMAD.MOV.U32 R16, RZ, RZ, R18 ;  /* 0x000000ffff107224 */ /* 0x020fe400078e0012 */
[----:B------:R-:W2:Y:S04]  /*14060*/  LDL R18, [R1+0x1e40] ;  /* 0x001e400001127983 */ /* 0x000ea80000100800 */
[----:B------:R0:W-:Y:S04]  /*14070*/  STL [R1+0x4], R17 ;  /* 0x0000041101007387 */ /* 0x0001e80000100800 */
[----:B0-----:R-:W5:Y:S01]  /*14080*/  LDL.LU R17, [R1+0x2398] ;  /* 0x0023980001117983 */ /* 0x001f620000300800 */
[----:B----4-:R-:W-:Y:S01]  /*14090*/  ISETP.GE.AND P2, PT, R29, RZ, PT ;  /* 0x000000ff1d00720c */ /* 0x010fe20003f46270 */
[----:B------:R-:W-:Y:S01]  /*140a0*/  @!P4 IMAD.MOV R16, RZ, RZ, -R16 ;  /* 0x000000ffff10c224 */ /* 0x000fe200078e0a10 */
[----:B--2---:R-:W-:Y:S01]  /*140b0*/  ISETP.GE.AND P4, PT, R18, RZ, PT ;  /* 0x000000ff1200720c */ /* 0x004fe20003f86270 */
[----:B-----5:R-:W-:-:S02]  /*140c0*/  IMAD.MOV.U32 R29, RZ, RZ, R17 ;  /* 0x000000ffff1d7224 */ /* 0x020fc400078e0011 */
[----:B------:R-:W2:Y:S02]  /*140d0*/  LDL R17, [R1+0x1e24] ;  /* 0x001e240001117983 */ /* 0x000ea40000100800 */
[----:B------:R-:W-:Y:S02]  /*140e0*/  @!P5 IMAD.MOV R29, RZ, RZ, -R29 ;  /* 0x000000ffff1dd224 */ /* 0x000fe400078e0a1d */
[----:B------:R0:W-:Y:S01]  /*140f0*/  STL [R1], R16 ;  /* 0x0000001001007387 */ /* 0x0001e20000100800 */
[----:B------:R-:W-:-:S03]  /*14100*/  ISETP.GE.AND P5, PT, R15, RZ, PT ;  /* 0x000000ff0f00720c */ /* 0x000fc60003fa6270 */
[----:B0-----:R-:W4:Y:S04]  /*14110*/  LDL.LU R16, [R1+0x2394] ;  /* 0x0023940001107983 */ /* 0x001f280000300800 */
[----:B------:R-:W5:Y:S04]  /*14120*/  LDL R18, [R1+0x1e1c] ;  /* 0x001e1c0001127983 */ /* 0x000f680000100800 */
[----:B------:R0:W-:Y:S04]  /*14130*/  STL [R1+0x22cc], R29 ;  /* 0x0022cc1d01007387 */ /* 0x0001e80000100800 */
[----:B0-----:R-:W2:Y:S04]  /*14140*/  LDL R29, [R1+0x1e28] ;  /* 0x001e2800011d7983 */ /* 0x001ea80000100800 */
[----:B------:R-:W2:Y:S01]  /*14150*/  LDL.LU R15, [R1+0x2390] ;  /* 0x00239000010f7983 */ /* 0x000ea20000300800 */
[----:B----4-:R-:W-:Y:S01]  /*14160*/  @!P0 IMAD.MOV R16, RZ, RZ, -R16 ;  /* 0x000000ffff108224 */ /* 0x010fe200078e0a10 */
[----:B------:R-:W-:-:S04]  /*14170*/  ISETP.GE.AND P0, PT, R14, RZ, PT ;  /* 0x000000ff0e00720c */ /* 0x000fc80003f06270 */
[----:B------:R0:W-:Y:S04]  /*14180*/  STL [R1+0x22d0], R16 ;  /* 0x0022d01001007387 */ /* 0x0001e80000100800 */
[----:B0-----:R-:W4:Y:S04]  /*14190*/  LDL R16, [R1+0x1e30] ;  /* 0x001e300001107983 */ /* 0x001f280000100800 */
[----:B------:R-:W3:Y:S01]  /*141a0*/  LDL.LU R14, [R1+0x238c] ;  /* 0x00238c00010e7983 */ /* 0x000ee20000300800 */
[----:B--2---:R-:W-:-:S05]  /*141b0*/  @!P1 IMAD.MOV R15, RZ, RZ, -R15 ;  /* 0x000000ffff0f9224 */ /* 0x004fca00078e0a0f */
[----:B------:R0:W-:Y:S04]  /*141c0*/  STL [R1+0x22d4], R15 ;  /* 0x0022d40f01007387 */ /* 0x0001e80000100800 */
[----:B0-----:R-:W2:Y:S01]  /*141d0*/  LDL R15, [R1+0x1e2c] ;  /* 0x001e2c00010f7983 */ /* 0x001ea20000100800 */
[----:B------:R-:W-:Y:S02]  /*141e0*/  @!P2 IMAD.MOV R13, RZ, RZ, -R13 ;  /* 0x000000ffff0da224 */ /* 0x000fe400078e0a0d */
[----:B---3--:R-:W-:Y:S01]  /*141f0*/  @!P3 IMAD.MOV R14, RZ, RZ, -R14 ;  /* 0x000000ffff0eb224 */ /* 0x008fe200078e0a0e */
[----:B----4-:R-:W-:Y:S02]  /*14200*/  ISETP.GE.AND P3, PT, R16, RZ, PT ;  /* 0x000000ff1000720c */ /* 0x010fe40003f66270 */
[----:B--2---:R-:W-:-:S02]  /*14210*/  ISETP.GE.AND P1, PT, R15, RZ, PT ;  /* 0x000000ff0f00720c */ /* 0x004fc40003f26270 */
[----:B------:R-:W2:Y:S04]  /*14220*/  LDL R15, [R1+0x1e18] ;  /* 0x001e1800010f7983 */ /* 0x000ea80000100800 */
[----:B------:R0:W-:Y:S04]  /*14230*/  STL [R1+0x22d8], R14 ;  /* 0x0022d80e01007387 */ /* 0x0001e80000100800 */
[----:B------:R-:W3:Y:S04]  /*14240*/  LDL R16, [R1+0x1e0c] ;  /* 0x001e0c0001107983 */ /* 0x000ee80000100800 */
[----:B0-----:R-:W4:Y:S04]  /*14250*/  LDL R14, [R1+0x1e14] ;  /* 0x001e1400010e7983 */ /* 0x001f280000100800 */
[----:B------:R0:W-:Y:S04]  /*14260*/  STL [R1+0x22dc], R13 ;  /* 0x0022dc0d01007387 */ /* 0x0001e80000100800 */
[----:B0-----:R-:W2:Y:S01]  /*14270*/  LDL R13, [R1+0x1e20] ;  /* 0x001e2000010d7983 */ /* 0x001ea20000100800 */
[----:B------:R-:W-:-:S03]  /*14280*/  ISETP.GE.AND P2, PT, R17, RZ, PT ;  /* 0x000000ff1100720c */ /* 0x000fc60003f46270 */
[----:B------:R-:W3:Y:S01]  /*14290*/  LDL R17, [R1+0x1e10] ;  /* 0x001e100001117983 */ /* 0x000ee20000100800 */
[----:B------:R-:W-:Y:S02]  /*142a0*/  @!P4 IMAD.MOV R12, RZ, RZ, -R12 ;  /* 0x000000ffff0cc224 */ /* 0x000fe400078e0a0c */
[----:B------:R-:W-:Y:S01]  /*142b0*/  @!P5 IMAD.MOV R11, RZ, RZ, -R11 ;  /* 0x000000ffff0bd224 */ /* 0x000fe200078e0a0b */
[----:B------:R-:W-:Y:S01]  /*142c0*/  ISETP.GE.AND P4, PT, R29, RZ, PT ;  /* 0x000000ff1d00720c */ /* 0x000fe20003f86270 */
[----:B------:R-:W-:Y:S01]  /*142d0*/  @!P0 IMAD.MOV R10, RZ, RZ, -R10 ;  /* 0x000000ffff0a8224 */ /* 0x000fe200078e0a0a */
[----:B------:R-:W-:Y:S01]  /*142e0*/  STL [R1+0x22e0], R12 ;  /* 0x0022e00c01007387 */ /* 0x000fe20000100800 */
[----:B------:R-:W-:Y:S01]  /*142f0*/  @!P1 IMAD.MOV R9, RZ, RZ, -R9 ;  /* 0x000000ffff099224 */ /* 0x000fe200078e0a09 */
[----:B-----5:R-:W-:Y:S02]  /*14300*/  ISETP.GE.AND P5, PT, R18, RZ, PT ;  /* 0x000000ff1200720c */ /* 0x020fe40003fa6270 */
[----:B------:R-:W5:Y:S04]  /*14310*/  LDL R29, [R1+0x1e04] ;  /* 0x001e0400011d7983 */ /* 0x000f680000100800 */
[----:B------:R-:W-:Y:S04]  /*14320*/  STL [R1+0x22e4], R11 ;  /* 0x0022e40b01007387 */ /* 0x000fe80000100800 */
[----:B------:R-:W3:Y:S04]  /*14330*/  LDL R18, [R1+0x1e08] ;  /* 0x001e080001127983 */ /* 0x000ee80000100800 */
[----:B------:R-:W-:Y:S01]  /*14340*/  STL [R1+0x22e8], R10 ;  /* 0x0022e80a01007387 */ /* 0x000fe20000100800 */
[----:B------:R-:W-:Y:S01]  /*14350*/  @!P3 IMAD.MOV R8, RZ, RZ, -R8 ;  /* 0x000000ffff08b224 */ /* 0x000fe200078e0a08 */
[----:B----4-:R-:W-:-:S02]  /*14360*/  ISETP.GE.AND P1, PT, R14, RZ, PT ;  /* 0x000000ff0e00720c */ /* 0x010fc40003f26270 */
[----:B--2---:R-:W-:Y:S02]  /*14370*/  ISETP.GE.AND P0, PT, R13, RZ, PT ;  /* 0x000000ff0d00720c */ /* 0x004fe40003f06270 */
[----:B------:R-:W2:Y:S04]  /*14380*/  LDL R13, [R1+0x1e00] ;  /* 0x001e0000010d7983 */ /* 0x000ea80000100800 */
[----:B------:R-:W-:Y:S04]  /*14390*/  STL [R1+0x22ec], R9 ;  /* 0x0022ec0901007387 */ /* 0x000fe80000100800 */
[----:B------:R-:W4:Y:S01]  /*143a0*/  LDL R14, [R1+0x1df8] ;  /* 0x001df800010e7983 */ /* 0x000f220000100800 */
[----:B------:R-:W-:-:S03]  /*143b0*/  ISETP.GE.AND P3, PT, R15, RZ, PT ;  /* 0x000000ff0f00720c */ /* 0x000fc60003f66270 */
[----:B------:R-:W-:Y:S04]  /*143c0*/  STL [R1+0x22f0], R8 ;  /* 0x0022f00801007387 */ /* 0x000fe80000100800 */
[----:B------:R-:W4:Y:S01]  /*143d0*/  LDL R15, [R1+0x1dfc] ;  /* 0x001dfc00010f7983 */ /* 0x000f220000100800 */
[----:B------:R-:W-:Y:S02]  /*143e0*/  @!P2 IMAD.MOV R7, RZ, RZ, -R7 ;  /* 0x000000ffff07a224 */ /* 0x000fe400078e0a07 */
[----:B------:R-:W-:Y:S01]  /*143f0*/  @!P4 IMAD.MOV R6, RZ, RZ, -R6 ;  /* 0x000000ffff06c224 */ /* 0x000fe200078e0a06 */
[----:B---3--:R-:W-:Y:S02]  /*14400*/  ISETP.GE.AND P4, PT, R17, RZ, PT ;  /* 0x000000ff1100720c */ /* 0x008fe40003f86270 */
[----:B------:R-:W-:Y:S04]  /*14410*/  STL [R1+0x22f4], R7 ;  /* 0x0022f40701007387 */ /* 0x000fe80000100800 */
[----:B------:R0:W-:Y:S04]  /*14420*/  STL [R1+0x22f8], R6 ;  /* 0x0022f80601007387 */ /* 0x0001e80000100800 */
[----:B------:R-:W3:Y:S01]  /*14430*/  LDL R17, [R1+0xc94] ;  /* 0x000c940001117983 */ /* 0x000ee20000100800 */
[----:B------:R-:W-:Y:S01]  /*14440*/  ISETP.GE.AND P2, PT, R16, RZ, PT ;  /* 0x000000ff1000720c */ /* 0x000fe20003f46270 */
[----:B------:R-:W-:Y:S01]  /*14450*/  @!P5 IMAD.MOV R5, RZ, RZ, -R5 ;  /* 0x000000ffff05d224 */ /* 0x000fe200078e0a05 */
[----:B-----5:R-:W-:Y:S01]  /*14460*/  ISETP.GE.AND P5, PT, R29, RZ, PT ;  /* 0x000000ff1d00720c */ /* 0x020fe20003fa6270 */
[----:B------:R-:W-:Y:S01]  /*14470*/  @!P0 IMAD.MOV R4, RZ, RZ, -R4 ;  /* 0x000000ffff048224 */ /* 0x000fe200078e0a04 */
[----:B------:R-:W-:Y:S01]  /*14480*/  ISETP.GE.AND P0, PT, R18, RZ, PT ;  /* 0x000000ff1200720c */ /* 0x000fe20003f06270 */
[----:B------:R-:W-:-:S02]  /*14490*/  @!P1 IMAD.MOV R3, RZ, RZ, -R3 ;  /* 0x000000ffff039224 */ /* 0x000fc400078e0a03 */
[----:B------:R-:W-:Y:S01]  /*144a0*/  @!P3 IMAD.MOV R2, RZ, RZ, -R2 ;  /* 0x000000ffff02b224 */ /* 0x000fe200078e0a02 */
[----:B------:R-:W-:Y:S04]  /*144b0*/  STL [R1+0x22fc], R5 ;  /* 0x0022fc0501007387 */ /* 0x000fe80000100800 */
[----:B------:R-:W5:Y:S04]  /*144c0*/  LDL R16, [R1+0x1df4] ;  /* 0x001df40001107983 */ /* 0x000f680000100800 */
[----:B------:R-:W3:Y:S04]  /*144d0*/  LDL R29, [R1+0x1dec] ;  /* 0x001dec00011d7983 */ /* 0x000ee80000100800 */
[----:B------:R-:W-:Y:S01]  /*144e0*/  STL [R1+0x2300], R4 ;  /* 0x0023000401007387 */ /* 0x000fe20000100800 */
[----:B------:R-:W-:-:S03]  /*144f0*/  @!P2 IMAD.MOV R0, RZ, RZ, -R0 ;  /* 0x000000ffff00a224 */ /* 0x000fc600078e0a00 */
[----:B------:R-:W3:Y:S01]  /*14500*/  LDL R18, [R1+0x1df0] ;  /* 0x001df00001127983 */ /* 0x000ee20000100800 */
[----:B------:R-:W-:Y:S02]  /*14510*/  @!P4 IMAD.MOV R27, RZ, RZ, -R27 ;  /* 0x000000ffff1bc224 */ /* 0x000fe400078e0a1b */
[----:B------:R-:W-:Y:S01]  /*14520*/  @!P5 IMAD.MOV R26, RZ, RZ, -R26 ;  /* 0x000000ffff1ad224 */ /* 0x000fe200078e0a1a */
[----:B------:R-:W-:Y:S01]  /*14530*/  STL [R1+0x2304], R3 ;  /* 0x0023040301007387 */ /* 0x000fe20000100800 */
[----:B------:R-:W-:-:S03]  /*14540*/  @!P0 IMAD.MOV R25, RZ, RZ, -R25 ;  /* 0x000000ffff198224 */ /* 0x000fc600078e0a19 */
[----:B------:R-:W-:Y:S04]  /*14550*/  STL [R1+0x2308], R2 ;  /* 0x0023080201007387 */ /* 0x000fe80000100800 */
[----:B------:R1:W-:Y:S04]  /*14560*/  STL [R1+0x230c], R0 ;  /* 0x00230c0001007387 */ /* 0x0003e80000100800 */
[----:B------:R-:W-:Y:S04]  /*14570*/  STL [R1+0x2310], R27 ;  /* 0x0023101b01007387 */ /* 0x000fe80000100800 */
[----:B------:R-:W-:Y:S04]  /*14580*/  STL [R1+0x2314], R26 ;  /* 0x0023141a01007387 */ /* 0x000fe80000100800 */
[----:B------:R-:W-:Y:S01]  /*14590*/  STL [R1+0x2318], R25 ;  /* 0x0023181901007387 */ /* 0x000fe20000100800 */
[----:B--2---:R-:W-:-:S02]  /*145a0*/  ISETP.GE.AND P1, PT, R13, RZ, PT ;  /* 0x000000ff0d00720c */ /* 0x004fc40003f26270 */
[----:B----4-:R-:W-:-:S11]  /*145b0*/  ISETP.GE.AND P3, PT, R14, RZ, PT ;  /* 0x000000ff0e00720c */ /* 0x010fd60003f66270 */
[----:B------:R-:W-:Y:S02]  /*145c0*/  @!P1 IMAD.MOV R24, RZ, RZ, -R24 ;  /* 0x000000ffff189224 */ /* 0x000fe400078e0a18 */
[----:B------:R-:W-:-:S03]  /*145d0*/  @!P3 IMAD.MOV R23, RZ, RZ, -R23 ;  /* 0x000000ffff17b224 */ /* 0x000fc600078e0a17 */
[----:B------:R-:W-:Y:S04]  /*145e0*/  STL [R1+0x231c], R24 ;  /* 0x00231c1801007387 */ /* 0x000fe80000100800 */
[----:B------:R-:W-:Y:S04]  /*145f0*/  STL [R1+0x2320], R23 ;  /* 0x0023201701007387 */ /* 0x000fe80000100800 */
[----:B0-----:R-:W2:Y:S04]  /*14600*/  LDL.LU R6, [R1+0x3d8] ;  /* 0x0003d80001067983 */ /* 0x001ea80000300800 */
[----:B------:R-:W4:Y:S04]  /*14610*/  LDL.LU R7, [R1+0x3d4] ;  /* 0x0003d40001077983 */ /* 0x000f280000300800 */
[----:B------:R-:W4:Y:S04]  /*14620*/  LDL.LU R8, [R1+0x3d0] ;  /* 0x0003d00001087983 */ /* 0x000f280000300800 */
[----:B------:R-:W4:Y:S04]  /*14630*/  LDL.LU R9, [R1+0x3cc] ;  /* 0x0003cc0001097983 */ /* 0x000f280000300800 */
[----:B------:R-:W4:Y:S04]  /*14640*/  LDL.LU R10, [R1+0x3c8] ;  /* 0x0003c800010a7983 */ /* 0x000f280000300800 */
[----:B------:R-:W4:Y:S04]  /*14650*/  LDL.LU R11, [R1+0x3c4] ;  /* 0x0003c400010b7983 */ /* 0x000f280000300800 */
[----:B------:R-:W4:Y:S01]  /*14660*/  LDL.LU R12, [R1+0x3c0] ;  /* 0x0003c000010c7983 */ /* 0x000f220000300800 */
[----:B------:R-:W-:-:S03]  /*14670*/  ISETP.GE.AND P2, PT, R15, RZ, PT ;  /* 0x000000ff0f00720c */ /* 0x000fc60003f46270 */
[----:B------:R-:W4:Y:S04]  /*14680*/  LDL.LU R13, [R1+0x3bc] ;  /* 0x0003bc00010d7983 */ /* 0x000f280000300800 */
[----:B------:R-:W4:Y:S04]  /*14690*/  LDL.LU R14, [R1+0x3b8] ;  /* 0x0003b800010e7983 */ /* 0x000f280000300800 */
[----:B------:R-:W4:Y:S01]  /*146a0*/  LDL.LU R15, [R1+0x3b4] ;  /* 0x0003b400010f7983 */ /* 0x000f220000300800 */
[----:B---3--:R-:W-:-:S03]  /*146b0*/  ISETP.GE.AND P5, PT, R17, RZ, PT ;  /* 0x000000ff1100720c */ /* 0x008fc60003fa6270 */
[----:B------:R-:W0:Y:S01]  /*146c0*/  S2R R17, SR_TID.X ;  /* 0x0000000000117919 */ /* 0x000e220000002100 */
[----:B-----5:R-:W-:Y:S02]  /*146d0*/  ISETP.GE.AND P0, PT, R16, RZ, PT ;  /* 0x000000ff1000720c */ /* 0x020fe40003f06270 */
[----:B------:R-:W-:Y:S02]  /*146e0*/  ISETP.GE.AND P1, PT, R29, RZ, PT ;  /* 0x000000ff1d00720c */ /* 0x000fe40003f26270 */
[----:B------:R-:W-:Y:S01]  /*146f0*/  ISETP.GE.AND P3, PT, R18, RZ, PT ;  /* 0x000000ff1200720c */ /* 0x000fe20003f66270 */
[----:B------:R-:W-:Y:S01]  /*14700*/  @!P2 IMAD.MOV R22, RZ, RZ, -R22 ;  /* 0x000000ffff16a224 */ /* 0x000fe200078e0a16 */
[----:B------:R-:W-:Y:S01]  /*14710*/  ISETP.NE.AND P4, PT, RZ, c[0x0][0x17c], PT ;  /* 0x00005f00ff007a0c */ /* 0x000fe20003f85270 */
[----:B------:R-:W3:Y:S01]  /*14720*/  LDL.LU R16, [R1+0x3b0] ;  /* 0x0003b00001107983 */ /* 0x000ee20000300800 */
[----:B------:R-:W-:Y:S01]  /*14730*/  LOP3.LUT R18, RZ, c[0x0][0x17c], RZ, 0x33, !PT ;  /* 0x00005f00ff127a12 */ /* 0x000fe200078e33ff */
[----:B------:R-:W-:-:S02]  /*14740*/  @!P5 IMAD.MOV R21, RZ, RZ, -R21 ;  /* 0x000000ffff15d224 */ /* 0x000fc400078e0a15 */
[----:B------:R-:W5:Y:S01]  /*14750*/  LDL.LU R29, [R1+0x3ac] ;  /* 0x0003ac00011d7983 */ /* 0x000f620000300800 */
[----:B0-----:R-:W-:-:S05]  /*14760*/  LOP3.LUT R17, R17, 0x7f, RZ, 0xc0, !PT ;  /* 0x0000007f11117812 */ /* 0x001fca00078ec0ff */
[----:B-1----:R-:W-:Y:S02]  /*14770*/  IMAD R0, R17, c[0x0][0x18c], RZ ;  /* 0x0000630011007a24 */ /* 0x002fe400078e02ff */
[----:B------:R-:W-:-:S03]  /*14780*/  @!P0 IMAD.MOV R20, RZ, RZ, -R20 ;  /* 0x000000ffff148224 */ /* 0x000fc600078e0a14 */
[----:B------:R-:W-:Y:S01]  /*14790*/  LEA R17, P6, R0, c[0x0][0x168], 0x1 ;  /* 0x00005a0000117a11 */ /* 0x000fe200078c08ff */
[----:B------:R-:W-:Y:S02]  /*147a0*/  @!P1 IMAD.MOV R19, RZ, RZ, -R19 ;  /* 0x000000ffff139224 */ /* 0x000fe400078e0a13 */
[----:B------:R-:W-:Y:S02]  /*147b0*/  @!P3 IMAD.MOV R28, RZ, RZ, -R28 ;  /* 0x000000ffff1cb224 */ /* 0x000fe400078e0a1c */
[----:B------:R-:W-:Y:S04]  /*147c0*/  STL [R1+0x2234], R17 ;  /* 0x0022341101007387 */ /* 0x000fe80000100800 */
[----:B------:R-:W-:Y:S04]  /*147d0*/  STL [R1+0x2324], R22 ;  /* 0x0023241601007387 */ /* 0x000fe80000100800 */
[----:B------:R-:W-:Y:S04]  /*147e0*/  STL [R1+0x2328], R21 ;  /* 0x0023281501007387 */ /* 0x000fe80000100800 */
[----:B------:R-:W-:Y:S04]  /*147f0*/  STL [R1+0x232c], R20 ;  /* 0x00232c1401007387 */ /* 0x000fe80000100800 */
[----:B------:R-:W-:Y:S04]  /*14800*/  STL [R1+0x2330], R19 ;  /* 0x0023301301007387 */ /* 0x000fe80000100800 */
[----:B------:R-:W-:Y:S01]  /*14810*/  STL [R1+0x2334], R28 ;  /* 0x0023341c01007387 */ /* 0x000fe20000100800 */
[----:B--2---:R-:W-:-:S02]  /*14820*/  SEL R3, R18, R6, !P4 ;  /* 0x0000000612037207 */ /* 0x004fc40006000000 */
[----:B----4-:R-:W-:-:S03]  /*14830*/  SEL R2, R18, R7, !P4 ;  /* 0x0000000712027207 */ /* 0x010fc60006000000 */
[----:B------:R0:W-:Y:S01]  /*14840*/  STL [R1+0x438], R3 ;  /* 0x0004380301007387 */ /* 0x0001e20000100800 */
[----:B------:R-:W-:-:S03]  /*14850*/  SEL R0, R18, R8, !P4 ;  /* 0x0000000812007207 */ /* 0x000fc60006000000 */
[----:B------:R1:W-:Y:S01]  /*14860*/  STL [R1+0x434], R2 ;  /* 0x0004340201007387 */ /* 0x0003e20000100800 */
[----:B0-----:R-:W-:-:S03]  /*14870*/  SEL R3, R18, R9, !P4 ;  /* 0x0000000912037207 */ /* 0x001fc60006000000 */
[----:B------:R0:W-:Y:S01]  /*14880*/  STL [R1+0x430], R0 ;  /* 0x0004300001007387 */ /* 0x0001e20000100800 */
[----:B-1----:R-:W-:-:S03]  /*14890*/  SEL R2, R18, R10, !P4 ;  /* 0x0000000a12027207 */ /* 0x002fc60006000000 */
[----:B------:R1:W-:Y:S01]  /*148a0*/  STL [R1+0x42c], R3 ;  /* 0x00042c0301007387 */ /* 0x0003e20000100800 */
[----:B0-----:R-:W-:-:S03]  /*148b0*/  SEL R0, R18, R11, !P4 ;  /* 0x0000000b12007207 */ /* 0x001fc60006000000 */
[----:B------:R0:W-:Y:S01]  /*148c0*/  STL [R1+0x428], R2 ;  /* 0x0004280201007387 */ /* 0x0001e20000100800 */
[----:B-1----:R-:W-:-:S03]  /*148d0*/  SEL R3, R18, R12, !P4 ;  /* 0x0000000c12037207 */ /* 0x002fc60006000000 */
[----:B------:R1:W-:Y:S04]  /*148e0*/  STL [R1+0x424], R0 ;  /* 0x0004240001007387 */ /* 0x0003e80000100800 */
[----:B------:R2:W-:Y:S01]  /*148f0*/  STL [R1+0x420], R3 ;  /* 0x0004200301007387 */ /* 0x0005e20000100800 */
[C---:B0-----:R-:W-:Y:S02]  /*14900*/  SEL R2, R18.reuse, R13, !P4 ;  /* 0x0000000d12027207 */ /* 0x041fe40006000000 */
[----:B-1----:R-:W-:-:S03]  /*14910*/  SEL R0, R18, R14, !P4 ;  /* 0x0000000e12007207 */ /* 0x002fc60006000000 */
[----:B------:R3:W-:Y:S01]  /*14920*/  STL [R1+0x41c], R2 ;  /* 0x00041c0201007387 */ /* 0x0007e20000100800 */
[----:B--2---:R-:W-:-:S03]  /*14930*/  SEL R3, R18, R15, !P4 ;  /* 0x0000000f12037207 */ /* 0x004fc60006000000 */
[----:B------:R5:W-:Y:S04]  /*14940*/  STL [R1+0x418], R0 ;  /* 0x0004180001007387 */ /* 0x000be80000100800 */
[----:B------:R-:W-:Y:S04]  /*14950*/  STL [R1+0x414], R3 ;  /* 0x0004140301007387 */ /* 0x000fe80000100800 */
[----:B------:R-:W2:Y:S01]  /*14960*/  LDL.LU R28, [R1+0x39c] ;  /* 0x00039c00011c7983 */ /* 0x000ea20000300800 */
[C---:B---3--:R-:W-:Y:S02]  /*14970*/  SEL R2, R18.reuse, R16, !P4 ;  /* 0x0000001012027207 */ /* 0x048fe40006000000 */
[----:B-----5:R-:W-:-:S03]  /*14980*/  SEL R0, R18, R29, !P4 ;  /* 0x0000001d12007207 */ /* 0x020fc60006000000 */
[----:B------:R-:W-:Y:S04]  /*14990*/  STL [R1+0x410], R2 ;  /* 0x0004100201007387 */ /* 0x000fe80000100800 */
[----:B--2---:R0:W-:Y:S04]  /*149a0*/  STL [R1+0x2380], R28 ;  /* 0x0023801c01007387 */ /* 0x0041e80000100800 */
[----:B------:R-:W-:Y:S04]  /*149b0*/  STL [R1+0x40c], R0 ;  /* 0x00040c0001007387 */ /* 0x000fe80000100800 */
[----:B0-----:R-:W2:Y:S04]  /*149c0*/  LDL.LU R28, [R1+0x3a0] ;  /* 0x0003a000011c7983 */ /* 0x001ea80000300800 */
[----:B--2---:R0:W-:Y:S04]  /*149d0*/  STL [R1+0x2384], R28 ;  /* 0x0023841c01007387 */ /* 0x0041e80000100800 */
[----:B0-----:R-:W2:Y:S04]  /*149e0*/  LDL.LU R28, [R1+0x3a4] ;  /* 0x0003a400011c7983 */ /* 0x001ea80000300800 */
[----:B--2---:R0:W-:Y:S04]  /*149f0*/  STL [R1+0x2388], R28 ;  /* 0x0023881c01007387 */ /* 0x0041e80000100800 */
[----:B0-----:R-:W2:Y:S04]  /*14a00*/  LDL.LU R28, [R1+0x3a8] ;  /* 0x0003a800011c7983 */ /* 0x001ea80000300800 */
[----:B------:R-:W3:Y:S04]  /*14a10*/  LDL.LU R19, [R1+0x398] ;  /* 0x0003980001137983 */ /* 0x000ee80000300800 */
[----:B------:R-:W4:Y:S04]  /*14a20*/  LDL.LU R20, [R1+0x394] ;  /* 0x0003940001147983 */ /* 0x000f280000300800 */
[----:B------:R-:W5:Y:S04]  /*14a30*/  LDL.LU R21, [R1+0x390] ;  /* 0x0003900001157983 */ /* 0x000f680000300800 */
[----:B------:R-:W3:Y:S04]  /*14a40*/  LDL.LU R22, [R1+0x38c] ;  /* 0x00038c0001167983 */ /* 0x000ee80000300800 */
        /* <DEDUP_REMOVED lines=22> */
[----:B------:R-:W3:Y:S01]  /*14bb0*/  LDL.LU R29, [R1+0x330] ;  /* 0x00033000011d7983 */ /* 0x000ee20000300800 */
[----:B--2---:R-:W-:-:S05]  /*14bc0*/  SEL R28, R18, R28, !P4 ;  /* 0x0000001c121c7207 */ /* 0x004fca0006000000 */
[----:B------:R0:W-:Y:S04]  /*14bd0*/  STL [R1+0x408], R28 ;  /* 0x0004081c01007387 */ /* 0x0001e80000100800 */
[----:B0-----:R-:W2:Y:S02]  /*14be0*/  LDL.LU R28, [R1+0x2388] ;  /* 0x00238800011c7983 */ /* 0x001ea40000300800 */
[----:B--2---:R-:W-:-:S05]  /*14bf0*/  SEL R28, R18, R28, !P4 ;  /* 0x0000001c121c7207 */ /* 0x004fca0006000000 */
[----:B------:R0:W-:Y:S04]  /*14c00*/  STL [R1+0x404], R28 ;  /* 0x0004041c01007387 */ /* 0x0001e80000100800 */
[----:B0-----:R-:W2:Y:S02]  /*14c10*/  LDL.LU R28, [R1+0x2384] ;  /* 0x00238400011c7983 */ /* 0x001ea40000300800 */
[----:B--2---:R-:W-:-:S05]  /*14c20*/  SEL R28, R18, R28, !P4 ;  /* 0x0000001c121c7207 */ /* 0x004fca0006000000 */
[----:B------:R0:W-:Y:S04]  /*14c30*/  STL [R1+0x400], R28 ;  /* 0x0004001c01007387 */ /* 0x0001e80000100800 */
[----:B0-----:R-:W2:Y:S01]  /*14c40*/  LDL.LU R28, [R1+0x2380] ;  /* 0x00238000011c7983 */ /* 0x001ea20000300800 */
[C---:B---3--:R-:W-:Y:S02]  /*14c50*/  SEL R19, R18.reuse, R19, !P4 ;  /* 0x0000001312137207 */ /* 0x048fe40006000000 */
[C---:B------:R-:W-:Y:S02]  /*14c60*/  SEL R17, R18.reuse, R17, !P4 ;  /* 0x0000001112117207 */ /* 0x040fe40006000000 */
[C---:B------:R-:W-:Y:S02]  /*14c70*/  SEL R3, R18.reuse, R3, !P4 ;  /* 0x0000000312037207 */ /* 0x040fe40006000000 */
[----:B--2---:R-:W-:-:S05]  /*14c80*/  SEL R28, R18, R28, !P4 ;  /* 0x0000001c121c7207 */ /* 0x004fca0006000000 */
[----:B------:R4:W-:Y:S04]  /*14c90*/  STL [R1+0x3fc], R28 ;  /* 0x0003fc1c01007387 */ /* 0x0009e80000100800 */
[----:B------:R0:W-:Y:S01]  /*14ca0*/  STL [R1+0x3f8], R19 ;  /* 0x0003f81301007387 */ /* 0x0001e20000100800 */
[C---:B----4-:R-:W-:Y:S02]  /*14cb0*/  SEL R28, R18.reuse, R20, !P4 ;  /* 0x00000014121c7207 */ /* 0x050fe40006000000 */
[C---:B-----5:R-:W-:Y:S02]  /*14cc0*/  SEL R20, R18.reuse, R21, !P4 ;  /* 0x0000001512147207 */ /* 0x060fe40006000000 */
[C---:B0-----:R-:W-:Y:S01]  /*14cd0*/  SEL R19, R18.reuse, R22, !P4 ;  /* 0x0000001612137207 */ /* 0x041fe20006000000 */
[----:B------:R-:W-:Y:S04]  /*14ce0*/  STL [R1+0x3f4], R28 ;  /* 0x0003f41c01007387 */ /* 0x000fe80000100800 */
[----:B------:R0:W-:Y:S04]  /*14cf0*/  STL [R1+0x3f0], R20 ;  /* 0x0003f01401007387 */ /* 0x0001e80000100800 */
[----:B------:R1:W-:Y:S04]  /*14d00*/  STL [R1+0x3ec], R19 ;  /* 0x0003ec1301007387 */ /* 0x0003e80000100800 */
[----:B------:R2:W-:Y:S01]  /*14d10*/  STL [R1+0x3e8], R17 ;  /* 0x0003e81101007387 */ /* 0x0005e20000100800 */
[----:B0-----:R-:W-:-:S02]  /*14d20*/  SEL R20, R18, R23, !P4 ;  /* 0x0000001712147207 */ /* 0x001fc40006000000 */
[----:B-1----:R-:W-:-:S03]  /*14d30*/  SEL R19, R18, R24, !P4 ;  /* 0x0000001812137207 */ /* 0x002fc60006000000 */
[----:B------:R0:W-:Y:S01]  /*14d40*/  STL [R1+0x3e4], R20 ;  /* 0x0003e41401007387 */ /* 0x0001e20000100800 */
[----:B--2---:R-:W-:-:S03]  /*14d50*/  SEL R17, R18, R25, !P4 ;  /* 0x0000001912117207 */ /* 0x004fc60006000000 */
[----:B------:R1:W-:Y:S04]  /*14d60*/  STL [R1+0x3e0], R19 ;  /* 0x0003e01301007387 */ /* 0x0003e80000100800 */
[----:B------:R2:W-:Y:S01]  /*14d70*/  STL [R1+0x3dc], R17 ;  /* 0x0003dc1101007387 */ /* 0x0005e20000100800 */
[C---:B0-----:R-:W-:Y:S02]  /*14d80*/  SEL R20, R18.reuse, R26, !P4 ;  /* 0x0000001a12147207 */ /* 0x041fe40006000000 */
[----:B-1----:R-:W-:-:S03]  /*14d90*/  SEL R19, R18, R27, !P4 ;  /* 0x0000001b12137207 */ /* 0x002fc60006000000 */
[----:B------:R-:W-:Y:S01]  /*14da0*/  STL [R1+0x3d8], R20 ;  /* 0x0003d81401007387 */ /* 0x000fe20000100800 */
[C---:B--2---:R-:W-:Y:S02]  /*14db0*/  SEL R17, R18.reuse, R0, !P4 ;  /* 0x0000000012117207 */ /* 0x044fe40006000000 */
[C---:B------:R-:W-:Y:S01]  /*14dc0*/  SEL R0, R18.reuse, R2, !P4 ;  /* 0x0000000212007207 */ /* 0x040fe20006000000 */
[----:B------:R-:W-:Y:S01]  /*14dd0*/  STL [R1+0x3d4], R19 ;  /* 0x0003d41301007387 */ /* 0x000fe20000100800 */
[----:B------:R-:W-:-:S03]  /*14de0*/  SEL R2, R18, R4, !P4 ;  /* 0x0000000412027207 */ /* 0x000fc60006000000 */
[----:B------:R-:W-:Y:S04]  /*14df0*/  STL [R1+0x3d0], R17 ;  /* 0x0003d01101007387 */ /* 0x000fe80000100800 */
[----:B------:R0:W-:Y:S04]  /*14e00*/  STL [R1+0x3cc], R0 ;  /* 0x0003cc0001007387 */ /* 0x0001e80000100800 */
        /* <DEDUP_REMOVED lines=25> */
[C---:B0-----:R-:W-:Y:S02]  /*14fa0*/  SEL R2, R18.reuse, R16, !P4 ;  /* 0x0000001012027207 */ /* 0x041fe40006000000 */
[----:B-1----:R-:W-:-:S03]  /*14fb0*/  SEL R0, R18, R29, !P4 ;  /* 0x0000001d12007207 */ /* 0x002fc60006000000 */
        /* <DEDUP_REMOVED lines=529> */
[----:B------:R-:W3:Y:S01]  /*170d0*/  LDL.LU R17, [R1] ;  /* 0x0000000001117983 */ /* 0x000ee20000300800 */
        /* <DEDUP_REMOVED lines=10> */
[C---:B----4-:R-:W-:Y:S02]  /*17180*/  SEL R20, R18.reuse, R20, !P4 ;  /* 0x0000001412147207 */ /* 0x050fe40006000000 */
[C---:B-----5:R-:W-:Y:S02]  /*17190*/  SEL R21, R18.reuse, R21, !P4 ;  /* 0x0000001512157207 */ /* 0x060fe40006000000 */
[----:B------:R-:W-:-:S02]  /*171a0*/  SEL R22, R18, R22, !P4 ;  /* 0x0000001612167207 */ /* 0x000fc40006000000 */
[C---:B------:R-:W-:Y:S02]  /*171b0*/  SEL R23, R18.reuse, R23, !P4 ;  /* 0x0000001712177207 */ /* 0x040fe40006000000 */
[C---:B------:R-:W-:Y:S02]  /*171c0*/  SEL R24, R18.reuse, R24, !P4 ;  /* 0x0000001812187207 */ /* 0x040fe40006000000 */
[C---:B------:R-:W-:Y:S02]  /*171d0*/  SEL R25, R18.reuse, R25, !P4 ;  /* 0x0000001912197207 */ /* 0x040fe40006000000 */
[C---:B------:R-:W-:Y:S02]  /*171e0*/  SEL R26, R18.reuse, R26, !P4 ;  /* 0x0000001a121a7207 */ /* 0x040fe40006000000 */
[C---:B------:R-:W-:Y:S02]  /*171f0*/  SEL R27, R18.reuse, R27, !P4 ;  /* 0x0000001b121b7207 */ /* 0x040fe40006000000 */
        /* <DEDUP_REMOVED lines=17> */
[----:B--2---:R-:W-:-:S05]  /*17310*/  SEL R28, R18, R28, !P4 ;  /* 0x0000001c121c7207 */ /* 0x004fca0006000000 */
[----:B------:R0:W-:Y:S04]  /*17320*/  STL [R1+0xdc], R28 ;  /* 0x0000dc1c01007387 */ /* 0x0001e80000100800 */
[----:B0-----:R-:W2:Y:S04]  /*17330*/  LDL.LU R28, [R1+0x2334] ;  /* 0x00233400011c7983 */ /* 0x001ea80000300800 */
[----:B------:R0:W-:Y:S04]  /*17340*/  STL [R1+0xd8], R19 ;  /* 0x0000d81301007387 */ /* 0x0001e80000100800 */
[----:B0-----:R-:W3:Y:S04]  /*17350*/  LDL.LU R19, [R1+0x2330] ;  /* 0x0023300001137983 */ /* 0x001ee80000300800 */
[----:B------:R0:W-:Y:S04]  /*17360*/  STL [R1+0xd4], R20 ;  /* 0x0000d41401007387 */ /* 0x0001e80000100800 */
[----:B0-----:R-:W4:Y:S04]  /*17370*/  LDL.LU R20, [R1+0x232c] ;  /* 0x00232c0001147983 */ /* 0x001f280000300800 */
[----:B------:R0:W-:Y:S04]  /*17380*/  STL [R1+0xd0], R21 ;  /* 0x0000d01501007387 */ /* 0x0001e80000100800 */
[----:B0-----:R-:W5:Y:S04]  /*17390*/  LDL.LU R21, [R1+0x2328] ;  /* 0x0023280001157983 */ /* 0x001f680000300800 */
[----:B------:R0:W-:Y:S04]  /*173a0*/  STL [R1+0xcc], R22 ;  /* 0x0000cc1601007387 */ /* 0x0001e80000100800 */
[----:B0-----:R-:W2:Y:S04]  /*173b0*/  LDL.LU R22, [R1+0x2324] ;  /* 0x0023240001167983 */ /* 0x001ea80000300800 */
        /* <DEDUP_REMOVED lines=43> */
[----:B0-----:R-:W5:Y:S01]  /*17670*/  LDL.LU R29, [R1+0x22cc] ;  /* 0x0022cc00011d7983 */ /* 0x001f620000300800 */
[----:B------:R-:W-:-:S05]  /*17680*/  SEL R17, R18, R17, !P4 ;  /* 0x0000001112117207 */ /* 0x000fca0006000000 */
[----:B------:R0:W-:Y:S01]  /*17690*/  STL [R1+0x70], R17 ;  /* 0x0000701101007387 */ /* 0x0001e20000100800 */
[C---:B--2---:R-:W-:Y:S02]  /*176a0*/  SEL R6, R18.reuse, R6, !P4 ;  /* 0x0000000612067207 */ /* 0x044fe40006000000 */
[C---:B---3--:R-:W-:Y:S02]  /*176b0*/  SEL R7, R18.reuse, R7, !P4 ;  /* 0x0000000712077207 */ /* 0x048fe40006000000 */
[C---:B----4-:R-:W-:Y:S02]  /*176c0*/  SEL R8, R18.reuse, R8, !P4 ;  /* 0x0000000812087207 */ /* 0x050fe40006000000 */
[C---:B-----5:R-:W-:Y:S02]  /*176d0*/  SEL R9, R18.reuse, R9, !P4 ;  /* 0x0000000912097207 */ /* 0x060fe40006000000 */
[C---:B------:R-:W-:Y:S02]  /*176e0*/  SEL R10, R18.reuse, R10, !P4 ;  /* 0x0000000a120a7207 */ /* 0x040fe40006000000 */
[----:B------:R-:W-:-:S02]  /*176f0*/  SEL R11, R18, R11, !P4 ;  /* 0x0000000b120b7207 */ /* 0x000fc40006000000 */
[C---:B------:R-:W-:Y:S02]  /*17700*/  SEL R12, R18.reuse, R12, !P4 ;  /* 0x0000000c120c7207 */ /* 0x040fe40006000000 */
[C---:B------:R-:W-:Y:S02]  /*17710*/  SEL R13, R18.reuse, R13, !P4 ;  /* 0x0000000d120d7207 */ /* 0x040fe40006000000 */
[C---:B------:R-:W-:Y:S02]  /*17720*/  SEL R14, R18.reuse, R14, !P4 ;  /* 0x0000000e120e7207 */ /* 0x040fe40006000000 */
[C---:B------:R-:W-:Y:S02]  /*17730*/  SEL R15, R18.reuse, R15, !P4 ;  /* 0x0000000f120f7207 */ /* 0x040fe40006000000 */
[C---:B------:R-:W-:Y:S02]  /*17740*/  SEL R16, R18.reuse, R16, !P4 ;  /* 0x0000001012107207 */ /* 0x040fe40006000000 */
[----:B0-----:R-:W-:-:S05]  /*17750*/  SEL R17, R18, R29, !P4 ;  /* 0x0000001d12117207 */ /* 0x001fca0006000000 */
[----:B------:R-:W-:Y:S04]  /*17760*/  STL [R1+0x6c], R17 ;  /* 0x00006c1101007387 */ /* 0x000fe80000100800 */
[----:B------:R-:W-:Y:S04]  /*17770*/  STL [R1+0x68], R16 ;  /* 0x0000681001007387 */ /* 0x000fe80000100800 */
[----:B------:R-:W-:Y:S04]  /*17780*/  STL [R1+0x64], R15 ;  /* 0x0000640f01007387 */ /* 0x000fe80000100800 */
[----:B------:R-:W-:Y:S04]  /*17790*/  STL [R1+0x60], R14 ;  /* 0x0000600e01007387 */ /* 0x000fe80000100800 */
[----:B------:R-:W-:Y:S04]  /*177a0*/  STL [R1+0x5c], R13 ;  /* 0x00005c0d01007387 */ /* 0x000fe80000100800 */
[----:B------:R-:W-:Y:S04]  /*177b0*/  STL [R1+0x54], R12 ;  /* 0x0000540c01007387 */ /* 0x000fe80000100800 */
[----:B------:R-:W-:Y:S04]  /*177c0*/  STL [R1+0x4c], R11 ;  /* 0x00004c0b01007387 */ /* 0x000fe80000100800 */
[----:B------:R0:W-:Y:S04]  /*177d0*/  STL [R1+0x38], R10 ;  /* 0x0000380a01007387 */ /* 0x0001e80000100800 */
[----:B------:R1:W-:Y:S04]  /*177e0*/  STL [R1+0x2c], R9 ;  /* 0x00002c0901007387 */ /* 0x0003e80000100800 */
[----:B------:R-:W-:Y:S04]  /*177f0*/  STL [R1+0x1c], R8 ;  /* 0x00001c0801007387 */ /* 0x000fe80000100800 */
[----:B0-----:R-:W2:Y:S04]  /*17800*/  LDL.LU R10, [R1+0x43c] ;  /* 0x00043c00010a7983 */ /* 0x001ea80000300800 */
[----:B------:R-:W-:Y:S04]  /*17810*/  STL [R1+0x14], R7 ;  /* 0x0000140701007387 */ /* 0x000fe80000100800 */
[----:B------:R-:W3:Y:S04]  /*17820*/  LDL.LU R11, [R1+0x440] ;  /* 0x00044000010b7983 */ /* 0x000ee80000300800 */
[----:B------:R-:W-:Y:S04]  /*17830*/  STL [R1+0x8], R6 ;  /* 0x0000080601007387 */ /* 0x000fe80000100800 */
[----:B------:R-:W4:Y:S04]  /*17840*/  LDL.LU R12, [R1+0x438] ;  /* 0x00043800010c7983 */ /* 0x000f280000300800 */
[----:B------:R-:W5:Y:S04]  /*17850*/  LDL.LU R13, [R1+0x434] ;  /* 0x00043400010d7983 */ /* 0x000f680000300800 */
[----:B------:R-:W5:Y:S04]  /*17860*/  LDL.LU R14, [R1+0x430] ;  /* 0x00043000010e7983 */ /* 0x000f680000300800 */
[----:B------:R-:W5:Y:S04]  /*17870*/  LDL.LU R16, [R1+0x42c] ;  /* 0x00042c0001107983 */ /* 0x000f680000300800 */
[----:B-1----:R-:W0:Y:S01]  /*17880*/  S2R R9, SR_TID.X ;  /* 0x0000000000097919 */ /* 0x002e220000002100 */
[----:B------:R-:W-:-:S02]  /*17890*/  SEL R17, R18, R5, !P4 ;  /* 0x0000000512117207 */ /* 0x000fc40006000000 */
[C---:B------:R-:W-:Y:S01]  /*178a0*/  SEL R29, R18.reuse, R4, !P4 ;  /* 0x00000004121d7207 */ /* 0x040fe20006000000 */
[----:B------:R-:W5:Y:S01]  /*178b0*/  LDL.LU R15, [R1+0x424] ;  /* 0x00042400010f7983 */ /* 0x000f620000300800 */
[C---:B------:R-:W-:Y:S02]  /*178c0*/  SEL R3, R18.reuse, R3, !P4 ;  /* 0x0000000312037207 */ /* 0x040fe40006000000 */
[C---:B------:R-:W-:Y:S01]  /*178d0*/  SEL R2, R18.reuse, R2, !P4 ;  /* 0x0000000212027207 */ /* 0x040fe20006000000 */
[----:B------:R-:W-:Y:S01]  /*178e0*/  STL [R1+0x2238], R17 ;  /* 0x0022381101007387 */ /* 0x000fe20000100800 */
[C---:B------:R-:W-:Y:S02]  /*178f0*/  SEL R0, R18.reuse, R0, !P4 ;  /* 0x0000000012007207 */ /* 0x040fe40006000000 */
[C---:B------:R-:W-:Y:S01]  /*17900*/  SEL R27, R18.reuse, R27, !P4 ;  /* 0x0000001b121b7207 */ /* 0x040fe20006000000 */
[----:B------:R-:W-:Y:S01]  /*17910*/  STL [R1+0x223c], R29 ;  /* 0x00223c1d01007387 */ /* 0x000fe20000100800 */
[----:B------:R-:W-:-:S02]  /*17920*/  SEL R26, R18, R26, !P4 ;  /* 0x0000001a121a7207 */ /* 0x000fc40006000000 */
[C---:B------:R-:W-:Y:S01]  /*17930*/  SEL R25, R18.reuse, R25, !P4 ;  /* 0x0000001912197207 */ /* 0x040fe20006000000 */
[----:B------:R-:W-:Y:S01]  /*17940*/  STL [R1+0x2240], R3 ;  /* 0x0022400301007387 */ /* 0x000fe20000100800 */
[----:B------:R-:W-:-:S03]  /*17950*/  SEL R24, R18, R24, !P4 ;  /* 0x0000001812187207 */ /* 0x000fc60006000000 */
        /* <DEDUP_REMOVED lines=8> */
[----:B------:R1:W-:Y:S01]  /*179e0*/  STL [R1+0x2254], R25 ;  /* 0x0022541901007387 */ /* 0x0003e20000100800 */
[C---:B------:R-:W-:Y:S02]  /*179f0*/  SEL R19, R18.reuse, R19, !P4 ;  /* 0x0000001312137207 */ /* 0x040fe40006000000 */
[----:B------:R-:W-:Y:S02]  /*17a00*/  SEL R18, R18, R28, !P4 ;  /* 0x0000001c12127207 */ /* 0x000fe40006000000 */
[----:B0-----:R-:W-:Y:S01]  /*17a10*/  LOP3.LUT R9, R9, 0x7f, RZ, 0xc0, !PT ;  /* 0x0000007f09097812 */ /* 0x001fe200078ec0ff */
[----:B-1----:R-:W5:Y:S04]  /*17a20*/  LDL.LU R25, [R1+0x428] ;  /* 0x0004280001197983 */ /* 0x002f680000300800 */
[----:B------:R-:W-:Y:S04]  /*17a30*/  STL [R1+0x2258], R24 ;  /* 0x0022581801007387 */ /* 0x000fe80000100800 */
[----:B------:R-:W-:Y:S04]  /*17a40*/  STL [R1+0x225c], R23 ;  /* 0x00225c1701007387 */ /* 0x000fe80000100800 */
[----:B------:R-:W-:Y:S04]  /*17a50*/  STL [R1+0x2260], R22 ;  /* 0x0022601601007387 */ /* 0x000fe80000100800 */
[----:B------:R-:W-:Y:S04]  /*17a60*/  STL [R1+0x2264], R21 ;  /* 0x0022641501007387 */ /* 0x000fe80000100800 */
[----:B------:R-:W-:Y:S01]  /*17a70*/  STL [R1+0x2268], R20 ;  /* 0x0022681401007387 */ /* 0x000fe20000100800 */
[----:B------:R-:W-:-:S03]  /*17a80*/  IMAD R9, R9, c[0x0][0x18c], RZ ;  /* 0x0000630009097a24 */ /* 0x000fc600078e02ff */
[----:B------:R-:W-:Y:S04]  /*17a90*/  STL [R1+0x226c], R19 ;  /* 0x00226c1301007387 */ /* 0x000fe80000100800 */
[----:B------:R-:W-:Y:S04]  /*17aa0*/  STL [R1+0x2270], R18 ;  /* 0x0022701201007387 */ /* 0x000fe80000100800 */
[----:B------:R-:W5:Y:S04]  /*17ab0*/  LDL.LU R26, [R1+0x420] ;  /* 0x00042000011a7983 */ /* 0x000f680000300800 */
[----:B------:R-:W5:Y:S04]  /*17ac0*/  LDL.LU R27, [R1+0x41c] ;  /* 0x00041c00011b7983 */ /* 0x000f680000300800 */
[----:B------:R-:W5:Y:S01]  /*17ad0*/  LDL.LU R0, [R1+0x418] ;  /* 0x0004180001007983 */ /* 0x000f620000300800 */
[----:B------:R-:W-:-:S03]  /*17ae0*/  LEA.HI.X.SX32 R4, R9, c[0x0][0x16c], 0x1, P6 ;  /* 0x00005b0009047a11 */ /* 0x000fc600030f0eff */
[----:B------:R-:W5:Y:S04]  /*17af0*/  LDL.LU R2, [R1+0x414] ;  /* 0x0004140001027983 */ /* 0x000f680000300800 */
[----:B------:R-:W5:Y:S04]  /*17b00*/  LDL.LU R3, [R1+0x410] ;  /* 0x0004100001037983 */ /* 0x000f680000300800 */
[----:B------:R-:W5:Y:S04]  /*17b10*/  LDL.LU R29, [R1+0x40c] ;  /* 0x00040c00011d7983 */ /* 0x000f680000300800 */
[----:B------:R-:W5:Y:S04]  /*17b20*/  LDL.LU R17, [R1+0x408] ;  /* 0x0004080001117983 */ /* 0x000f680000300800 */
[----:B------:R-:W5:Y:S04]  /*17b30*/  LDL.LU R5, [R1+0x404] ;  /* 0x0004040001057983 */ /* 0x000f680000300800 */
[----:B------:R-:W5:Y:S04]  /*17b40*/  LDL.LU R6, [R1+0x400] ;  /* 0x0004000001067983 */ /* 0x000f680000300800 */
[----:B------:R-:W5:Y:S04]  /*17b50*/  LDL.LU R7, [R1+0x3fc] ;  /* 0x0003fc0001077983 */ /* 0x000f680000300800 */
[----:B------:R-:W5:Y:S04]  /*17b60*/  LDL.LU R8, [R1+0x3f8] ;  /* 0x0003f80001087983 */ /* 0x000f680000300800 */
[----:B------:R3:W-:Y:S04]  /*17b70*/  STL [R1+0x222c], R4 ;  /* 0x00222c0401007387 */ /* 0x0007e80000100800 */
[----:B------:R-:W5:Y:S01]  /*17b80*/  LDL.LU R9, [R1+0x3f4] ;  /* 0x0003f40001097983 */ /* 0x000f620000300800 */
[----:B--2---:R-:W-:-:S05]  /*17b90*/  IMAD R10, R10, c[0x0][0x184], RZ ;  /* 0x000061000a0a7a24 */ /* 0x004fca00078e02ff */
[----:B------:R0:W-:Y:S01]  /*17ba0*/  STL [R1+0x58], R10 ;  /* 0x0000580a01007387 */ /* 0x0001e20000100800 */
[----:B---3--:R-:W-:-:S03]  /*17bb0*/  IMAD R4, R11, c[0x0][0x184], RZ ;  /* 0x000061000b047a24 */ /* 0x008fc600078e02ff */
[----:B0-----:R-:W2:Y:S01]  /*17bc0*/  LDL.LU R10, [R1+0x3f0] ;  /* 0x0003f000010a7983 */ /* 0x001ea20000300800 */
[----:B----4-:R-:W-:-:S03]  /*17bd0*/  IMAD R18, R12, c[0x0][0x190], RZ ;  /* 0x000064000c127a24 */ /* 0x010fc600078e02ff */
[----:B------:R-:W3:Y:S04]  /*17be0*/  LDL.LU R11, [R1+0x3ec] ;  /* 0x0003ec00010b7983 */ /* 0x000ee80000300800 */
[----:B------:R5:W-:Y:S04]  /*17bf0*/  STL [R1+0x2274], R4 ;  /* 0x0022740401007387 */ /* 0x000be80000100800 */
[----:B------:R-:W4:Y:S01]  /*17c00*/  LDL.LU R12, [R1+0x3e8] ;  /* 0x0003e800010c7983 */ /* 0x000f220000300800 */
[----:B-----5:R-:W-:-:S03]  /*17c10*/  IMAD R4, R13, c[0x0][0x190], RZ ;  /* 0x000064000d047a24 */ /* 0x020fc600078e02ff */
[----:B------:R0:W-:Y:S04]  /*17c20*/  STL [R1+0x48], R18 ;  /* 0x0000481201007387 */ /* 0x0001e80000100800 */
[----:B------:R-:W5:Y:S04]  /*17c30*/  LDL.LU R13, [R1+0x3e4] ;  /* 0x0003e400010d7983 */ /* 0x000f680000300800 */
[----:B------:R1:W-:Y:S01]  /*17c40*/  STL [R1+0x44], R4 ;  /* 0x0000440401007387 */ /* 0x0003e20000100800 */
[----:B0-----:R-:W-:-:S03]  /*17c50*/  IMAD R18, R14, c[0x0][0x190], RZ ;  /* 0x000064000e127a24 */ /* 0x001fc600078e02ff */
[----:B------:R-:W5:Y:S04]  /*17c60*/  LDL.LU R14, [R1+0x3e0] ;  /* 0x0003e000010e7983 */ /* 0x000f680000300800 */
[----:B------:R-:W-:Y:S01]  /*17c70*/  STL [R1+0x40], R18 ;  /* 0x0000401201007387 */ /* 0x000fe20000100800 */
[----:B-1----:R-:W-:-:S03]  /*17c80*/  IMAD R4, R16, c[0x0][0x190], RZ ;  /* 0x0000640010047a24 */ /* 0x002fc600078e02ff */
[----:B------:R-:W5:Y:S04]  /*17c90*/  LDL.LU R16, [R1+0x3dc] ;  /* 0x0003dc0001107983 */ /* 0x000f680000300800 */
[----:B------:R0:W-:Y:S02]  /*17ca0*/  STL [R1+0x3c], R4 ;  /* 0x00003c0401007387 */ /* 0x0001e40000100800 */
[----:B0-----:R-:W-:Y:S02]  /*17cb0*/  IMAD R4, R15, c[0x0][0x190], RZ ;  /* 0x000064000f047a24 */ /* 0x001fe400078e02ff */
[----:B------:R-:W5:Y:S01]  /*17cc0*/  LDL.LU R15, [R1+0x3d8] ;  /* 0x0003d800010f7983 */ /* 0x000f620000300800 */
[----:B------:R-:W-:-:S05]  /*17cd0*/  IMAD R18, R25, c[0x0][0x190], RZ ;  /* 0x0000640019127a24 */ /* 0x000fca00078e02ff */
[----:B------:R0:W-:Y:S04]  /*17ce0*/  STL [R1+0x34], R18 ;  /* 0x0000341201007387 */ /* 0x0001e80000100800 */
[----:B------:R1:W-:Y:S01]  /*17cf0*/  STL [R1+0x30], R4 ;  /* 0x0000300401007387 */ /* 0x0003e20000100800 */
[----:B------:R-:W-:Y:S02]  /*17d00*/  IMAD R19, R26, c[0x0][0x190], RZ ;  /* 0x000064001a137a24 */ /* 0x000fe400078e02ff */
[----:B0-----:R-:W-:-:S03]  /*17d10*/  IMAD R18, R27, c[0x0][0x190], RZ ;  /* 0x000064001b127a24 */ /* 0x001fc600078e02ff */
[----:B------:R-:W-:Y:S01]  /*17d20*/  STL [R1+0x28], R19 ;  /* 0x0000281301007387 */ /* 0x000fe20000100800 */
[----:B-1----:R-:W-:-:S03]  /*17d30*/  IMAD R4, R0, c[0x0][0x190], RZ ;  /* 0x0000640000047a24 */ /* 0x002fc600078e02ff */
[----:B------:R-:W-:Y:S01]  /*17d40*/  STL [R1+0x24], R18 ;  /* 0x0000241201007387 */ /* 0x000fe20000100800 */
[----:B------:R-:W-:-:S03]  /*17d50*/  IMAD R0, R2, c[0x0][0x190], RZ ;  /* 0x0000640002007a24 */ /* 0x000fc600078e02ff */
[----:B------:R-:W-:Y:S01]  /*17d60*/  STL [R1+0x20], R4 ;  /* 0x0000200401007387 */ /* 0x000fe20000100800 */
[----:B------:R-:W-:-:S03]  /*17d70*/  IMAD R3, R3, c[0x0][0x190], RZ ;  /* 0x0000640003037a24 */ /* 0x000fc600078e02ff */
[----:B------:R0:W-:Y:S01]  /*17d80*/  STL [R1+0x18], R0 ;  /* 0x0000180001007387 */ /* 0x0001e20000100800 */
[----:B------:R-:W-:-:S03]  /*17d90*/  IMAD R2, R29, c[0x0][0x190], RZ ;  /* 0x000064001d027a24 */ /* 0x000fc600078e02ff */
[----:B------:R-:W-:Y:S01]  /*17da0*/  STL [R1+0x10], R3 ;  /* 0x0000100301007387 */ /* 0x000fe20000100800 */
[----:B0-----:R-:W-:Y:S02]  /*17db0*/  IMAD R0, R17, c[0x0][0x190], RZ ;  /* 0x0000640011007a24 */ /* 0x001fe400078e02ff */
[----:B------:R-:W-:Y:S01]  /*17dc0*/  IMAD R28, R5, c[0x0][0x190], RZ ;  /* 0x00006400051c7a24 */ /* 0x000fe200078e02ff */
[----:B------:R-:W-:Y:S01]  /*17dd0*/  STL [R1+0xc], R2 ;  /* 0x00000c0201007387 */ /* 0x000fe20000100800 */
[----:B------:R-:W-:-:S03]  /*17de0*/  IMAD R5, R6, c[0x0][0x190], RZ ;  /* 0x0000640006057a24 */ /* 0x000fc600078e02ff */
[----:B------:R-:W-:Y:S01]  /*17df0*/  STL [R1+0x2220], R28 ;  /* 0x0022201c01007387 */ /* 0x000fe20000100800 */
[----:B------:R-:W-:-:S03]  /*17e00*/  IMAD R6, R7, c[0x0][0x190], RZ ;  /* 0x0000640007067a24 */ /* 0x000fc600078e02ff */
[----:B------:R-:W-:Y:S01]  /*17e10*/  STL [R1+0x4], R0 ;  /* 0x0000040001007387 */ /* 0x000fe20000100800 */
[----:B------:R-:W-:-:S03]  /*17e20*/  IMAD R7, R8, c[0x0][0x190], RZ ;  /* 0x0000640008077a24 */ /* 0x000fc600078e02ff */
[----:B------:R-:W-:Y:S01]  /*17e30*/  STL [R1+0x2224], R5 ;  /* 0x0022240501007387 */ /* 0x000fe20000100800 */
[----:B------:R-:W-:-:S03]  /*17e40*/  IMAD R8, R9, c[0x0][0x190], RZ ;  /* 0x0000640009087a24 */ /* 0x000fc600078e02ff */
[----:B------:R-:W-:Y:S04]  /*17e50*/  STL [R1+0x2228], R6 ;  /* 0x0022280601007387 */ /* 0x000fe80000100800 */
[----:B------:R-:W-:Y:S04]  /*17e60*/  STL [R1+0x2230], R7 ;  /* 0x0022300701007387 */ /* 0x000fe80000100800 */
[----:B------:R-:W-:Y:S01]  /*17e70*/  STL [R1+0x2278], R8 ;  /* 0x0022780801007387 */ /* 0x000fe20000100800 */
[----:B--2---:R-:W-:Y:S02]  /*17e80*/  IMAD R9, R10, c[0x0][0x190], RZ ;  /* 0x000064000a097a24 */ /* 0x004fe400078e02ff */
[----:B---3--:R-:W-:-:S03]  /*17e90*/  IMAD R10, R11, c[0x0][0x190], RZ ;  /* 0x000064000b0a7a24 */ /* 0x008fc600078e02ff */
[----:B------:R-:W-:Y:S01]  /*17ea0*/  STL [R1+0x227c], R9 ;  /* 0x00227c0901007387 */ /* 0x000fe20000100800 */
[----:B----4-:R-:W-:-:S03]  /*17eb0*/  IMAD R11, R12, c[0x0][0x190], RZ ;  /* 0x000064000c0b7a24 */ /* 0x010fc600078e02ff */
[----:B------:R-:W-:Y:S04]  /*17ec0*/  STL [R1+0x2280], R10 ;  /* 0x0022800a01007387 */ /* 0x000fe80000100800 */
[----:B------:R-:W-:Y:S01]  /*17ed0*/  STL [R1+0x2284], R11 ;  /* 0x0022840b01007387 */ /* 0x000fe20000100800 */
[----:B-----5:R-:W-:Y:S02]  /*17ee0*/  IMAD R12, R13, c[0x0][0x190], RZ ;  /* 0x000064000d0c7a24 */ /* 0x020fe400078e02ff */
[----:B------:R-:W-:-:S03]  /*17ef0*/  IMAD R13, R14, c[0x0][0x190], RZ ;  /* 0x000064000e0d7a24 */ /* 0x000fc600078e02ff */
[----:B------:R-:W-:Y:S04]  /*17f00*/  STL [R1+0x2288], R12 ;  /* 0x0022880c01007387 */ /* 0x000fe80000100800 */
[----:B------:R-:W-:Y:S01]  /*17f10*/  STL [R1+0x228c], R13 ;  /* 0x00228c0d01007387 */ /* 0x000fe20000100800 */
[----:B------:R-:W-:-:S03]  /*17f20*/  IMAD R14, R16, c[0x0][0x190], RZ ;  /* 0x00006400100e7a24 */ /* 0x000fc600078e02ff */
[----:B------:R-:W2:Y:S04]  /*17f30*/  LDL.LU R16, [R1+0x3d4] ;  /* 0x0003d40001107983 */ /* 0x000ea80000300800 */
[----:B------:R0:W-:Y:S04]  /*17f40*/  STL [R1+0x2290], R14 ;  /* 0x0022900e01007387 */ /* 0x0001e80000100800 */
[----:B0-----:R-:W3:Y:S04]  /*17f50*/  LDL.LU R14, [R1+0x3c8] ;  /* 0x0003c800010e7983 */ /* 0x001ee80000300800 */
[----:B------:R-:W4:Y:S04]  /*17f60*/  LDL.LU R13, [R1+0x3c4] ;  /* 0x0003c400010d7983 */ /* 0x000f280000300800 */
        /* <DEDUP_REMOVED lines=16> */
[----:B------:R-:W5:Y:S01]  /*18070*/  LDL.LU R24, [R1+0x394] ;  /* 0x0003940001187983 */ /* 0x000f620000300800 */
[----:B------:R-:W-:-:S03]  /*18080*/  IMAD R15, R15, c[0x0][0x190], RZ ;  /* 0x000064000f0f7a24 */ /* 0x000fc600078e02ff */
        /* <DEDUP_REMOVED lines=9> */
[----:B0-----:R-:W5:Y:S01]  /*18120*/  LDL.LU R15, [R1+0x3cc] ;  /* 0x0003cc00010f7983 */ /* 0x001f620000300800 */
[----:B--2---:R-:W-:-:S05]  /*18130*/  IMAD R16, R16, c[0x0][0x190], RZ ;  /* 0x0000640010107a24 */ /* 0x004fca00078e02ff */
[----:B------:R0:W-:Y:S04]  /*18140*/  STL [R1+0x2298], R16 ;  /* 0x0022981001007387 */ /* 0x0001e80000100800 */
[----:B0-----:R-:W2:Y:S01]  /*18150*/  LDL.LU R16, [R1+0x3d0] ;  /* 0x0003d00001107983 */ /* 0x001ea20000300800 */
[----:B---3--:R-:W-:Y:S02]  /*18160*/  IMAD R14, R14, c[0x0][0x190], RZ ;  /* 0x000064000e0e7a24 */ /* 0x008fe400078e02ff */
[----:B----4-:R-:W-:Y:S02]  /*18170*/  IMAD R13, R13, c[0x0][0x190], RZ ;  /* 0x000064000d0d7a24 */ /* 0x010fe400078e02ff */
[----:B-----5:R-:W-:Y:S02]  /*18180*/  IMAD R12, R12, c[0x0][0x190], RZ ;  /* 0x000064000c0c7a24 */ /* 0x020fe400078e02ff */
[----:B------:R-:W-:-:S02]  /*18190*/  IMAD R11, R11, c[0x0][0x190], RZ ;  /* 0x000064000b0b7a24 */ /* 0x000fc400078e02ff */
[----:B------:R-:W-:Y:S02]  /*181a0*/  IMAD R10, R10, c[0x0][0x190], RZ ;  /* 0x000064000a0a7a24 */ /* 0x000fe400078e02ff */
[----:B------:R-:W-:Y:S02]  /*181b0*/  IMAD R9, R9, c[0x0][0x190], RZ ;  /* 0x0000640009097a24 */ /* 0x000fe400078e02ff */
[----:B------:R-:W-:Y:S02]  /*181c0*/  IMAD R8, R8, c[0x0][0x190], RZ ;  /* 0x0000640008087a24 */ /* 0x000fe400078e02ff */
[----:B------:R-:W-:Y:S02]  /*181d0*/  IMAD R7, R7, c[0x0][0x190], RZ ;  /* 0x0000640007077a24 */ /* 0x000fe400078e02ff */
[----:B------:R-:W-:Y:S02]  /*181e0*/  IMAD R6, R6, c[0x0][0x190], RZ ;  /* 0x0000640006067a24 */ /* 0x000fe400078e02ff */
[----:B------:R-:W-:-:S02]  /*181f0*/  IMAD R5, R5, c[0x0][0x190], RZ ;  /* 0x0000640005057a24 */ /* 0x000fc400078e02ff */
[----:B------:R-:W-:Y:S02]  /*18200*/  IMAD R15, R15, c[0x0][0x190], RZ ;  /* 0x000064000f0f7a24 */ /* 0x000fe400078e02ff */
[----:B------:R-:W-:Y:S02]  /*18210*/  IMAD R3, R3, c[0x0][0x190], RZ ;  /* 0x0000640003037a24 */ /* 0x000fe400078e02ff */
[----:B--2---:R-:W-:-:S05]  /*18220*/  IMAD R16, R16, c[0x0][0x190], RZ ;  /* 0x0000640010107a24 */ /* 0x004fca00078e02ff */
[----:B------:R-:W-:Y:S04]  /*18230*/  STL [R1+0x218], R16 ;  /* 0x0002181001007387 */ /* 0x000fe80000100800 */
        /* <DEDUP_REMOVED lines=10> */
[----:B------:R2:W-:Y:S01]  /*182e0*/  STL [R1+0x2fc], R5 ;  /* 0x0002fc0501007387 */ /* 0x0005e20000100800 */
[----:B0-----:R-:W-:-:S02]  /*182f0*/  IMAD R7, R28, c[0x0][0x190], RZ ;  /* 0x000064001c077a24 */ /* 0x001fc400078e02ff */
[----:B-1----:R-:W-:Y:S02]  /*18300*/  IMAD R6, R4, c[0x0][0x190], RZ ;  /* 0x0000640004067a24 */ /* 0x002fe400078e02ff */
[----:B------:R-:W-:Y:S02]  /*18310*/  IMAD R4, R19, c[0x0][0x190], RZ ;  /* 0x0000640013047a24 */ /* 0x000fe400078e02ff */
[----:B--2---:R-:W-:Y:S01]  /*18320*/  IMAD R5, R18, c[0x0][0x190], RZ ;  /* 0x0000640012057a24 */ /* 0x004fe200078e02ff */
[----:B------:R-:W-:Y:S04]  /*18330*/  STL [R1+0x314], R7 ;  /* 0x0003140701007387 */ /* 0x000fe80000100800 */
[----:B------:R0:W-:Y:S04]  /*18340*/  STL [R1+0x324], R6 ;  /* 0x0003240601007387 */ /* 0x0001e80000100800 */
[----:B------:R1:W-:Y:S04]  /*18350*/  STL [R1+0x33c], R5 ;  /* 0x00033c0501007387 */ /* 0x0003e80000100800 */
[----:B------:R2:W-:Y:S01]  /*18360*/  STL [R1+0x34c], R4 ;  /* 0x00034c0401007387 */ /* 0x0005e20000100800 */
[----:B0-----:R-:W-:-:S02]  /*18370*/  IMAD R6, R20, c[0x0][0x190], RZ ;  /* 0x0000640014067a24 */ /* 0x001fc400078e02ff */
[----:B-1----:R-:W-:-:S03]  /*18380*/  IMAD R5, R21, c[0x0][0x190], RZ ;  /* 0x0000640015057a24 */ /* 0x002fc600078e02ff */
[----:B------:R0:W-:Y:S01]  /*18390*/  STL [R1+0x364], R6 ;  /* 0x0003640601007387 */ /* 0x0001e20000100800 */
[----:B--2---:R-:W-:-:S03]  /*183a0*/  IMAD R4, R22, c[0x0][0x190], RZ ;  /* 0x0000640016047a24 */ /* 0x004fc600078e02ff */
[----:B------:R1:W-:Y:S04]  /*183b0*/  STL [R1+0x378], R5 ;  /* 0x0003780501007387 */ /* 0x0003e80000100800 */
[----:B------:R2:W-:Y:S01]  /*183c0*/  STL [R1+0x38c], R4 ;  /* 0x00038c0401007387 */ /* 0x0005e20000100800 */
[----:B0-----:R-:W-:Y:S02]  /*183d0*/  IMAD R6, R23, c[0x0][0x190], RZ ;  /* 0x0000640017067a24 */ /* 0x001fe400078e02ff */
[----:B-1----:R-:W-:-:S03]  /*183e0*/  IMAD R5, R24, c[0x0][0x190], RZ ;  /* 0x0000640018057a24 */ /* 0x002fc600078e02ff */
[----:B------:R0:W-:Y:S01]  /*183f0*/  STL [R1+0x398], R6 ;  /* 0x0003980601007387 */ /* 0x0001e20000100800 */
[----:B--2---:R-:W-:-:S03]  /*18400*/  IMAD R4, R25, c[0x0][0x190], RZ ;  /* 0x0000640019047a24 */ /* 0x004fc600078e02ff */
[----:B------:R1:W-:Y:S04]  /*18410*/  STL [R1+0x394], R5 ;  /* 0x0003940501007387 */ /* 0x0003e80000100800 */
[----:B------:R2:W-:Y:S01]  /*18420*/  STL [R1+0x390], R4 ;  /* 0x0003900401007387 */ /* 0x0005e20000100800 */
[----:B0-----:R-:W-:Y:S02]  /*18430*/  IMAD R6, R26, c[0x0][0x190], RZ ;  /* 0x000064001a067a24 */ /* 0x001fe400078e02ff */
[----:B-1----:R-:W-:-:S03]  /*18440*/  IMAD R5, R27, c[0x0][0x190], RZ ;  /* 0x000064001b057a24 */ /* 0x002fc600078e02ff */
[----:B------:R-:W-:Y:S01]  /*18450*/  STL [R1+0x388], R6 ;  /* 0x0003880601007387 */ /* 0x000fe20000100800 */
[----:B--2---:R-:W-:Y:S02]  /*18460*/  IMAD R4, R0, c[0x0][0x190], RZ ;  /* 0x0000640000047a24 */ /* 0x004fe400078e02ff */
[----:B------:R-:W-:Y:S01]  /*18470*/  IMAD R0, R2, c[0x0][0x190], RZ ;  /* 0x0000640002007a24 */ /* 0x000fe200078e02ff */
[----:B------:R-:W-:Y:S04]  /*18480*/  STL [R1+0x384], R5 ;  /* 0x0003840501007387 */ /* 0x000fe80000100800 */
[----:B------:R-:W-:Y:S04]  /*18490*/  STL [R1+0x380], R4 ;  /* 0x0003800401007387 */ /* 0x000fe80000100800 */
[----:B------:R0:W-:Y:S04]  /*184a0*/  STL [R1+0x37c], R0 ;  /* 0x00037c0001007387 */ /* 0x0001e80000100800 */
[----:B------:R-:W-:Y:S04]  /*184b0*/  STL [R1+0x374], R3 ;  /* 0x0003740301007387 */ /* 0x000fe80000100800 */
[----:B------:R-:W2:Y:S01]  /*184c0*/  LDL.LU R16, [R1+0x35c] ;  /* 0x00035c0001107983 */ /* 0x000ea20000300800 */
[----:B------:R-:W-:-:S02]  /*184d0*/  IMAD R2, R29, c[0x0][0x190], RZ ;  /* 0x000064001d027a24 */ /* 0x000fc400078e02ff */
[----:B0-----:R-:W-:-:S03]  /*184e0*/  IMAD R0, R17, c[0x0][0x190], RZ ;  /* 0x0000640011007a24 */ /* 0x001fc600078e02ff */
[----:B------:R-:W-:Y:S04]  /*184f0*/  STL [R1+0x370], R2 ;  /* 0x0003700201007387 */ /* 0x000fe80000100800 */
[----:B--2---:R0:W-:Y:S04]  /*18500*/  STL [R1+0x22c4], R16 ;  /* 0x0022c41001007387 */ /* 0x0041e80000100800 */
[----:B------:R-:W-:Y:S04]  /*18510*/  STL [R1+0x36c], R0 ;  /* 0x00036c0001007387 */ /* 0x000fe80000100800 */
        /* <DEDUP_REMOVED lines=31> */
[----:B--2---:R-:W-:-:S05]  /*18710*/  IMAD R16, R16, c[0x0][0x190], RZ ;  /* 0x0000640010107a24 */ /* 0x004fca00078e02ff */
[----:B------:R0:W-:Y:S04]  /*18720*/  STL [R1+0x368], R16 ;  /* 0x0003681001007387 */ /* 0x0001e80000100800 */
[----:B0-----:R-:W2:Y:S02]  /*18730*/  LDL.LU R16, [R1+0x22c8] ;  /* 0x0022c80001107983 */ /* 0x001ea40000300800 */
        /* <DEDUP_REMOVED lines=563> */
[----:B------:R-:W-:-:S02]  /*1aa70*/  IMAD R7, R7, c[0x0][0x190], RZ ;  /* 0x0000640007077a24 */ /* 0x000fc400078e02ff */
[----:B------:R-:W-:-:S03]  /*1aa80*/  IMAD R6, R6, c[0x0][0x190], RZ ;  /* 0x0000640006067a24 */ /* 0x000fc600078e02ff */
[----:B------:R0:W-:Y:S04]  /*1aa90*/  STL [R1+0x2c], R7 ;  /* 0x00002c0701007387 */ /* 0x0001e80000100800 */
[----:B------:R1:W-:Y:S01]  /*1aaa0*/  STL [R1+0x1c], R6 ;  /* 0x00001c0601007387 */ /* 0x0003e20000100800 */
[----:B0-----:R-:W-:Y:S02]  /*1aab0*/  IMAD R7, R5, c[0x0][0x190], RZ ;  /* 0x0000640005077a24 */ /* 0x001fe400078e02ff */
[----:B-1----:R-:W-:-:S03]  /*1aac0*/  IMAD R6, R28, c[0x0][0x190], RZ ;  /* 0x000064001c067a24 */ /* 0x002fc600078e02ff */
[----:B------:R0:W-:Y:S01]  /*1aad0*/  STL [R1+0x14], R7 ;  /* 0x0000140701007387 */ /* 0x0001e20000100800 */
[----:B--2---:R-:W-:Y:S02]  /*1aae0*/  IMAD R18, R18, c[0x0][0x190], RZ ;  /* 0x0000640012127a24 */ /* 0x004fe400078e02ff */
[----:B---3--:R-:W-:Y:S02]  /*1aaf0*/  IMAD R19, R19, c[0x0][0x190], RZ ;  /* 0x0000640013137a24 */ /* 0x008fe400078e02ff */
[----:B----4-:R-:W-:Y:S02]  /*1ab00*/  IMAD R20, R20, c[0x0][0x190], RZ ;  /* 0x0000640014147a24 */ /* 0x010fe400078e02ff */
[----:B-----5:R-:W-:Y:S02]  /*1ab10*/  IMAD R21, R21, c[0x0][0x190], RZ ;  /* 0x0000640015157a24 */ /* 0x020fe400078e02ff */
        /* <DEDUP_REMOVED lines=11> */
[----:B------:R-:W2:Y:S04]  /*1abd0*/  LDL.LU R17, [R1+0x2234] ;  /* 0x0022340001117983 */ /* 0x000ea80000300800 */
[----:B------:R1:W-:Y:S04]  /*1abe0*/  STL [R1+0x8], R6 ;  /* 0x0000080601007387 */ /* 0x0003e80000100800 */
[----:B0-----:R-:W3:Y:S04]  /*1abf0*/  LDL.LU R7, [R1+0x58] ;  /* 0x0000580001077983 */ /* 0x001ee80000300800 */
[----:B-1----:R-:W2:Y:S04]  /*1ac00*/  LDL.LU R6, [R1+0x48] ;  /* 0x0000480001067983 */ /* 0x002ea80000300800 */
[----:B------:R0:W-:Y:S04]  /*1ac10*/  STL [R1], R5 ;  /* 0x0000000501007387 */ /* 0x0001e80000100800 */
[----:B0-----:R-:W4:Y:S04]  /*1ac20*/  LDL.LU R5, [R1+0x44] ;  /* 0x0000440001057983 */ /* 0x001f280000300800 */
[----:B------:R-:W5:Y:S04]  /*1ac30*/  LDL.LU R28, [R1+0x40] ;  /* 0x00004000011c7983 */ /* 0x000f680000300800 */
[----:B------:R0:W-:Y:S04]  /*1ac40*/  STL [R1+0x21e8], R29 ;  /* 0x0021e81d01007387 */ /* 0x0001e80000100800 */
[----:B0-----:R-:W5:Y:S04]  /*1ac50*/  LDL.LU R29, [R1+0x18] ;  /* 0x00001800011d7983 */ /* 0x001f680000300800 */
[----:B------:R-:W-:Y:S04]  /*1ac60*/  STL [R1+0x21ec], R3 ;  /* 0x0021ec0301007387 */ /* 0x000fe80000100800 */
[----:B------:R-:W-:Y:S04]  /*1ac70*/  STL [R1+0x21f0], R2 ;  /* 0x0021f00201007387 */ /* 0x000fe80000100800 */
[----:B------:R0:W-:Y:S04]  /*1ac80*/  STL [R1+0x21f4], R0 ;  /* 0x0021f40001007387 */ /* 0x0001e80000100800 */
[----:B0-----:R-:W5:Y:S04]  /*1ac90*/  LDL.LU R0, [R1+0x4] ;  /* 0x0000040001007983 */ /* 0x001f680000300800 */
[----:B------:R-:W-:Y:S04]  /*1aca0*/  STL [R1+0x21f8], R27 ;  /* 0x0021f81b01007387 */ /* 0x000fe80000100800 */
[----:B------:R-:W-:Y:S04]  /*1acb0*/  STL [R1+0x21fc], R26 ;  /* 0x0021fc1a01007387 */ /* 0x000fe80000100800 */
        /* <DEDUP_REMOVED lines=16> */
[----:B------:R-:W-:-:S02]  /*1adc0*/  LEA R26, P1, R4, c[0x0][0x160], 0x1 ;  /* 0x00005800041a7a11 */ /* 0x000fc400078208ff */
[----:B--2---:R-:W-:Y:S02]  /*1add0*/  LEA R3, P2, R6, R17, 0x1 ;  /* 0x0000001106037211 */ /* 0x004fe400078408ff */
[----:B---3--:R-:W-:-:S03]  /*1ade0*/  LEA R2, P0, R7, c[0x0][0x160], 0x1 ;  /* 0x0000580007027a11 */ /* 0x008fc600078008ff */
[----:B------:R5:W-:Y:S01]  /*1adf0*/  STL [R1+0x1db4], R3 ;  /* 0x001db40301007387 */ /* 0x000be20000100800 */
[-C--:B----4-:R-:W-:Y:S02]  /*1ae00*/  LEA R27, P3, R5, R17.reuse, 0x1 ;  /* 0x00000011051b7211 */ /* 0x090fe400078608ff */
[----:B-----5:R-:W-:-:S03]  /*1ae10*/  LEA R3, P4, R28, R17, 0x1 ;  /* 0x000000111c037211 */ /* 0x020fc600078808ff */
[----:B------:R-:W-:Y:S04]  /*1ae20*/  STL [R1+0x1db8], R27 ;  /* 0x001db81b01007387 */ /* 0x000fe80000100800 */
[----:B------:R0:W-:Y:S02]  /*1ae30*/  STL [R1+0x1dbc], R3 ;  /* 0x001dbc0301007387 */ /* 0x0001e40000100800 */
[----:B0-----:R-:W-:Y:S02]  /*1ae40*/  LEA.HI.X.SX32 R3, R7, c[0x0][0x164], 0x1, P0 ;  /* 0x0000590007037a11 */ /* 0x001fe400000f0eff */
[----:B------:R-:W2:Y:S01]  /*1ae50*/  LDL.LU R7, [R1+0x2230] ;  /* 0x0022300001077983 */ /* 0x000ea20000300800 */
[----:B------:R-:W-:-:S05]  /*1ae60*/  LEA R27, P5, R18, R17, 0x1 ;  /* 0x00000011121b7211 */ /* 0x000fca00078a08ff */
[----:B------:R0:W-:Y:S02]  /*1ae70*/  STL [R1+0x1dc0], R27 ;  /* 0x001dc01b01007387 */ /* 0x0001e40000100800 */
[----:B0-----:R-:W-:-:S05]  /*1ae80*/  LEA R27, P6, R19, R17, 0x1 ;  /* 0x00000011131b7211 */ /* 0x001fca00078c08ff */
[----:B------:R0:W-:Y:S04]  /*1ae90*/  STL [R1+0x1db0], R27 ;  /* 0x001db01b01007387 */ /* 0x0001e80000100800 */
[----:B------:R-:W-:Y:S01]  /*1aea0*/  STL.64 [R1+0xca0], R2 ;  /* 0x000ca00201007387 */ /* 0x000fe20000100a00 */
[----:B0-----:R-:W-:Y:S02]  /*1aeb0*/  LEA.HI.X.SX32 R27, R4, c[0x0][0x164], 0x1, P1 ;  /* 0x00005900041b7a11 */ /* 0x001fe400008f0eff */
[----:B------:R-:W-:-:S05]  /*1aec0*/  LEA R4, P0, R20, R17, 0x1 ;  /* 0x0000001114047211 */ /* 0x000fca00078008ff */
[----:B------:R0:W-:Y:S02]  /*1aed0*/  STL [R1+0x1da8], R4 ;  /* 0x001da80401007387 */ /* 0x0001e40000100800 */
[----:B0-----:R-:W-:-:S05]  /*1aee0*/  LEA R4, P1, R21, R17, 0x1 ;  /* 0x0000001115047211 */ /* 0x001fca00078208ff */
[----:B------:R0:W-:Y:S04]  /*1aef0*/  STL [R1+0x1dac], R4 ;  /* 0x001dac0401007387 */ /* 0x0001e80000100800 */
[----:B0-----:R-:W3:Y:S04]  /*1af00*/  LDL.LU R4, [R1+0x222c] ;  /* 0x00222c0001047983 */ /* 0x001ee80000300800 */
[----:B------:R-:W-:Y:S01]  /*1af10*/  STL.64 [R1+0xc98], R26 ;  /* 0x000c981a01007387 */ /* 0x000fe20000100a00 */
[-C--:B---3--:R-:W-:Y:S02]  /*1af20*/  LEA.HI.X.SX32 R6, R6, R4.reuse, 0x1, P2 ;  /* 0x0000000406067211 */ /* 0x088fe400010f0eff */
[----:B------:R-:W-:-:S03]  /*1af30*/  LEA.HI.X.SX32 R5, R5, R4, 0x1, P3 ;  /* 0x0000000405057211 */ /* 0x000fc600018f0eff */
[----:B------:R0:W-:Y:S02]  /*1af40*/  STL [R1+0x1da0], R6 ;  /* 0x001da00601007387 */ /* 0x0001e40000100800 */
[----:B0-----:R-:W-:-:S05]  /*1af50*/  LEA R6, P2, R22, R17, 0x1 ;  /* 0x0000001116067211 */ /* 0x001fca00078408ff */
[----:B------:R0:W-:Y:S01]  /*1af60*/  STL [R1+0x1da4], R6 ;  /* 0x001da40601007387 */ /* 0x0001e20000100800 */
[----:B------:R-:W-:-:S03]  /*1af70*/  LEA.HI.X.SX32 R28, R28, R4, 0x1, P4 ;  /* 0x000000041c1c7211 */ /* 0x000fc600020f0eff */
[----:B0-----:R-:W3:Y:S04]  /*1af80*/  LDL.LU R6, [R1+0x2228] ;  /* 0x0022280001067983 */ /* 0x001ee80000300800 */
[----:B------:R0:W-:Y:S02]  /*1af90*/  STL [R1+0x1d98], R5 ;  /* 0x001d980501007387 */ /* 0x0001e40000100800 */
[----:B0-----:R-:W-:-:S05]  /*1afa0*/  LEA R5, P3, R23, R17, 0x1 ;  /* 0x0000001117057211 */ /* 0x001fca00078608ff */
[----:B------:R0:W-:Y:S04]  /*1afb0*/  STL [R1+0x1d9c], R5 ;  /* 0x001d9c0501007387 */ /* 0x0001e80000100800 */
[----:B0-----:R-:W4:Y:S04]  /*1afc0*/  LDL.LU R5, [R1+0x2224] ;  /* 0x0022240001057983 */ /* 0x001f280000300800 */
[----:B------:R0:W-:Y:S02]  /*1afd0*/  STL [R1+0x1d90], R28 ;  /* 0x001d901c01007387 */ /* 0x0001e40000100800 */
[----:B0-----:R-:W-:-:S05]  /*1afe0*/  LEA R28, P4, R29, R17, 0x1 ;  /* 0x000000111d1c7211 */ /* 0x001fca00078808ff */
[----:B------:R0:W-:Y:S04]  /*1aff0*/  STL [R1+0x1d94], R28 ;  /* 0x001d941c01007387 */ /* 0x0001e80000100800 */
[----:B0-----:R-:W5:Y:S01]  /*1b000*/  LDL.LU R28, [R1+0x2220] ;  /* 0x00222000011c7983 */ /* 0x001f620000300800 */
[----:B------:R-:W-:-:S05]  /*1b010*/  LEA.HI.X.SX32 R18, R18, R4, 0x1, P5 ;  /* 0x0000000412127211 */ /* 0x000fca00028f0eff */
[----:B------:R0:W-:Y:S01]  /*1b020*/  STL [R1+0x1d88], R18 ;  /* 0x001d881201007387 */ /* 0x0001e20000100800 */
[----:B------:R-:W-:Y:S02]  /*1b030*/  LEA.HI.X.SX32 R19, R19, R4, 0x1, P6 ;  /* 0x0000000413137211 */ /* 0x000fe400030f0eff */
[----:B0-----:R-:W-:-:S05]  /*1b040*/  LEA R18, P5, R24, R17, 0x1 ;  /* 0x0000001118127211 */ /* 0x001fca00078a08ff */
[----:B------:R0:W-:Y:S01]  /*1b050*/  STL [R1+0x1d8c], R18 ;  /* 0x001d8c1201007387 */ /* 0x0001e20000100800 */
[----:B------:R-:W-:-:S03]  /*1b060*/  LEA.HI.X.SX32 R20, R20, R4, 0x1, P0 ;  /* 0x0000000414147211 */ /* 0x000fc600000f0eff */
[----:B------:R1:W-:Y:S01]  /*1b070*/  STL [R1+0x1d80], R19 ;  /* 0x001d801301007387 */ /* 0x0003e20000100800 */
[-C--:B0-----:R-:W-:Y:S02]  /*1b080*/  LEA R18, P6, R25, R17.reuse, 0x1 ;  /* 0x0000001119127211 */ /* 0x081fe400078c08ff */
[----:B-1----:R-:W-:-:S03]  /*1b090*/  LEA R19, P0, R0, R17, 0x1 ;  /* 0x0000001100137211 */ /* 0x002fc600078008ff */
[----:B------:R0:W-:Y:S04]  /*1b0a0*/  STL [R1+0x1d84], R18 ;  /* 0x001d841201007387 */ /* 0x0001e80000100800 */
[----:B------:R-:W-:Y:S01]  /*1b0b0*/  STL [R1+0x1d78], R20 ;  /* 0x001d781401007387 */ /* 0x000fe20000100800 */
[----:B0-----:R-:W-:-:S03]  /*1b0c0*/  LEA.HI.X.SX32 R18, R21, R4, 0x1, P1 ;  /* 0x0000000415127211 */ /* 0x001fc600008f0eff */
[----:B------:R0:W-:Y:S04]  /*1b0d0*/  STL [R1+0x1d7c], R19 ;  /* 0x001d7c1301007387 */ /* 0x0001e80000100800 */
[----:B------:R4:W-:Y:S01]  /*1b0e0*/  STL [R1+0x1d70], R18 ;  /* 0x001d701201007387 */ /* 0x0009e20000100800 */
[----:B0-----:R-:W-:Y:S02]  /*1b0f0*/  LEA.HI.X.SX32 R19, R22, R4, 0x1, P2 ;  /* 0x0000000416137211 */ /* 0x001fe400010f0eff */
[-C--:B----4-:R-:W-:Y:S02]  /*1b100*/  LEA R18, P2, R5, R17.reuse, 0x1 ;  /* 0x0000001105127211 */ /* 0x090fe400078408ff */
[----:B-----5:R-:W-:-:S05]  /*1b110*/  LEA R20, P1, R28, R17, 0x1 ;  /* 0x000000111c147211 */ /* 0x020fca00078208ff */
[----:B------:R0:W-:Y:S04]  /*1b120*/  STL [R1+0x1d74], R20 ;  /* 0x001d741401007387 */ /* 0x0001e80000100800 */
[----:B------:R3:W-:Y:S04]  /*1b130*/  STL [R1+0x1d68], R19 ;  /* 0x001d681301007387 */ /* 0x0007e80000100800 */
[----:B------:R1:W-:Y:S01]  /*1b140*/  STL [R1+0x1d6c], R18 ;  /* 0x001d6c1201007387 */ /* 0x0003e20000100800 */
[----:B0-----:R-:W-:Y:S02]  /*1b150*/  LEA.HI.X.SX32 R20, R23, R4, 0x1, P3 ;  /* 0x0000000417147211 */ /* 0x001fe400018f0eff */
[----:B---3--:R-:W-:-:S03]  /*1b160*/  LEA R19, P3, R6, R17, 0x1 ;  /* 0x0000001106137211 */ /* 0x008fc600078608ff */
[----:B------:R2:W-:Y:S01]  /*1b170*/  STL [R1+0x1d60], R20 ;  /* 0x001d601401007387 */ /* 0x0005e20000100800 */
[----:B-1----:R-:W-:-:S03]  /*1b180*/  LEA.HI.X.SX32 R18, R29, R4, 0x1, P4 ;  /* 0x000000041d127211 */ /* 0x002fc600020f0eff */
[----:B------:R-:W3:Y:S04]  /*1b190*/  LDL.LU R29, [R1+0x218] ;  /* 0x00021800011d7983 */ /* 0x000ee80000300800 */
[----:B------:R-:W-:Y:S01]  /*1b1a0*/  STL [R1+0x1d64], R19 ;  /* 0x001d641301007387 */ /* 0x000fe20000100800 */
[----:B--2---:R-:W-:-:S03]  /*1b1b0*/  LEA R20, P4, R7, R17, 0x1 ;  /* 0x0000001107147211 */ /* 0x004fc600078808ff */
[----:B------:R0:W-:Y:S04]  /*1b1c0*/  STL [R1+0x1d58], R18 ;  /* 0x001d581201007387 */ /* 0x0001e80000100800 */
[----:B------:R1:W-:Y:S01]  /*1b1d0*/  STL [R1+0x1d5c], R20 ;  /* 0x001d5c1401007387 */ /* 0x0003e20000100800 */
[-C--:B0-----:R-:W-:Y:S02]  /*1b1e0*/  LEA.HI.X.SX32 R18, R24, R4.reuse, 0x1, P5 ;  /* 0x0000000418127211 */ /* 0x081fe400028f0eff */
[-C--:B------:R-:W-:Y:S02]  /*1b1f0*/  LEA R19, P5, R8, R17.reuse, 0x1 ;  /* 0x0000001108137211 */ /* 0x080fe400078a08ff */
[----:B-1----:R-:W-:Y:S01]  /*1b200*/  LEA.HI.X.SX32 R20, R25, R4, 0x1, P6 ;  /* 0x0000000419147211 */ /* 0x002fe200030f0eff */
[----:B------:R0:W-:Y:S04]  /*1b210*/  STL [R1+0x1d50], R18 ;  /* 0x001d501201007387 */ /* 0x0001e80000100800 */
[----:B------:R1:W-:Y:S01]  /*1b220*/  STL [R1+0x1d54], R19 ;  /* 0x001d541301007387 */ /* 0x0003e20000100800 */
[----:B0-----:R-:W-:-:S03]  /*1b230*/  LEA R18, P6, R9, R17, 0x1 ;  /* 0x0000001109127211 */ /* 0x001fc600078c08ff */
[----:B------:R-:W-:Y:S01]  /*1b240*/  STL [R1+0x1d48], R20 ;  /* 0x001d481401007387 */ /* 0x000fe20000100800 */
[-C--:B-1----:R-:W-:Y:S02]  /*1b250*/  LEA.HI.X.SX32 R19, R0, R4.reuse, 0x1, P0 ;  /* 0x0000000400137211 */ /* 0x082fe400000f0eff */
[----:B------:R-:W-:Y:S01]  /*1b260*/  LEA R0, P0, R10, R17, 0x1 ;  /* 0x000000110a007211 */ /* 0x000fe200078008ff */
[----:B------:R0:W-:Y:S04]  /*1b270*/  STL [R1+0x1d4c], R18 ;  /* 0x001d4c1201007387 */ /* 0x0001e80000100800 */
[----:B------:R-:W-:Y:S01]  /*1b280*/  STL [R1+0x1d40], R19 ;  /* 0x001d401301007387 */ /* 0x000fe20000100800 */
[----:B0-----:R-:W-:-:S03]  /*1b290*/  LEA.HI.X.SX32 R18, R28, R4, 0x1, P1 ;  /* 0x000000041c127211 */ /* 0x001fc600008f0eff */
[----:B------:R-:W2:Y:S04]  /*1b2a0*/  LDL.LU R28, [R1+0x244] ;  /* 0x00024400011c7983 */ /* 0x000ea80000300800 */
[----:B------:R0:W-:Y:S04]  /*1b2b0*/  STL [R1+0x1d44], R0 ;  /* 0x001d440001007387 */ /* 0x0001e80000100800 */
[----:B------:R1:W-:Y:S01]  /*1b2c0*/  STL [R1+0x1d38], R18 ;  /* 0x001d381201007387 */ /* 0x0003e20000100800 */
[----:B0-----:R-:W-:Y:S02]  /*1b2d0*/  LEA R0, P1, R11, R17, 0x1 ;  /* 0x000000110b007211 */ /* 0x001fe400078208ff */
[----:B-1----:R-:W-:-:S02]  /*1b2e0*/  LEA.HI.X.SX32 R18, R5, R4, 0x1, P2 ;  /* 0x0000000405127211 */ /* 0x002fc400010f0eff */
[----:B------:R-:W4:Y:S04]  /*1b2f0*/  LDL.LU R5, [R1+0x22c] ;  /* 0x00022c0001057983 */ /* 0x000f280000300800 */
[----:B------:R0:W-:Y:S01]  /*1b300*/  STL [R1+0x1d3c], R0 ;  /* 0x001d3c0001007387 */ /* 0x0001e20000100800 */
[----:B------:R-:W-:-:S03]  /*1b310*/  LEA.HI.X.SX32 R6, R6, R4, 0x1, P3 ;  /* 0x0000000406067211 */ /* 0x000fc600018f0eff */
[----:B------:R1:W-:Y:S01]  /*1b320*/  STL [R1+0x1d30], R18 ;  /* 0x001d301201007387 */ /* 0x0003e20000100800 */
[----:B0-----:R-:W-:-:S03]  /*1b330*/  LEA R0, P2, R12, R17, 0x1 ;  /* 0x000000110c007211 */ /* 0x001fc600078408ff */
[----:B-1----:R-:W5:Y:S01]  /*1b340*/  LDL.LU R18, [R1+0x27c] ;  /* 0x00027c0001127983 */ /* 0x002f620000300800 */
[----:B------:R-:W-:-:S03]  /*1b350*/  LEA.HI.X.SX32 R7, R7, R4, 0x1, P4 ;  /* 0x0000000407077211 */ /* 0x000fc600020f0eff */
[----:B------:R0:W-:Y:S04]  /*1b360*/  STL [R1+0x1d34], R0 ;  /* 0x001d340001007387 */ /* 0x0001e80000100800 */
[----:B------:R-:W5:Y:S01]  /*1b370*/  LDL.LU R19, [R1+0x294] ;  /* 0x0002940001137983 */ /* 0x000f620000300800 */
[----:B0-----:R-:W-:-:S03]  /*1b380*/  LEA R0, P3, R13, R17, 0x1 ;  /* 0x000000110d007211 */ /* 0x001fc600078608ff */
[----:B------:R0:W-:Y:S04]  /*1b390*/  STL [R1+0x1d28], R6 ;  /* 0x001d280601007387 */ /* 0x0001e80000100800 */
[----:B------:R1:W-:Y:S01]  /*1b3a0*/  STL [R1+0x1d2c], R0 ;  /* 0x001d2c0001007387 */ /* 0x0003e20000100800 */
[----:B0-----:R-:W-:-:S03]  /*1b3b0*/  LEA R6, P4, R14, R17, 0x1 ;  /* 0x000000110e067211 */ /* 0x001fc600078808ff */
[----:B------:R-:W-:Y:S01]  /*1b3c0*/  STL [R1+0x1d20], R7 ;  /* 0x001d200701007387 */ /* 0x000fe20000100800 */
[----:B-1----:R-:W-:-:S03]  /*1b3d0*/  LEA.HI.X.SX32 R0, R8, R4, 0x1, P5 ;  /* 0x0000000408007211 */ /* 0x002fc600028f0eff */
[----:B------:R-:W5:Y:S04]  /*1b3e0*/  LDL.LU R8, [R1+0x2a8] ;  /* 0x0002a80001087983 */ /* 0x000f680000300800 */
[----:B------:R0:W-:Y:S04]  /*1b3f0*/  STL [R1+0x1d24], R6 ;  /* 0x001d240601007387 */ /* 0x0001e80000100800 */
[----:B------:R-:W5:Y:S04]  /*1b400*/  LDL.LU R20, [R1+0x2bc] ;  /* 0x0002bc0001147983 */ /* 0x000f680000300800 */
[----:B------:R1:W-:Y:S01]  /*1b410*/  STL [R1+0x1d18], R0 ;  /* 0x001d180001007387 */ /* 0x0003e20000100800 */
[----:B0-----:R-:W-:-:S02]  /*1b420*/  LEA R6, P5, R15, R17, 0x1 ;  /* 0x000000110f067211 */ /* 0x001fc400078a08ff */
[-C--:B-1----:R-:W-:Y:S02]  /*1b430*/  LEA.HI.X.SX32 R0, R9, R4.reuse, 0x1, P6 ;  /* 0x0000000409007211 */ /* 0x082fe400030f0eff */
[----:B------:R-:W5:Y:S04]  /*1b440*/  LDL.LU R9, [R1+0x26c] ;  /* 0x00026c0001097983 */ /* 0x000f680000300800 */
[----:B------:R-:W-:Y:S04]  /*1b450*/  STL [R1+0x1d1c], R6 ;  /* 0x001d1c0601007387 */ /* 0x000fe80000100800 */
[----:B------:R-:W5:Y:S04]  /*1b460*/  LDL.LU R21, [R1+0x2d4] ;  /* 0x0002d40001157983 */ /* 0x000f680000300800 */
[----:B------:R0:W-:Y:S02]  /*1b470*/  STL [R1+0x1d10], R0 ;  /* 0x001d100001007387 */ /* 0x0001e40000100800 */
[----:B0-----:R-:W-:-:S02]  /*1b480*/  LEA.HI.X.SX32 R0, R10, R4, 0x1, P0 ;  /* 0x000000040a007211 */ /* 0x001fc400000f0eff */
[----:B------:R-:W5:Y:S01]  /*1b490*/  LDL.LU R10, [R1+0x254] ;  /* 0x00025400010a7983 */ /* 0x000f620000300800 */
[----:B------:R-:W-:-:S05]  /*1b4a0*/  LEA R6, P6, R16, R17, 0x1 ;  /* 0x0000001110067211 */ /* 0x000fca00078c08ff */
[----:B------:R-:W-:Y:S04]  /*1b4b0*/  STL [R1+0x1d14], R6 ;  /* 0x001d140601007387 */ /* 0x000fe80000100800 */
[----:B------:R-:W5:Y:S04]  /*1b4c0*/  LDL.LU R22, [R1+0x2e8] ;  /* 0x0002e80001167983 */ /* 0x000f680000300800 */
[----:B------:R0:W-:Y:S04]  /*1b4d0*/  STL [R1+0x1d08], R0 ;  /* 0x001d080001007387 */ /* 0x0001e80000100800 */
[----:B------:R-:W5:Y:S01]  /*1b4e0*/  LDL.LU R23, [R1+0x2fc] ;  /* 0x0002fc0001177983 */ /* 0x000f620000300800 */
[----:B0-----:R-:W-:Y:S01]  /*1b4f0*/  LEA.HI.X.SX32 R0, R11, R4, 0x1, P1 ;  /* 0x000000040b007211 */ /* 0x001fe200008f0eff */
[----:B------:R-:W-:Y:S01]  /*1b500*/  IMAD.MOV.U32 R7, RZ, RZ, R27 ;  /* 0x000000ffff077224 */ /* 0x000fe200078e001b */
[----:B---3--:R-:W-:-:S05]  /*1b510*/  LEA R6, P0, R29, R17, 0x1 ;  /* 0x000000111d067211 */ /* 0x008fca00078008ff */
[----:B------:R-:W-:Y:S04]  /*1b520*/  STL [R1+0x1d0c], R6 ;  /* 0x001d0c0601007387 */ /* 0x000fe80000100800 */
[----:B------:R0:W-:Y:S04]  /*1b530*/  STL [R1+0x1d00], R0 ;  /* 0x001d000001007387 */ /* 0x0001e80000100800 */
[----:B------:R-:W3:Y:S01]  /*1b540*/  LDL.LU R24, [R1+0x314] ;  /* 0x0003140001187983 */ /* 0x000ee20000300800 */
[----:B0-----:R-:W-:Y:S02]  /*1b550*/  LEA.HI.X.SX32 R0, R12, R4, 0x1, P2 ;  /* 0x000000040c007211 */ /* 0x001fe400010f0eff */
[----:B----4-:R-:W-:-:S05]  /*1b560*/  LEA R6, P1, R5, R17, 0x1 ;  /* 0x0000001105067211 */ /* 0x010fca00078208ff */
[----:B------:R2:W-:Y:S04]  /*1b570*/  STL [R1+0x1d04], R6 ;  /* 0x001d040601007387 */ /* 0x0005e80000100800 */
[----:B------:R0:W-:Y:S04]  /*1b580*/  STL [R1+0x1cf8], R0 ;  /* 0x001cf80001007387 */ /* 0x0001e80000100800 */
[----:B------:R-:W4:Y:S01]  /*1b590*/  LDL.LU R25, [R1+0x324] ;  /* 0x0003240001197983 */ /* 0x000f220000300800 */
[----:B--2---:R-:W-:Y:S02]  /*1b5a0*/  LEA R6, P2, R28, R17, 0x1 ;  /* 0x000000111c067211 */ /* 0x004fe400078408ff */
[----:B0-----:R-:W-:-:S03]  /*1b5b0*/  LEA.HI.X.SX32 R0, R13, R4, 0x1, P3 ;  /* 0x000000040d007211 */ /* 0x001fc600018f0eff */
[----:B------:R0:W-:Y:S04]  /*1b5c0*/  STL [R1+0x1cfc], R6 ;  /* 0x001cfc0601007387 */ /* 0x0001e80000100800 */
[----:B------:R1:W-:Y:S01]  /*1b5d0*/  STL [R1+0x1cf0], R0 ;  /* 0x001cf00001007387 */ /* 0x0003e20000100800 */
[----:B0-----:R-:W-:Y:S01]  /*1b5e0*/  IMAD.MOV.U32 R6, RZ, RZ, R26 ;  /* 0x000000ffff067224 */ /* 0x001fe200078e001a */
[----:B-1----:R-:W-:Y:S02]  /*1b5f0*/  LEA.HI.X.SX32 R0, R14, R4, 0x1, P4 ;  /* 0x000000040e007211 */ /* 0x002fe400020f0eff */
[----:B-----5:R-:W-:-:S05]  /*1b600*/  LEA R11, P3, R10, R17, 0x1 ;  /* 0x000000110a0b7211 */ /* 0x020fca00078608ff */
[----:B------:R0:W-:Y:S04]  /*1b610*/  STL [R1+0x1cf4], R11 ;  /* 0x001cf40b01007387 */ /* 0x0001e80000100800 */
[----:B------:R-:W2:Y:S04]  /*1b620*/  LDL.LU R26, [R1+0x33c] ;  /* 0x00033c00011a7983 */ /* 0x000ea80000300800 */
[----:B------:R1:W-:Y:S04]  /*1b630*/  STL [R1+0x1ce8], R0 ;  /* 0x001ce80001007387 */ /* 0x0003e80000100800 */
[----:B------:R-:W5:Y:S01]  /*1b640*/  LDL.LU R27, [R1+0x34c] ;  /* 0x00034c00011b7983 */ /* 0x000f620000300800 */
[----:B0-----:R-:W-:-:S02]  /*1b650*/  LEA.HI.X.SX32 R11, R15, R4, 0x1, P5 ;  /* 0x000000040f0b7211 */ /* 0x001fc400028f0eff */
[----:B-1----:R-:W-:-:S05]  /*1b660*/  LEA R0, P4, R9, R17, 0x1 ;  /* 0x0000001109007211 */ /* 0x002fca00078808ff */
[----:B------:R0:W-:Y:S04]  /*1b670*/  STL [R1+0x1cec], R0 ;  /* 0x001cec0001007387 */ /* 0x0001e80000100800 */
[----:B------:R-:W-:Y:S01]  /*1b680*/  STL [R1+0x1ce0], R11 ;  /* 0x001ce00b01007387 */ /* 0x000fe20000100800 */
[----:B0-----:R-:W-:-:S05]  /*1b690*/  LEA R0, P5, R18, R17, 0x1 ;  /* 0x0000001112007211 */ /* 0x001fca00078a08ff */
[----:B------:R0:W-:Y:S04]  /*1b6a0*/  STL [R1+0x1ce4], R0 ;  /* 0x001ce40001007387 */ /* 0x0001e80000100800 */
[----:B0-----:R-:W5:Y:S01]  /*1b6b0*/  LDL.LU R0, [R1+0x364] ;  /* 0x0003640001007983 */ /* 0x001f620000300800 */
[----:B------:R-:W-:Y:S02]  /*1b6c0*/  LEA.HI.X.SX32 R12, R16, R4, 0x1, P6 ;  /* 0x00000004100c7211 */ /* 0x000fe400030f0eff */
[----:B------:R-:W-:-:S03]  /*1b6d0*/  LEA R11, P6, R19, R17, 0x1 ;  /* 0x00000011130b7211 */ /* 0x000fc600078c08ff */
[----:B------:R0:W-:Y:S04]  /*1b6e0*/  STL [R1+0x15e4], R12 ;  /* 0x0015e40c01007387 */ /* 0x0001e80000100800 */
[----:B------:R1:W-:Y:S01]  /*1b6f0*/  STL [R1+0x1604], R11 ;  /* 0x0016040b01007387 */ /* 0x0003e20000100800 */
[----:B0-----:R-:W-:-:S03]  /*1b700*/  LEA.HI.X.SX32 R12, R29, R4, 0x1, P0 ;  /* 0x000000041d0c7211 */ /* 0x001fc600000f0eff */
[----:B------:R-:W5:Y:S01]  /*1b710*/  LDL.LU R29, [R1+0x378] ;  /* 0x00037800011d7983 */ /* 0x000f620000300800 */
[----:B-1----:R-:W-:-:S03]  /*1b720*/  LEA R11, P0, R8, R17, 0x1 ;  /* 0x00000011080b7211 */ /* 0x002fc600078008ff */
[----:B------:R0:W-:Y:S02]  /*1b730*/  STL [R1+0x15e8], R12 ;  /* 0x0015e80c01007387 */ /* 0x0001e40000100800 */
[-C--:B0-----:R-:W-:Y:S02]  /*1b740*/  LEA.HI.X.SX32 R12, R5, R4.reuse, 0x1, P1 ;  /* 0x00000004050c7211 */ /* 0x081fe400008f0eff */
[----:B------:R-:W5:Y:S04]  /*1b750*/  LDL.LU R5, [R1+0x38c] ;  /* 0x00038c0001057983 */ /* 0x000f680000300800 */
[----:B------:R-:W-:Y:S04]  /*1b760*/  STL [R1+0x160c], R11 ;  /* 0x00160c0b01007387 */ /* 0x000fe80000100800 */
[----:B------:R0:W-:Y:S02]  /*1b770*/  STL [R1+0x15ec], R12 ;  /* 0x0015ec0c01007387 */ /* 0x0001e40000100800 */
[----:B0-----:R-:W-:-:S02]  /*1b780*/  LEA.HI.X.SX32 R12, R28, R4, 0x1, P2 ;  /* 0x000000041c0c7211 */ /* 0x001fc400010f0eff */
[----:B------:R-:W5:Y:S01]  /*1b790*/  LDL.LU R28, [R1+0x398] ;  /* 0x00039800011c7983 */ /* 0x000f620000300800 */
[----:B------:R-:W-:-:S05]  /*1b7a0*/  LEA R11, P1, R20, R17, 0x1 ;  /* 0x00000011140b7211 */ /* 0x000fca00078208ff */
[----:B------:R0:W-:Y:S04]  /*1b7b0*/  STL [R1+0x1614], R11 ;  /* 0x0016140b01007387 */ /* 0x0001e80000100800 */
[----:B------:R1:W-:Y:S01]  /*1b7c0*/  STL [R1+0x15f0], R12 ;  /* 0x0015f00c01007387 */ /* 0x0003e20000100800 */
[-C--:B0-----:R-:W-:Y:S02]  /*1b7d0*/  LEA R11, P2, R21, R17.reuse, 0x1 ;  /* 0x00000011150b7211 */ /* 0x081fe400078408ff */
[----:B-1----:R-:W-:Y:S02]  /*1b7e0*/  LEA.HI.X.SX32 R12, R10, R4, 0x1, P3 ;  /* 0x000000040a0c7211 */ /* 0x002fe400018f0eff */
[----:B------:R-:W5:Y:S04]  /*1b7f0*/  LDL.LU R10, [R1+0x394] ;  /* 0x00039400010a7983 */ /* 0x000f680000300800 */
[----:B------:R0:W-:Y:S04]  /*1b800*/  STL [R1+0x161c], R11 ;  /* 0x00161c0b01007387 */ /* 0x0001e80000100800 */
[----:B------:R1:W-:Y:S01]  /*1b810*/  STL [R1+0x15f4], R12 ;  /* 0x0015f40c01007387 */ /* 0x0003e20000100800 */
[----:B0-----:R-:W-:-:S02]  /*1b820*/  LEA R11, P3, R22, R17, 0x1 ;  /* 0x00000011160b7211 */ /* 0x001fc400078608ff */
[----:B-1----:R-:W-:Y:S02]  /*1b830*/  LEA.HI.X.SX32 R12, R9, R4, 0x1, P4 ;  /* 0x00000004090c7211 */ /* 0x002fe400020f0eff */
[----:B------:R-:W5:Y:S04]  /*1b840*/  LDL.LU R9, [R1+0x390] ;  /* 0x0003900001097983 */ /* 0x000f680000300800 */
[----:B------:R0:W-:Y:S04]  /*1b850*/  STL [R1+0x1624], R11 ;  /* 0x0016240b01007387 */ /* 0x0001e80000100800 */
[----:B------:R1:W-:Y:S01]  /*1b860*/  STL [R1+0x15f8], R12 ;  /* 0x0015f80c01007387 */ /* 0x0003e20000100800 */
[----:B0-----:R-:W-:-:S02]  /*1b870*/  LEA R11, P4, R23, R17, 0x1 ;  /* 0x00000011170b7211 */ /* 0x001fc400078808ff */
[-C--:B-1----:R-:W-:Y:S02]  /*1b880*/  LEA.HI.X.SX32 R12, R18, R4.reuse, 0x1, P5 ;  /* 0x00000004120c7211 */ /* 0x082fe400028f0eff */
[----:B------:R-:W5:Y:S04]  /*1b890*/  LDL.LU R18, [R1+0x388] ;  /* 0x0003880001127983 */ /* 0x000f680000300800 */
[----:B------:R-:W-:Y:S04]  /*1b8a0*/  STL [R1+0x162c], R11 ;  /* 0x00162c0b01007387 */ /* 0x000fe80000100800 */
[----:B------:R0:W-:Y:S02]  /*1b8b0*/  STL [R1+0x15fc], R12 ;  /* 0x0015fc0c01007387 */ /* 0x0001e40000100800 */
[----:B0-----:R-:W-:-:S02]  /*1b8c0*/  LEA.HI.X.SX32 R12, R19, R4, 0x1, P6 ;  /* 0x00000004130c7211 */ /* 0x001fc400030f0eff */
[----:B------:R-:W5:Y:S01]  /*1b8d0*/  LDL.LU R19, [R1+0x384] ;  /* 0x0003840001137983 */ /* 0x000f620000300800 */
[----:B---3--:R-:W-:Y:S02]  /*1b8e0*/  LEA R11, P5, R24, R17, 0x1 ;  /* 0x00000011180b7211 */ /* 0x008fe400078a08ff */
[----:B------:R-:W-:-:S03]  /*1b8f0*/  LEA.HI.X.SX32 R8, R8, R4, 0x1, P0 ;  /* 0x0000000408087211 */ /* 0x000fc600000f0eff */
[----:B------:R4:W-:Y:S04]  /*1b900*/  STL [R1+0x1634], R11 ;  /* 0x0016340b01007387 */ /* 0x0009e80000100800 */
[----:B------:R-:W-:Y:S01]  /*1b910*/  STL [R1+0x1600], R12 ;  /* 0x0016000c01007387 */ /* 0x000fe20000100800 */
[----:B----4-:R-:W-:-:S05]  /*1b920*/  LEA R11, P6, R25, R17, 0x1 ;  /* 0x00000011190b7211 */ /* 0x010fca00078c08ff */
[----:B------:R0:W-:Y:S04]  /*1b930*/  STL [R1+0x163c], R11 ;  /* 0x00163c0b01007387 */ /* 0x0001e80000100800 */
[----:B------:R1:W-:Y:S01]  /*1b940*/  STL [R1+0x1608], R8 ;  /* 0x0016080801007387 */ /* 0x0003e20000100800 */
[----:B0-----:R-:W-:-:S03]  /*1b950*/  LEA.HI.X.SX32 R11, R20, R4, 0x1, P1 ;  /* 0x00000004140b7211 */ /* 0x001fc600008f0eff */
[----:B-1----:R-:W3:Y:S01]  /*1b960*/  LDL.LU R8, [R1+0x380] ;  /* 0x0003800001087983 */ /* 0x002ee20000300800 */
[----:B--2---:R-:W-:-:S05]  /*1b970*/  LEA R12, P0, R26, R17, 0x1 ;  /* 0x000000111a0c7211 */ /* 0x004fca00078008ff */
[----:B------:R5:W-:Y:S04]  /*1b980*/  STL [R1+0x1644], R12 ;  /* 0x0016440c01007387 */ /* 0x000be80000100800 */
[----:B------:R-:W2:Y:S01]  /*1b990*/  LDL.LU R20, [R1+0x37c] ;  /* 0x00037c0001147983 */ /* 0x000ea20000300800 */
[----:B-----5:R-:W-:-:S03]  /*1b9a0*/  LEA R12, P1, R27, R17, 0x1 ;  /* 0x000000111b0c7211 */ /* 0x020fc600078208ff */
[----:B------:R0:W-:Y:S04]  /*1b9b0*/  STL [R1+0x1610], R11 ;  /* 0x0016100b01007387 */ /* 0x0001e80000100800 */
[----:B------:R-:W-:Y:S01]  /*1b9c0*/  STL [R1+0x164c], R12 ;  /* 0x00164c0c01007387 */ /* 0x000fe20000100800 */
[----:B0-----:R-:W-:-:S03]  /*1b9d0*/  LEA.HI.X.SX32 R11, R21, R4, 0x1, P2 ;  /* 0x00000004150b7211 */ /* 0x001fc600010f0eff */
[----:B------:R-:W4:Y:S04]  /*1b9e0*/  LDL.LU R21, [R1+0x374] ;  /* 0x0003740001157983 */ /* 0x000f280000300800 */
[----:B------:R0:W-:Y:S01]  /*1b9f0*/  STL [R1+0x1618], R11 ;  /* 0x0016180b01007387 */ /* 0x0001e20000100800 */
[----:B------:R-:W-:Y:S02]  /*1ba00*/  LEA R13, P2, R0, R17, 0x1 ;  /* 0x00000011000d7211 */ /* 0x000fe400078408ff */
[----:B0-----:R-:W-:-:S03]  /*1ba10*/  LEA.HI.X.SX32 R11, R22, R4, 0x1, P3 ;  /* 0x00000004160b7211 */ /* 0x001fc600018f0eff */
[----:B------:R-:W-:Y:S04]  /*1ba20*/  STL [R1+0x1654], R13 ;  /* 0x0016540d01007387 */ /* 0x000fe80000100800 */
[----:B------:R-:W5:Y:S04]  /*1ba30*/  LDL.LU R22, [R1+0x370] ;  /* 0x0003700001167983 */ /* 0x000f680000300800 */
[----:B------:R0:W-:Y:S01]  /*1ba40*/  STL [R1+0x1620], R11 ;  /* 0x0016200b01007387 */ /* 0x0001e20000100800 */
[----:B------:R-:W-:Y:S02]  /*1ba50*/  LEA R12, P3, R29, R17, 0x1 ;  /* 0x000000111d0c7211 */ /* 0x000fe400078608ff */
[----:B0-----:R-:W-:-:S03]  /*1ba60*/  LEA.HI.X.SX32 R11, R23, R4, 0x1, P4 ;  /* 0x00000004170b7211 */ /* 0x001fc600020f0eff */
[----:B------:R0:W-:Y:S04]  /*1ba70*/  STL [R1+0x165c], R12 ;  /* 0x00165c0c01007387 */ /* 0x0001e80000100800 */
[----:B------:R-:W5:Y:S04]  /*1ba80*/  LDL.LU R23, [R1+0x36c] ;  /* 0x00036c0001177983 */ /* 0x000f680000300800 */
[----:B------:R1:W-:Y:S01]  /*1ba90*/  STL [R1+0x1628], R11 ;  /* 0x0016280b01007387 */ /* 0x0003e20000100800 */
[----:B0-----:R-:W-:Y:S02]  /*1baa0*/  LEA R12, P4, R5, R17, 0x1 ;  /* 0x00000011050c7211 */ /* 0x001fe400078808ff */
[----:B-1----:R-:W-:-:S02]  /*1bab0*/  LEA.HI.X.SX32 R11, R24, R4, 0x1, P5 ;  /* 0x00000004180b7211 */ /* 0x002fc400028f0eff */
[----:B------:R-:W5:Y:S04]  /*1bac0*/  LDL.LU R24, [R1+0x368] ;  /* 0x0003680001187983 */ /* 0x000f680000300800 */
[----:B------:R0:W-:Y:S04]  /*1bad0*/  STL [R1+0x1664], R12 ;  /* 0x0016640c01007387 */ /* 0x0001e80000100800 */
[----:B------:R1:W-:Y:S01]  /*1bae0*/  STL [R1+0x1630], R11 ;  /* 0x0016300b01007387 */ /* 0x0003e20000100800 */
[----:B0-----:R-:W-:Y:S02]  /*1baf0*/  LEA R12, P5, R28, R17, 0x1 ;  /* 0x000000111c0c7211 */ /* 0x001fe400078a08ff */
[----:B-1----:R-:W-:-:S02]  /*1bb00*/  LEA.HI.X.SX32 R11, R25, R4, 0x1, P6 ;  /* 0x00000004190b7211 */ /* 0x002fc400030f0eff */
        /* <DEDUP_REMOVED lines=19> */
[----:B-1----:R-:W-:-:S03]  /*1bc40*/  LEA.HI.X.SX32 R11, R29, R4, 0x1, P3 ;  /* 0x000000041d0b7211 */ /* 0x002fc600018f0eff */
[----:B------:R-:W-:Y:S04]  /*1bc50*/  STL [R1+0x168c], R12 ;  /* 0x00168c0c01007387 */ /* 0x000fe80000100800 */
[----:B------:R-:W5:Y:S04]  /*1bc60*/  LDL.LU R29, [R1+0x350] ;  /* 0x00035000011d7983 */ /* 0x000f680000300800 */
[----:B------:R0:W-:Y:S02]  /*1bc70*/  STL [R1+0x1658], R11 ;  /* 0x0016580b01007387 */ /* 0x0001e40000100800 */
[----:B0-----:R-:W-:-:S02]  /*1bc80*/  LEA.HI.X.SX32 R11, R5, R4, 0x1, P4 ;  /* 0x00000004050b7211 */ /* 0x001fc400020f0eff */
[----:B------:R-:W5:Y:S01]  /*1bc90*/  LDL.LU R5, [R1+0x348] ;  /* 0x0003480001057983 */ /* 0x000f620000300800 */
[----:B---3--:R-:W-:-:S05]  /*1bca0*/  LEA R12, P3, R8, R17, 0x1 ;  /* 0x00000011080c7211 */ /* 0x008fca00078608ff */
[----:B------:R-:W-:Y:S04]  /*1bcb0*/  STL [R1+0x1694], R12 ;  /* 0x0016940c01007387 */ /* 0x000fe80000100800 */
[----:B------:R0:W-:Y:S02]  /*1bcc0*/  STL [R1+0x1660], R11 ;  /* 0x0016600b01007387 */ /* 0x0001e40000100800 */
[----:B0-----:R-:W-:Y:S02]  /*1bcd0*/  LEA.HI.X.SX32 R11, R28, R4, 0x1, P5 ;  /* 0x000000041c0b7211 */ /* 0x001fe400028f0eff */
[----:B--2---:R-:W-:-:S05]  /*1bce0*/  LEA R13, P4, R20, R17, 0x1 ;  /* 0x00000011140d7211 */ /* 0x004fca00078808ff */
[----:B------:R-:W-:Y:S04]  /*1bcf0*/  STL [R1+0x169c], R13 ;  /* 0x00169c0d01007387 */ /* 0x000fe80000100800 */
[----:B------:R-:W2:Y:S04]  /*1bd00*/  LDL.LU R28, [R1+0x344] ;  /* 0x00034400011c7983 */ /* 0x000ea80000300800 */
[----:B------:R0:W-:Y:S01]  /*1bd10*/  STL [R1+0x1668], R11 ;  /* 0x0016680b01007387 */ /* 0x0001e20000100800 */
[----:B----4-:R-:W-:Y:S02]  /*1bd20*/  LEA R12, P5, R21, R17, 0x1 ;  /* 0x00000011150c7211 */ /* 0x010fe400078a08ff */
[----:B0-----:R-:W-:-:S03]  /*1bd30*/  LEA.HI.X.SX32 R11, R10, R4, 0x1, P6 ;  /* 0x000000040a0b7211 */ /* 0x001fc600030f0eff */
[----:B------:R-:W-:Y:S04]  /*1bd40*/  STL [R1+0x16a4], R12 ;  /* 0x0016a40c01007387 */ /* 0x000fe80000100800 */
[----:B------:R-:W3:Y:S04]  /*1bd50*/  LDL.LU R10, [R1+0x340] ;  /* 0x00034000010a7983 */ /* 0x000ee80000300800 */
[----:B------:R0:W-:Y:S02]  /*1bd60*/  STL [R1+0x1670], R11 ;  /* 0x0016700b01007387 */ /* 0x0001e40000100800 */
[----:B0-----:R-:W-:-:S02]  /*1bd70*/  LEA.HI.X.SX32 R11, R9, R4, 0x1, P0 ;  /* 0x00000004090b7211 */ /* 0x001fc400000f0eff */
[----:B-----5:R-:W-:Y:S01]  /*1bd80*/  LEA R12, P6, R22, R17, 0x1 ;  /* 0x00000011160c7211 */ /* 0x020fe200078c08ff */
[----:B------:R-:W4:Y:S04]  /*1bd90*/  LDL.LU R9, [R1+0x338] ;  /* 0x0003380001097983 */ /* 0x000f280000300800 */
        /* <DEDUP_REMOVED lines=27> */
[----:B0-----:R-:W-:Y:S02]  /*1bf50*/  LEA R12, P5, R0, R17, 0x1 ;  /* 0x00000011000c7211 */ /* 0x001fe400078a08ff */
[----:B-1----:R-:W-:-:S03]  /*1bf60*/  LEA.HI.X.SX32 R11, R22, R4, 0x1, P6 ;  /* 0x00000004160b7211 */ /* 0x002fc600030f0eff */
[----:B------:R0:W-:Y:S04]  /*1bf70*/  STL [R1+0x16dc], R12 ;  /* 0x0016dc0c01007387 */ /* 0x0001e80000100800 */
[----:B------:R1:W-:Y:S04]  /*1bf80*/  STL [R1+0x16a8], R11 ;  /* 0x0016a80b01007387 */ /* 0x0003e80000100800 */
[----:B------:R-:W5:Y:S01]  /*1bf90*/  LDL.LU R22, [R1+0x31c] ;  /* 0x00031c0001167983 */ /* 0x000f620000300800 */
[----:B0-----:R-:W-:Y:S02]  /*1bfa0*/  LEA R12, P6, R29, R17, 0x1 ;  /* 0x000000111d0c7211 */ /* 0x001fe400078c08ff */
[----:B-1----:R-:W-:-:S03]  /*1bfb0*/  LEA.HI.X.SX32 R11, R23, R4, 0x1, P0 ;  /* 0x00000004170b7211 */ /* 0x002fc600000f0eff */
[----:B------:R0:W-:Y:S04]  /*1bfc0*/  STL [R1+0x16e4], R12 ;  /* 0x0016e40c01007387 */ /* 0x0001e80000100800 */
[----:B------:R-:W5:Y:S01]  /*1bfd0*/  LDL.LU R23, [R1+0x318] ;  /* 0x0003180001177983 */ /* 0x000f620000300800 */
[----:B0-----:R-:W-:-:S03]  /*1bfe0*/  LEA R12, P0, R5, R17, 0x1 ;  /* 0x00000011050c7211 */ /* 0x001fc600078008ff */
[----:B------:R0:W-:Y:S04]  /*1bff0*/  STL [R1+0x16b0], R11 ;  /* 0x0016b00b01007387 */ /* 0x0001e80000100800 */
[----:B------:R-:W-:Y:S01]  /*1c000*/  STL [R1+0x16ec], R12 ;  /* 0x0016ec0c01007387 */ /* 0x000fe20000100800 */
[----:B0-----:R-:W-:-:S03]  /*1c010*/  LEA.HI.X.SX32 R11, R24, R4, 0x1, P1 ;  /* 0x00000004180b7211 */ /* 0x001fc600008f0eff */
[----:B------:R-:W5:Y:S04]  /*1c020*/  LDL.LU R24, [R1+0x310] ;  /* 0x0003100001187983 */ /* 0x000f680000300800 */
[----:B------:R0:W-:Y:S02]  /*1c030*/  STL [R1+0x16b8], R11 ;  /* 0x0016b80b01007387 */ /* 0x0001e40000100800 */
[----:B0-----:R-:W-:Y:S02]  /*1c040*/  LEA.HI.X.SX32 R11, R25, R4, 0x1, P2 ;  /* 0x00000004190b7211 */ /* 0x001fe400010f0eff */
[----:B--2---:R-:W-:-:S05]  /*1c050*/  LEA R13, P1, R28, R17, 0x1 ;  /* 0x000000111c0d7211 */ /* 0x004fca00078208ff */
[----:B------:R-:W-:Y:S04]  /*1c060*/  STL [R1+0x16f4], R13 ;  /* 0x0016f40d01007387 */ /* 0x000fe80000100800 */
[----:B------:R-:W2:Y:S04]  /*1c070*/  LDL.LU R25, [R1+0x30c] ;  /* 0x00030c0001197983 */ /* 0x000ea80000300800 */
[----:B------:R0:W-:Y:S01]  /*1c080*/  STL [R1+0x16c0], R11 ;  /* 0x0016c00b01007387 */ /* 0x0001e20000100800 */
[----:B---3--:R-:W-:Y:S02]  /*1c090*/  LEA R12, P2, R10, R17, 0x1 ;  /* 0x000000110a0c7211 */ /* 0x008fe400078408ff */
[----:B0-----:R-:W-:-:S03]  /*1c0a0*/  LEA.HI.X.SX32 R11, R26, R4, 0x1, P3 ;  /* 0x000000041a0b7211 */ /* 0x001fc600018f0eff */
[----:B------:R4:W-:Y:S04]  /*1c0b0*/  STL [R1+0x16fc], R12 ;  /* 0x0016fc0c01007387 */ /* 0x0009e80000100800 */
[----:B------:R-:W3:Y:S04]  /*1c0c0*/  LDL.LU R26, [R1+0x308] ;  /* 0x00030800011a7983 */ /* 0x000ee80000300800 */
[----:B------:R0:W-:Y:S01]  /*1c0d0*/  STL [R1+0x16c8], R11 ;  /* 0x0016c80b01007387 */ /* 0x0001e20000100800 */
[----:B----4-:R-:W-:Y:S02]  /*1c0e0*/  LEA R12, P3, R9, R17, 0x1 ;  /* 0x00000011090c7211 */ /* 0x010fe400078608ff */
[----:B0-----:R-:W-:-:S02]  /*1c0f0*/  LEA.HI.X.SX32 R11, R27, R4, 0x1, P4 ;  /* 0x000000041b0b7211 */ /* 0x001fc400020f0eff */
[----:B------:R-:W4:Y:S04]  /*1c100*/  LDL.LU R27, [R1+0x304] ;  /* 0x00030400011b7983 */ /* 0x000f280000300800 */
[----:B------:R5:W-:Y:S04]  /*1c110*/  STL [R1+0x1704], R12 ;  /* 0x0017040c01007387 */ /* 0x000be80000100800 */
[----:B------:R0:W-:Y:S01]  /*1c120*/  STL [R1+0x16d0], R11 ;  /* 0x0016d00b01007387 */ /* 0x0001e20000100800 */
[----:B-----5:R-:W-:Y:S02]  /*1c130*/  LEA R12, P4, R18, R17, 0x1 ;  /* 0x00000011120c7211 */ /* 0x020fe400078808ff */
[----:B0-----:R-:W-:-:S02]  /*1c140*/  LEA.HI.X.SX32 R11, R0, R4, 0x1, P5 ;  /* 0x00000004000b7211 */ /* 0x001fc400028f0eff */
        /* <DEDUP_REMOVED lines=25> */
[----:B------:R-:W-:-:S05]  /*1c2e0*/  LEA R12, P2, R22, R17, 0x1 ;  /* 0x00000011160c7211 */ /* 0x000fca00078408ff */
[----:B------:R-:W-:Y:S04]  /*1c2f0*/  STL [R1+0x1734], R12 ;  /* 0x0017340c01007387 */ /* 0x000fe80000100800 */
        /* <DEDUP_REMOVED lines=8> */
[----:B------:R-:W-:Y:S04]  /*1c380*/  STL [R1+0x1744], R12 ;  /* 0x0017440c01007387 */ /* 0x000fe80000100800 */
[----:B------:R-:W5:Y:S04]  /*1c390*/  LDL.LU R19, [R1+0x2dc] ;  /* 0x0002dc0001137983 */ /* 0x000f680000300800 */
[----:B------:R0:W-:Y:S02]  /*1c3a0*/  STL [R1+0x1710], R11 ;  /* 0x0017100b01007387 */ /* 0x0001e40000100800 */
[----:B0-----:R-:W-:-:S02]  /*1c3b0*/  LEA.HI.X.SX32 R11, R8, R4, 0x1, P6 ;  /* 0x00000004080b7211 */ /* 0x001fc400030f0eff */
[----:B------:R-:W5:Y:S01]  /*1c3c0*/  LDL.LU R8, [R1+0x2d8] ;  /* 0x0002d80001087983 */ /* 0x000f620000300800 */
[----:B--2---:R-:W-:-:S05]  /*1c3d0*/  LEA R12, P5, R25, R17, 0x1 ;  /* 0x00000011190c7211 */ /* 0x004fca00078a08ff */
[----:B------:R-:W-:Y:S04]  /*1c3e0*/  STL [R1+0x174c], R12 ;  /* 0x00174c0c01007387 */ /* 0x000fe80000100800 */
[----:B------:R0:W-:Y:S02]  /*1c3f0*/  STL [R1+0x1718], R11 ;  /* 0x0017180b01007387 */ /* 0x0001e40000100800 */
[----:B0-----:R-:W-:Y:S02]  /*1c400*/  LEA.HI.X.SX32 R11, R20, R4, 0x1, P0 ;  /* 0x00000004140b7211 */ /* 0x001fe400000f0eff */
[----:B------:R-:W2:Y:S01]  /*1c410*/  LDL.LU R20, [R1+0x2d0] ;  /* 0x0002d00001147983 */ /* 0x000ea20000300800 */
[----:B---3--:R-:W-:-:S05]  /*1c420*/  LEA R12, P6, R26, R17, 0x1 ;  /* 0x000000111a0c7211 */ /* 0x008fca00078c08ff */
[----:B------:R4:W-:Y:S04]  /*1c430*/  STL [R1+0x1754], R12 ;  /* 0x0017540c01007387 */ /* 0x0009e80000100800 */
[----:B------:R0:W-:Y:S01]  /*1c440*/  STL [R1+0x1720], R11 ;  /* 0x0017200b01007387 */ /* 0x0001e20000100800 */
[-C--:B----4-:R-:W-:Y:S02]  /*1c450*/  LEA R12, P0, R27, R17.reuse, 0x1 ;  /* 0x000000111b0c7211 */ /* 0x090fe400078008ff */
[----:B0-----:R-:W-:Y:S02]  /*1c460*/  LEA.HI.X.SX32 R11, R21, R4, 0x1, P1 ;  /* 0x00000004150b7211 */ /* 0x001fe400008f0eff */
[----:B------:R-:W3:Y:S04]  /*1c470*/  LDL.LU R21, [R1+0x2cc] ;  /* 0x0002cc0001157983 */ /* 0x000ee80000300800 */
[----:B------:R5:W-:Y:S04]  /*1c480*/  STL [R1+0x175c], R12 ;  /* 0x00175c0c01007387 */ /* 0x000be80000100800 */
[----:B------:R0:W-:Y:S01]  /*1c490*/  STL [R1+0x1728], R11 ;  /* 0x0017280b01007387 */ /* 0x0001e20000100800 */
[----:B-----5:R-:W-:-:S02]  /*1c4a0*/  LEA R12, P1, R0, R17, 0x1 ;  /* 0x00000011000c7211 */ /* 0x020fc400078208ff */
[----:B0-----:R-:W-:Y:S02]  /*1c4b0*/  LEA.HI.X.SX32 R11, R22, R4, 0x1, P2 ;  /* 0x00000004160b7211 */ /* 0x001fe400010f0eff */
[----:B------:R-:W4:Y:S04]  /*1c4c0*/  LDL.LU R22, [R1+0x2c8] ;  /* 0x0002c80001167983 */ /* 0x000f280000300800 */
        /* <DEDUP_REMOVED lines=70> */
[----:B------:R0:W-:Y:S04]  /*1c930*/  STL [R1+0x17d4], R12 ;  /* 0x0017d40c01007387 */ /* 0x0001e80000100800 */
[----:B------:R1:W-:Y:S01]  /*1c940*/  STL [R1+0x17a0], R11 ;  /* 0x0017a00b01007387 */ /* 0x0003e20000100800 */
[----:B------:R-:W-:Y:S02]  /*1c950*/  LEA R13, P2, R26, R17, 0x1 ;  /* 0x000000111a0d7211 */ /* 0x000fe400078408ff */
[----:B0-----:R-:W-:-:S03]  /*1c960*/  LEA.HI.X.SX32 R12, R20, R4, 0x1, P3 ;  /* 0x00000004140c7211 */ /* 0x001fc600018f0eff */
[----:B------:R-:W-:Y:S04]  /*1c970*/  STL [R1+0x17dc], R13 ;  /* 0x0017dc0d01007387 */ /* 0x000fe80000100800 */
[----:B------:R-:W5:Y:S04]  /*1c980*/  LDL.LU R20, [R1+0x280] ;  /* 0x0002800001147983 */ /* 0x000f680000300800 */
[----:B------:R0:W-:Y:S01]  /*1c990*/  STL [R1+0x17a8], R12 ;  /* 0x0017a80c01007387 */ /* 0x0001e20000100800 */
[----:B-1----:R-:W-:Y:S02]  /*1c9a0*/  LEA R11, P3, R27, R17, 0x1 ;  /* 0x000000111b0b7211 */ /* 0x002fe400078608ff */
[----:B0-----:R-:W-:-:S03]  /*1c9b0*/  LEA.HI.X.SX32 R12, R21, R4, 0x1, P4 ;  /* 0x00000004150c7211 */ /* 0x001fc600020f0eff */
[----:B------:R-:W-:Y:S04]  /*1c9c0*/  STL [R1+0x17e4], R11 ;  /* 0x0017e40b01007387 */ /* 0x000fe80000100800 */
[----:B------:R-:W5:Y:S04]  /*1c9d0*/  LDL.LU R21, [R1+0x278] ;  /* 0x0002780001157983 */ /* 0x000f680000300800 */
[----:B------:R0:W-:Y:S02]  /*1c9e0*/  STL [R1+0x17b0], R12 ;  /* 0x0017b00c01007387 */ /* 0x0001e40000100800 */
[----:B0-----:R-:W-:-:S02]  /*1c9f0*/  LEA.HI.X.SX32 R12, R22, R4, 0x1, P5 ;  /* 0x00000004160c7211 */ /* 0x001fc400028f0eff */
[-C--:B------:R-:W-:Y:S01]  /*1ca00*/  LEA R11, P4, R0, R17.reuse, 0x1 ;  /* 0x00000011000b7211 */ /* 0x080fe200078808ff */
        /* <DEDUP_REMOVED lines=20> */
[----:B------:R-:W-:Y:S02]  /*1cb50*/  LEA.HI.X.SX32 R0, R0, R4, 0x1, P4 ;  /* 0x0000000400007211 */ /* 0x000fe400020f0eff */
[----:B--2---:R-:W-:-:S05]  /*1cb60*/  LEA R11, P1, R10, R17, 0x1 ;  /* 0x000000110a0b7211 */ /* 0x004fca00078208ff */
[----:B------:R-:W-:Y:S04]  /*1cb70*/  STL [R1+0x180c], R11 ;  /* 0x00180c0b01007387 */ /* 0x000fe80000100800 */
[----:B------:R0:W-:Y:S02]  /*1cb80*/  STL [R1+0x17d8], R12 ;  /* 0x0017d80c01007387 */ /* 0x0001e40000100800 */
[----:B0-----:R-:W-:Y:S02]  /*1cb90*/  LEA.HI.X.SX32 R12, R27, R4, 0x1, P3 ;  /* 0x000000041b0c7211 */ /* 0x001fe400018f0eff */
[----:B------:R-:W2:Y:S01]  /*1cba0*/  LDL.LU R27, [R1+0x25c] ;  /* 0x00025c00011b7983 */ /* 0x000ea20000300800 */
[----:B---3--:R-:W-:-:S05]  /*1cbb0*/  LEA R11, P2, R9, R17, 0x1 ;  /* 0x00000011090b7211 */ /* 0x008fca00078408ff */
[----:B------:R4:W-:Y:S04]  /*1cbc0*/  STL [R1+0x1814], R11 ;  /* 0x0018140b01007387 */ /* 0x0009e80000100800 */
[----:B------:R-:W-:Y:S01]  /*1cbd0*/  STL [R1+0x17e0], R12 ;  /* 0x0017e00c01007387 */ /* 0x000fe20000100800 */
[----:B----4-:R-:W-:-:S05]  /*1cbe0*/  LEA R11, P3, R18, R17, 0x1 ;  /* 0x00000011120b7211 */ /* 0x010fca00078608ff */
[----:B------:R0:W-:Y:S04]  /*1cbf0*/  STL [R1+0x181c], R11 ;  /* 0x00181c0b01007387 */ /* 0x0001e80000100800 */
[----:B------:R1:W-:Y:S01]  /*1cc00*/  STL [R1+0x17e8], R0 ;  /* 0x0017e80001007387 */ /* 0x0003e20000100800 */
[----:B0-----:R-:W-:-:S03]  /*1cc10*/  LEA.HI.X.SX32 R11, R29, R4, 0x1, P5 ;  /* 0x000000041d0b7211 */ /* 0x001fc600028f0eff */
[----:B-1----:R-:W3:Y:S01]  /*1cc20*/  LDL.LU R0, [R1+0x258] ;  /* 0x0002580001007983 */ /* 0x002ee20000300800 */
[----:B-----5:R-:W-:-:S05]  /*1cc30*/  LEA R12, P4, R19, R17, 0x1 ;  /* 0x00000011130c7211 */ /* 0x020fca00078808ff */
[----:B------:R0:W-:Y:S04]  /*1cc40*/  STL [R1+0x1824], R12 ;  /* 0x0018240c01007387 */ /* 0x0001e80000100800 */
[----:B------:R-:W4:Y:S01]  /*1cc50*/  LDL.LU R29, [R1+0x250] ;  /* 0x00025000011d7983 */ /* 0x000f220000300800 */
        /* <DEDUP_REMOVED lines=42> */
[----:B--2---:R-:W-:-:S05]  /*1cf00*/  LEA R12, P6, R27, R17, 0x1 ;  /* 0x000000111b0c7211 */ /* 0x004fca00078c08ff */
[----:B------:R-:W-:Y:S04]  /*1cf10*/  STL [R1+0x186c], R12 ;  /* 0x00186c0c01007387 */ /* 0x000fe80000100800 */
[----:B------:R-:W2:Y:S04]  /*1cf20*/  LDL.LU R21, [R1+0x224] ;  /* 0x0002240001157983 */ /* 0x000ea80000300800 */
[----:B------:R0:W-:Y:S02]  /*1cf30*/  STL [R1+0x1838], R11 ;  /* 0x0018380b01007387 */ /* 0x0001e40000100800 */
[----:B0-----:R-:W-:-:S02]  /*1cf40*/  LEA.HI.X.SX32 R11, R22, R4, 0x1, P1 ;  /* 0x00000004160b7211 */ /* 0x001fc400008f0eff */
[----:B------:R-:W2:Y:S01]  /*1cf50*/  LDL.LU R22, [R1+0x220] ;  /* 0x0002200001167983 */ /* 0x000ea20000300800 */
[----:B---3--:R-:W-:-:S05]  /*1cf60*/  LEA R12, P0, R0, R17, 0x1 ;  /* 0x00000011000c7211 */ /* 0x008fca00078008ff */
[----:B------:R-:W-:Y:S04]  /*1cf70*/  STL [R1+0x1874], R12 ;  /* 0x0018740c01007387 */ /* 0x000fe80000100800 */
[----:B------:R0:W-:Y:S01]  /*1cf80*/  STL [R1+0x1840], R11 ;  /* 0x0018400b01007387 */ /* 0x0001e20000100800 */
[----:B----4-:R-:W-:Y:S02]  /*1cf90*/  LEA R13, P1, R29, R17, 0x1 ;  /* 0x000000111d0d7211 */ /* 0x010fe400078208ff */
[----:B0-----:R-:W-:-:S03]  /*1cfa0*/  LEA.HI.X.SX32 R11, R23, R4, 0x1, P2 ;  /* 0x00000004170b7211 */ /* 0x001fc600010f0eff */
[----:B------:R-:W-:Y:S04]  /*1cfb0*/  STL [R1+0x187c], R13 ;  /* 0x00187c0d01007387 */ /* 0x000fe80000100800 */
[----:B------:R-:W3:Y:S04]  /*1cfc0*/  LDL.LU R23, [R1+0x21c] ;  /* 0x00021c0001177983 */ /* 0x000ee80000300800 */
[----:B------:R0:W-:Y:S01]  /*1cfd0*/  STL [R1+0x1848], R11 ;  /* 0x0018480b01007387 */ /* 0x0001e20000100800 */
[----:B-----5:R-:W-:Y:S02]  /*1cfe0*/  LEA R12, P2, R5, R17, 0x1 ;  /* 0x00000011050c7211 */ /* 0x020fe400078408ff */
[----:B0-----:R-:W-:-:S03]  /*1cff0*/  LEA.HI.X.SX32 R11, R24, R4, 0x1, P3 ;  /* 0x00000004180b7211 */ /* 0x001fc600018f0eff */
[----:B------:R-:W-:Y:S04]  /*1d000*/  STL [R1+0x1884], R12 ;  /* 0x0018840c01007387 */ /* 0x000fe80000100800 */
[----:B------:R-:W4:Y:S04]  /*1d010*/  LDL.LU R24, [R1+0x214] ;  /* 0x0002140001187983 */ /* 0x000f280000300800 */
[----:B------:R0:W-:Y:S02]  /*1d020*/  STL [R1+0x1850], R11 ;  /* 0x0018500b01007387 */ /* 0x0001e40000100800 */
[----:B0-----:R-:W-:-:S02]  /*1d030*/  LEA.HI.X.SX32 R11, R25, R4, 0x1, P4 ;  /* 0x00000004190b7211 */ /* 0x001fc400020f0eff */
[----:B------:R-:W5:Y:S01]  /*1d040*/  LDL.LU R25, [R1+0x210] ;  /* 0x0002100001197983 */ /* 0x000f620000300800 */
[----:B------:R-:W-:-:S05]  /*1d050*/  LEA R12, P3, R28, R17, 0x1 ;  /* 0x000000111c0c7211 */ /* 0x000fca00078608ff */
[----:B------:R-:W-:Y:S04]  /*1d060*/  STL [R1+0x188c], R12 ;  /* 0x00188c0c01007387 */ /* 0x000fe80000100800 */
[----:B------:R0:W-:Y:S02]  /*1d070*/  STL [R1+0x1858], R11 ;  /* 0x0018580b01007387 */ /* 0x0001e40000100800 */
[----:B0-----:R-:W-:Y:S02]  /*1d080*/  LEA.HI.X.SX32 R11, R26, R4, 0x1, P5 ;  /* 0x000000041a0b7211 */ /* 0x001fe400028f0eff */
        /* <DEDUP_REMOVED lines=27> */
[----:B------:R0:W-:Y:S04]  /*1d240*/  STL [R1+0x1888], R11 ;  /* 0x0018880b01007387 */ /* 0x0001e80000100800 */
[----:B------:R-:W5:Y:S01]  /*1d250*/  LDL.LU R28, [R1+0x1f8] ;  /* 0x0001f800011c7983 */ /* 0x000f620000300800 */
[----:B0-----:R-:W-:Y:S02]  /*1d260*/  LEA.HI.X.SX32 R11, R10, R4, 0x1, P4 ;  /* 0x000000040a0b7211 */ /* 0x001fe400020f0eff */
[----:B--2---:R-:W-:-:S05]  /*1d270*/  LEA R12, P3, R21, R17, 0x1 ;  /* 0x00000011150c7211 */ /* 0x004fca00078608ff */
[----:B------:R0:W-:Y:S04]  /*1d280*/  STL [R1+0x18c4], R12 ;  /* 0x0018c40c01007387 */ /* 0x0001e80000100800 */
[----:B------:R-:W2:Y:S01]  /*1d290*/  LDL.LU R10, [R1+0x1f4] ;  /* 0x0001f400010a7983 */ /* 0x000ea20000300800 */
[----:B0-----:R-:W-:-:S03]  /*1d2a0*/  LEA R12, P4, R22, R17, 0x1 ;  /* 0x00000011160c7211 */ /* 0x001fc600078808ff */
[----:B------:R0:W-:Y:S04]  /*1d2b0*/  STL [R1+0x1890], R11 ;  /* 0x0018900b01007387 */ /* 0x0001e80000100800 */
[----:B------:R-:W-:Y:S01]  /*1d2c0*/  STL [R1+0x18cc], R12 ;  /* 0x0018cc0c01007387 */ /* 0x000fe20000100800 */
[----:B0-----:R-:W-:-:S03]  /*1d2d0*/  LEA.HI.X.SX32 R11, R9, R4, 0x1, P5 ;  /* 0x00000004090b7211 */ /* 0x001fc600028f0eff */
[----:B------:R-:W2:Y:S04]  /*1d2e0*/  LDL.LU R9, [R1+0x1f0] ;  /* 0x0001f00001097983 */ /* 0x000ea80000300800 */
[----:B------:R0:W-:Y:S02]  /*1d2f0*/  STL [R1+0x1898], R11 ;  /* 0x0018980b01007387 */ /* 0x0001e40000100800 */
[----:B0-----:R-:W-:Y:S02]  /*1d300*/  LEA.HI.X.SX32 R11, R18, R4, 0x1, P6 ;  /* 0x00000004120b7211 */ /* 0x001fe400030f0eff */
[----:B---3--:R-:W-:-:S05]  /*1d310*/  LEA R13, P5, R23, R17, 0x1 ;  /* 0x00000011170d7211 */ /* 0x008fca00078a08ff */
[----:B------:R-:W-:Y:S04]  /*1d320*/  STL [R1+0x18d4], R13 ;  /* 0x0018d40d01007387 */ /* 0x000fe80000100800 */
[----:B------:R-:W3:Y:S04]  /*1d330*/  LDL.LU R18, [R1+0x1ec] ;  /* 0x0001ec0001127983 */ /* 0x000ee80000300800 */
[----:B------:R0:W-:Y:S01]  /*1d340*/  STL [R1+0x18a0], R11 ;  /* 0x0018a00b01007387 */ /* 0x0001e20000100800 */
[----:B----4-:R-:W-:Y:S02]  /*1d350*/  LEA R12, P6, R24, R17, 0x1 ;  /* 0x00000011180c7211 */ /* 0x010fe400078c08ff */
[----:B0-----:R-:W-:-:S03]  /*1d360*/  LEA.HI.X.SX32 R11, R19, R4, 0x1, P0 ;  /* 0x00000004130b7211 */ /* 0x001fc600000f0eff */
[----:B------:R5:W-:Y:S04]  /*1d370*/  STL [R1+0x18dc], R12 ;  /* 0x0018dc0c01007387 */ /* 0x000be80000100800 */
[----:B------:R-:W4:Y:S04]  /*1d380*/  LDL.LU R19, [R1+0x1e8] ;  /* 0x0001e80001137983 */ /* 0x000f280000300800 */
[----:B------:R0:W-:Y:S01]  /*1d390*/  STL [R1+0x18a8], R11 ;  /* 0x0018a80b01007387 */ /* 0x0001e20000100800 */
[----:B-----5:R-:W-:Y:S02]  /*1d3a0*/  LEA R12, P0, R25, R17, 0x1 ;  /* 0x00000011190c7211 */ /* 0x020fe400078008ff */
[----:B0-----:R-:W-:-:S02]  /*1d3b0*/  LEA.HI.X.SX32 R11, R8, R4, 0x1, P1 ;  /* 0x00000004080b7211 */ /* 0x001fc400008f0eff */
        /* <DEDUP_REMOVED lines=32> */
[----:B------:R0:W-:Y:S02]  /*1d5c0*/  STL [R1+0x18e0], R11 ;  /* 0x0018e00b01007387 */ /* 0x0001e40000100800 */
[----:B0-----:R-:W-:Y:S02]  /*1d5d0*/  LEA.HI.X.SX32 R11, R26, R4, 0x1, P1 ;  /* 0x000000041a0b7211 */ /* 0x001fe400008f0eff */
[----:B--2---:R-:W-:-:S05]  /*1d5e0*/  LEA R13, P0, R10, R17, 0x1 ;  /* 0x000000110a0d7211 */ /* 0x004fca00078008ff */
[----:B------:R-:W-:Y:S04]  /*1d5f0*/  STL [R1+0x191c], R13 ;  /* 0x00191c0d01007387 */ /* 0x000fe80000100800 */
[----:B------:R-:W2:Y:S04]  /*1d600*/  LDL.LU R26, [R1+0x1c8] ;  /* 0x0001c800011a7983 */ /* 0x000ea80000300800 */
[----:B------:R0:W-:Y:S01]  /*1d610*/  STL [R1+0x18e8], R11 ;  /* 0x0018e80b01007387 */ /* 0x0001e20000100800 */
[----:B------:R-:W-:Y:S02]  /*1d620*/  LEA R12, P1, R9, R17, 0x1 ;  /* 0x00000011090c7211 */ /* 0x000fe400078208ff */
[----:B0-----:R-:W-:-:S03]  /*1d630*/  LEA.HI.X.SX32 R11, R27, R4, 0x1, P2 ;  /* 0x000000041b0b7211 */ /* 0x001fc600010f0eff */
[----:B------:R-:W-:Y:S04]  /*1d640*/  STL [R1+0x1924], R12 ;  /* 0x0019240c01007387 */ /* 0x000fe80000100800 */
[----:B------:R-:W2:Y:S04]  /*1d650*/  LDL.LU R27, [R1+0x1c4] ;  /* 0x0001c400011b7983 */ /* 0x000ea80000300800 */
[----:B------:R0:W-:Y:S02]  /*1d660*/  STL [R1+0x18f0], R11 ;  /* 0x0018f00b01007387 */ /* 0x0001e40000100800 */
[----:B0-----:R-:W-:-:S02]  /*1d670*/  LEA.HI.X.SX32 R11, R0, R4, 0x1, P3 ;  /* 0x00000004000b7211 */ /* 0x001fc400018f0eff */
[----:B------:R-:W2:Y:S01]  /*1d680*/  LDL.LU R0, [R1+0x1c0] ;  /* 0x0001c00001007983 */ /* 0x000ea20000300800 */
[----:B---3--:R-:W-:-:S05]  /*1d690*/  LEA R12, P2, R18, R17, 0x1 ;  /* 0x00000011120c7211 */ /* 0x008fca00078408ff */
[----:B------:R-:W-:Y:S04]  /*1d6a0*/  STL [R1+0x192c], R12 ;  /* 0x00192c0c01007387 */ /* 0x000fe80000100800 */
[----:B------:R0:W-:Y:S02]  /*1d6b0*/  STL [R1+0x18f8], R11 ;  /* 0x0018f80b01007387 */ /* 0x0001e40000100800 */
[----:B0-----:R-:W-:Y:S02]  /*1d6c0*/  LEA.HI.X.SX32 R11, R29, R4, 0x1, P4 ;  /* 0x000000041d0b7211 */ /* 0x001fe400020f0eff */
[----:B------:R-:W3:Y:S01]  /*1d6d0*/  LDL.LU R29, [R1+0x1bc] ;  /* 0x0001bc00011d7983 */ /* 0x000ee20000300800 */
[----:B----4-:R-:W-:-:S05]  /*1d6e0*/  LEA R12, P3, R19, R17, 0x1 ;  /* 0x00000011130c7211 */ /* 0x010fca00078608ff */
[----:B------:R5:W-:Y:S04]  /*1d6f0*/  STL [R1+0x1934], R12 ;  /* 0x0019340c01007387 */ /* 0x000be80000100800 */
[----:B------:R0:W-:Y:S01]  /*1d700*/  STL [R1+0x1900], R11 ;  /* 0x0019000b01007387 */ /* 0x0001e20000100800 */
[-C--:B-----5:R-:W-:Y:S02]  /*1d710*/  LEA R12, P4, R8, R17.reuse, 0x1 ;  /* 0x00000011080c7211 */ /* 0x0a0fe400078808ff */
[----:B0-----:R-:W-:Y:S02]  /*1d720*/  LEA.HI.X.SX32 R11, R5, R4, 0x1, P5 ;  /* 0x00000004050b7211 */ /* 0x001fe400028f0eff */
[----:B------:R-:W4:Y:S04]  /*1d730*/  LDL.LU R5, [R1+0x1b8] ;  /* 0x0001b80001057983 */ /* 0x000f280000300800 */
        /* <DEDUP_REMOVED lines=39> */
[----:B------:R0:W-:Y:S04]  /*1d9b0*/  STL [R1+0x197c], R12 ;  /* 0x00197c0c01007387 */ /* 0x0001e80000100800 */
[----:B------:R-:W2:Y:S04]  /*1d9c0*/  LDL.LU R21, [R1+0x198] ;  /* 0x0001980001157983 */ /* 0x000ea80000300800 */
[----:B------:R1:W-:Y:S01]  /*1d9d0*/  STL [R1+0x1948], R11 ;  /* 0x0019480b01007387 */ /* 0x0003e20000100800 */
[----:B0-----:R-:W-:Y:S02]  /*1d9e0*/  LEA R12, P6, R0, R17, 0x1 ;  /* 0x00000011000c7211 */ /* 0x001fe400078c08ff */
[----:B-1----:R-:W-:-:S02]  /*1d9f0*/  LEA.HI.X.SX32 R11, R22, R4, 0x1, P0 ;  /* 0x00000004160b7211 */ /* 0x002fc400000f0eff */
[----:B------:R-:W2:Y:S04]  /*1da00*/  LDL.LU R22, [R1+0x194] ;  /* 0x0001940001167983 */ /* 0x000ea80000300800 */
[----:B------:R-:W-:Y:S04]  /*1da10*/  STL [R1+0x1984], R12 ;  /* 0x0019840c01007387 */ /* 0x000fe80000100800 */
        /* <DEDUP_REMOVED lines=48> */
[----:B------:R-:W-:-:S05]  /*1dd20*/  LEA R12, P2, R21, R17, 0x1 ;  /* 0x00000011150c7211 */ /* 0x000fca00078408ff */
[----:B------:R0:W-:Y:S04]  /*1dd30*/  STL [R1+0x19d4], R12 ;  /* 0x0019d40c01007387 */ /* 0x0001e80000100800 */
[----:B------:R1:W-:Y:S01]  /*1dd40*/  STL [R1+0x19a0], R11 ;  /* 0x0019a00b01007387 */ /* 0x0003e20000100800 */
[-C--:B0-----:R-:W-:Y:S02]  /*1dd50*/  LEA R12, P3, R22, R17.reuse, 0x1 ;  /* 0x00000011160c7211 */ /* 0x081fe400078608ff */
[----:B-1----:R-:W-:Y:S02]  /*1dd60*/  LEA.HI.X.SX32 R11, R9, R4, 0x1, P4 ;  /* 0x00000004090b7211 */ /* 0x002fe400020f0eff */
[----:B------:R-:W2:Y:S04]  /*1dd70*/  LDL.LU R9, [R1+0x168] ;  /* 0x0001680001097983 */ /* 0x000ea80000300800 */
[----:B------:R0:W-:Y:S04]  /*1dd80*/  STL [R1+0x19dc], R12 ;  /* 0x0019dc0c01007387 */ /* 0x0001e80000100800 */
[----:B------:R1:W-:Y:S01]  /*1dd90*/  STL [R1+0x19a8], R11 ;  /* 0x0019a80b01007387 */ /* 0x0003e20000100800 */
[----:B0-----:R-:W-:-:S02]  /*1dda0*/  LEA R12, P4, R23, R17, 0x1 ;  /* 0x00000011170c7211 */ /* 0x001fc400078808ff */
[-C--:B-1----:R-:W-:Y:S02]  /*1ddb0*/  LEA.HI.X.SX32 R11, R18, R4.reuse, 0x1, P5 ;  /* 0x00000004120b7211 */ /* 0x082fe400028f0eff */
[----:B------:R-:W2:Y:S04]  /*1ddc0*/  LDL.LU R18, [R1+0x164] ;  /* 0x0001640001127983 */ /* 0x000ea80000300800 */
[----:B------:R-:W-:Y:S04]  /*1ddd0*/  STL [R1+0x19e4], R12 ;  /* 0x0019e40c01007387 */ /* 0x000fe80000100800 */
[----:B------:R0:W-:Y:S02]  /*1dde0*/  STL [R1+0x19b0], R11 ;  /* 0x0019b00b01007387 */ /* 0x0001e40000100800 */
[----:B0-----:R-:W-:-:S02]  /*1ddf0*/  LEA.HI.X.SX32 R11, R19, R4, 0x1, P6 ;  /* 0x00000004130b7211 */ /* 0x001fc400030f0eff */
[----:B---3--:R-:W-:Y:S01]  /*1de00*/  LEA R12, P5, R24, R17, 0x1 ;  /* 0x00000011180c7211 */ /* 0x008fe200078a08ff */
[----:B------:R-:W3:Y:S04]  /*1de10*/  LDL.LU R19, [R1+0x160] ;  /* 0x0001600001137983 */ /* 0x000ee80000300800 */
[----:B------:R-:W-:Y:S04]  /*1de20*/  STL [R1+0x19ec], R12 ;  /* 0x0019ec0c01007387 */ /* 0x000fe80000100800 */
[----:B------:R0:W-:Y:S02]  /*1de30*/  STL [R1+0x19b8], R11 ;  /* 0x0019b80b01007387 */ /* 0x0001e40000100800 */
[----:B0-----:R-:W-:-:S02]  /*1de40*/  LEA.HI.X.SX32 R11, R8, R4, 0x1, P0 ;  /* 0x00000004080b7211 */ /* 0x001fc400000f0eff */
[----:B------:R-:W3:Y:S01]  /*1de50*/  LDL.LU R8, [R1+0x15c] ;  /* 0x00015c0001087983 */ /* 0x000ee20000300800 */
[----:B----4-:R-:W-:-:S05]  /*1de60*/  LEA R12, P6, R25, R17, 0x1 ;  /* 0x00000011190c7211 */ /* 0x010fca00078c08ff */
[----:B------:R5:W-:Y:S04]  /*1de70*/  STL [R1+0x19f4], R12 ;  /* 0x0019f40c01007387 */ /* 0x000be80000100800 */
[----:B------:R0:W-:Y:S01]  /*1de80*/  STL [R1+0x19c0], R11 ;  /* 0x0019c00b01007387 */ /* 0x0001e20000100800 */
[----:B-----5:R-:W-:Y:S02]  /*1de90*/  LEA R12, P0, R26, R17, 0x1 ;  /* 0x000000111a0c7211 */ /* 0x020fe400078008ff */
[----:B0-----:R-:W-:-:S03]  /*1dea0*/  LEA.HI.X.SX32 R11, R20, R4, 0x1, P1 ;  /* 0x00000004140b7211 */ /* 0x001fc600008f0eff */
[----:B------:R-:W-:Y:S04]  /*1deb0*/  STL [R1+0x19fc], R12 ;  /* 0x0019fc0c01007387 */ /* 0x000fe80000100800 */
[----:B------:R0:W-:Y:S04]  /*1dec0*/  STL [R1+0x19c8], R11 ;  /* 0x0019c80b01007387 */ /* 0x0001e80000100800 */
[----:B------:R-:W4:Y:S01]  /*1ded0*/  LDL.LU R20, [R1+0x158] ;  /* 0x0001580001147983 */ /* 0x000f220000300800 */
[----:B0-----:R-:W-:Y:S02]  /*1dee0*/  LEA.HI.X.SX32 R11, R21, R4, 0x1, P2 ;  /* 0x00000004150b7211 */ /* 0x001fe400010f0eff */
[----:B------:R-:W-:-:S05]  /*1def0*/  LEA R12, P1, R27, R17, 0x1 ;  /* 0x000000111b0c7211 */ /* 0x000fca00078208ff */
        /* <DEDUP_REMOVED lines=9> */
[----:B------:R-:W-:-:S05]  /*1df90*/  LEA R13, P3, R29, R17, 0x1 ;  /* 0x000000111d0d7211 */ /* 0x000fca00078608ff */
        /* <DEDUP_REMOVED lines=28> */
[----:B---3--:R-:W-:-:S02]  /*1e160*/  LEA R12, P2, R19, R17, 0x1 ;  /* 0x00000011130c7211 */ /* 0x008fc400078408ff */
[----:B0-----:R-:W-:Y:S02]  /*1e170*/  LEA.HI.X.SX32 R11, R29, R4, 0x1, P3 ;  /* 0x000000041d0b7211 */ /* 0x001fe400018f0eff */
[----:B------:R-:W3:Y:S04]  /*1e180*/  LDL.LU R29, [R1+0x134] ;  /* 0x00013400011d7983 */ /* 0x000ee80000300800 */
[----:B------:R0:W-:Y:S04]  /*1e190*/  STL [R1+0x1a44], R12 ;  /* 0x001a440c01007387 */ /* 0x0001e80000100800 */
[----:B------:R1:W-:Y:S01]  /*1e1a0*/  STL [R1+0x1a10], R11 ;  /* 0x001a100b01007387 */ /* 0x0003e20000100800 */
[----:B0-----:R-:W-:-:S02]  /*1e1b0*/  LEA R12, P3, R8, R17, 0x1 ;  /* 0x00000011080c7211 */ /* 0x001fc400078608ff */
[----:B-1----:R-:W-:-:S03]  /*1e1c0*/  LEA.HI.X.SX32 R11, R5, R4, 0x1, P4 ;  /* 0x00000004050b7211 */ /* 0x002fc600020f0eff */
[----:B------:R0:W-:Y:S04]  /*1e1d0*/  STL [R1+0x1a4c], R12 ;  /* 0x001a4c0c01007387 */ /* 0x0001e80000100800 */
[----:B------:R-:W3:Y:S04]  /*1e1e0*/  LDL.LU R5, [R1+0x130] ;  /* 0x0001300001057983 */ /* 0x000ee80000300800 */
[----:B------:R4:W-:Y:S01]  /*1e1f0*/  STL [R1+0x1a18], R11 ;  /* 0x001a180b01007387 */ /* 0x0009e20000100800 */
[----:B0-----:R-:W-:-:S03]  /*1e200*/  LEA.HI.X.SX32 R12, R28, R4, 0x1, P5 ;  /* 0x000000041c0c7211 */ /* 0x001fc600028f0eff */
[----:B------:R-:W3:Y:S01]  /*1e210*/  LDL.LU R28, [R1+0x12c] ;  /* 0x00012c00011c7983 */ /* 0x000ee20000300800 */
[----:B----4-:R-:W-:-:S05]  /*1e220*/  LEA R11, P4, R20, R17, 0x1 ;  /* 0x00000011140b7211 */ /* 0x010fca00078808ff */
[----:B------:R-:W-:Y:S04]  /*1e230*/  STL [R1+0x1a54], R11 ;  /* 0x001a540b01007387 */ /* 0x000fe80000100800 */
[----:B------:R0:W-:Y:S02]  /*1e240*/  STL [R1+0x1a20], R12 ;  /* 0x001a200c01007387 */ /* 0x0001e40000100800 */
[----:B0-----:R-:W-:Y:S02]  /*1e250*/  LEA.HI.X.SX32 R12, R10, R4, 0x1, P6 ;  /* 0x000000040a0c7211 */ /* 0x001fe400030f0eff */
[----:B-----5:R-:W-:-:S05]  /*1e260*/  LEA R11, P5, R21, R17, 0x1 ;  /* 0x00000011150b7211 */ /* 0x020fca00078a08ff */
[----:B------:R0:W-:Y:S04]  /*1e270*/  STL [R1+0x1a5c], R11 ;  /* 0x001a5c0b01007387 */ /* 0x0001e80000100800 */
[----:B0-----:R-:W4:Y:S01]  /*1e280*/  LDL.LU R11, [R1+0x128] ;  /* 0x00012800010b7983 */ /* 0x001f220000300800 */
[----:B------:R-:W-:-:S03]  /*1e290*/  LEA R10, P6, R22, R17, 0x1 ;  /* 0x00000011160a7211 */ /* 0x000fc600078c08ff */
[----:B------:R-:W-:Y:S04]  /*1e2a0*/  STL [R1+0x1a28], R12 ;  /* 0x001a280c01007387 */ /* 0x000fe80000100800 */
[----:B------:R0:W-:Y:S04]  /*1e2b0*/  STL [R1+0x1a64], R10 ;  /* 0x001a640a01007387 */ /* 0x0001e80000100800 */
[----:B0-----:R-:W5:Y:S01]  /*1e2c0*/  LDL.LU R10, [R1+0x124] ;  /* 0x00012400010a7983 */ /* 0x001f620000300800 */
[----:B------:R-:W-:-:S05]  /*1e2d0*/  LEA.HI.X.SX32 R9, R9, R4, 0x1, P0 ;  /* 0x0000000409097211 */ /* 0x000fca00000f0eff */
[----:B------:R0:W-:Y:S01]  /*1e2e0*/  STL [R1+0x1a30], R9 ;  /* 0x001a300901007387 */ /* 0x0001e20000100800 */
[-C--:B------:R-:W-:Y:S02]  /*1e2f0*/  LEA R12, P0, R23, R17.reuse, 0x1 ;  /* 0x00000011170c7211 */ /* 0x080fe400078008ff */
[----:B0-----:R-:W-:Y:S02]  /*1e300*/  LEA.HI.X.SX32 R9, R18, R4, 0x1, P1 ;  /* 0x0000000412097211 */ /* 0x001fe400008f0eff */
        /* <DEDUP_REMOVED lines=8> */
[----:B------:R-:W-:-:S02]  /*1e390*/  LEA R13, P2, R25, R17, 0x1 ;  /* 0x00000011190d7211 */ /* 0x000fc400078408ff */
[----:B0-----:R-:W-:Y:S01]  /*1e3a0*/  LEA.HI.X.SX32 R12, R8, R4, 0x1, P3 ;  /* 0x00000004080c7211 */ /* 0x001fe200018f0eff */
[----:B-1----:R-:W5:Y:S04]  /*1e3b0*/  LDL.LU R9, [R1+0x118] ;  /* 0x0001180001097983 */ /* 0x002f680000300800 */
[----:B------:R-:W-:Y:S04]  /*1e3c0*/  STL [R1+0x1a7c], R13 ;  /* 0x001a7c0d01007387 */ /* 0x000fe80000100800 */
[----:B------:R0:W-:Y:S01]  /*1e3d0*/  STL [R1+0x1a48], R12 ;  /* 0x001a480c01007387 */ /* 0x0001e20000100800 */
[----:B------:R-:W-:-:S02]  /*1e3e0*/  LEA R8, P3, R26, R17, 0x1 ;  /* 0x000000111a087211 */ /* 0x000fc400078608ff */
[-C--:B0-----:R-:W-:Y:S02]  /*1e3f0*/  LEA.HI.X.SX32 R12, R20, R4.reuse, 0x1, P4 ;  /* 0x00000004140c7211 */ /* 0x081fe400020f0eff */
        /* <DEDUP_REMOVED lines=13> */
[----:B---3--:R-:W-:Y:S02]  /*1e4d0*/  LEA R8, P6, R29, R17, 0x1 ;  /* 0x000000111d087211 */ /* 0x008fe400078c08ff */
[----:B0-----:R-:W-:-:S03]  /*1e4e0*/  LEA.HI.X.SX32 R12, R23, R4, 0x1, P0 ;  /* 0x00000004170c7211 */ /* 0x001fc600000f0eff */
[----:B------:R0:W-:Y:S04]  /*1e4f0*/  STL [R1+0x1a9c], R8 ;  /* 0x001a9c0801007387 */ /* 0x0001e80000100800 */
[----:B------:R-:W-:Y:S04]  /*1e500*/  STL [R1+0x1a68], R12 ;  /* 0x001a680c01007387 */ /* 0x000fe80000100800 */
[----:B------:R-:W3:Y:S01]  /*1e510*/  LDL.LU R23, [R1+0x108] ;  /* 0x0001080001177983 */ /* 0x000ee20000300800 */
[----:B0-----:R-:W-:-:S05]  /*1e520*/  LEA R8, P0, R5, R17, 0x1 ;  /* 0x0000001105087211 */ /* 0x001fca00078008ff */
[----:B------:R0:W-:Y:S04]  /*1e530*/  STL [R1+0x1aa4], R8 ;  /* 0x001aa40801007387 */ /* 0x0001e80000100800 */
[----:B0-----:R-:W3:Y:S01]  /*1e540*/  LDL.LU R8, [R1+0x104] ;  /* 0x0001040001087983 */ /* 0x001ee20000300800 */
[----:B------:R-:W-:Y:S02]  /*1e550*/  LEA.HI.X.SX32 R12, R24, R4, 0x1, P1 ;  /* 0x00000004180c7211 */ /* 0x000fe400008f0eff */
[----:B------:R-:W-:-:S03]  /*1e560*/  LEA R13, P1, R28, R17, 0x1 ;  /* 0x000000111c0d7211 */ /* 0x000fc600078208ff */
[----:B------:R0:W-:Y:S04]  /*1e570*/  STL [R1+0x1a70], R12 ;  /* 0x001a700c01007387 */ /* 0x0001e80000100800 */
[----:B------:R-:W-:Y:S04]  /*1e580*/  STL [R1+0x1aac], R13 ;  /* 0x001aac0d01007387 */ /* 0x000fe80000100800 */
[----:B------:R-:W3:Y:S01]  /*1e590*/  LDL.LU R24, [R1+0x100] ;  /* 0x0001000001187983 */ /* 0x000ee20000300800 */
[----:B0-----:R-:W-:-:S05]  /*1e5a0*/  LEA.HI.X.SX32 R12, R25, R4, 0x1, P2 ;  /* 0x00000004190c7211 */ /* 0x001fca00010f0eff */
[----:B------:R0:W-:Y:S02]  /*1e5b0*/  STL [R1+0x1a78], R12 ;  /* 0x001a780c01007387 */ /* 0x0001e40000100800 */
[----:B0-----:R-:W-:Y:S02]  /*1e5c0*/  LEA.HI.X.SX32 R12, R26, R4, 0x1, P3 ;  /* 0x000000041a0c7211 */ /* 0x001fe400018f0eff */
[----:B----4-:R-:W-:-:S05]  /*1e5d0*/  LEA R14, P2, R11, R17, 0x1 ;  /* 0x000000110b0e7211 */ /* 0x010fca00078408ff */
[----:B------:R-:W-:Y:S04]  /*1e5e0*/  STL [R1+0x1ab4], R14 ;  /* 0x001ab40e01007387 */ /* 0x000fe80000100800 */
[----:B------:R-:W4:Y:S04]  /*1e5f0*/  LDL.LU R25, [R1+0xfc] ;  /* 0x0000fc0001197983 */ /* 0x000f280000300800 */
[----:B------:R0:W-:Y:S01]  /*1e600*/  STL [R1+0x1a80], R12 ;  /* 0x001a800c01007387 */ /* 0x0001e20000100800 */
[----:B-----5:R-:W-:-:S05]  /*1e610*/  LEA R13, P3, R10, R17, 0x1 ;  /* 0x000000110a0d7211 */ /* 0x020fca00078608ff */
[----:B------:R1:W-:Y:S04]  /*1e620*/  STL [R1+0x1abc], R13 ;  /* 0x001abc0d01007387 */ /* 0x0003e80000100800 */
[----:B------:R-:W5:Y:S01]  /*1e630*/  LDL.LU R26, [R1+0xf8] ;  /* 0x0000f800011a7983 */ /* 0x000f620000300800 */
[----:B0-----:R-:W-:-:S05]  /*1e640*/  LEA.HI.X.SX32 R12, R27, R4, 0x1, P4 ;  /* 0x000000041b0c7211 */ /* 0x001fca00020f0eff */
[----:B------:R0:W-:Y:S01]  /*1e650*/  STL [R1+0x1a88], R12 ;  /* 0x001a880c01007387 */ /* 0x0001e20000100800 */
[----:B-1----:R-:W-:-:S03]  /*1e660*/  LEA R13, P4, R18, R17, 0x1 ;  /* 0x00000011120d7211 */ /* 0x002fc600078808ff */
[----:B------:R-:W5:Y:S04]  /*1e670*/  LDL.LU R27, [R1+0xf4] ;  /* 0x0000f400011b7983 */ /* 0x000f680000300800 */
[----:B------:R1:W-:Y:S01]  /*1e680*/  STL [R1+0x1ac4], R13 ;  /* 0x001ac40d01007387 */ /* 0x0003e20000100800 */
[----:B0-----:R-:W-:-:S03]  /*1e690*/  LEA.HI.X.SX32 R12, R0, R4, 0x1, P5 ;  /* 0x00000004000c7211 */ /* 0x001fc600028f0eff */
[----:B------:R-:W5:Y:S04]  /*1e6a0*/  LDL.LU R0, [R1+0xf0] ;  /* 0x0000f00001007983 */ /* 0x000f680000300800 */
[----:B------:R0:W-:Y:S01]  /*1e6b0*/  STL [R1+0x1a90], R12 ;  /* 0x001a900c01007387 */ /* 0x0001e20000100800 */
[----:B-1----:R-:W-:Y:S02]  /*1e6c0*/  LEA R13, P5, R19, R17, 0x1 ;  /* 0x00000011130d7211 */ /* 0x002fe400078a08ff */
[----:B0-----:R-:W-:-:S03]  /*1e6d0*/  LEA.HI.X.SX32 R12, R29, R4, 0x1, P6 ;  /* 0x000000041d0c7211 */ /* 0x001fc600030f0eff */
[----:B------:R0:W-:Y:S04]  /*1e6e0*/  STL [R1+0x1acc], R13 ;  /* 0x001acc0d01007387 */ /* 0x0001e80000100800 */
[----:B------:R-:W5:Y:S04]  /*1e6f0*/  LDL.LU R29, [R1+0xec] ;  /* 0x0000ec00011d7983 */ /* 0x000f680000300800 */
[----:B------:R1:W-:Y:S01]  /*1e700*/  STL [R1+0x1a98], R12 ;  /* 0x001a980c01007387 */ /* 0x0003e20000100800 */
[----:B0-----:R-:W-:Y:S02]  /*1e710*/  LEA R13, P6, R9, R17, 0x1 ;  /* 0x00000011090d7211 */ /* 0x001fe400078c08ff */
[----:B-1----:R-:W-:-:S03]  /*1e720*/  LEA.HI.X.SX32 R12, R5, R4, 0x1, P0 ;  /* 0x00000004050c7211 */ /* 0x002fc600000f0eff */
        /* <DEDUP_REMOVED lines=10> */
[----:B------:R-:W-:Y:S04]  /*1e7d0*/  STL [R1+0x1ae4], R13 ;  /* 0x001ae40d01007387 */ /* 0x000fe80000100800 */
[----:B------:R0:W-:Y:S01]  /*1e7e0*/  STL [R1+0x1ab0], R12 ;  /* 0x001ab00c01007387 */ /* 0x0001e20000100800 */
[----:B------:R-:W-:Y:S02]  /*1e7f0*/  LEA.HI.X.SX32 R10, R10, R4, 0x1, P3 ;  /* 0x000000040a0a7211 */ /* 0x000fe400018f0eff */
[----:B--2---:R-:W-:-:S05]  /*1e800*/  LEA R11, P2, R22, R17, 0x1 ;  /* 0x00000011160b7211 */ /* 0x004fca00078408ff */
[----:B------:R-:W-:Y:S04]  /*1e810*/  STL [R1+0x1aec], R11 ;  /* 0x001aec0b01007387 */ /* 0x000fe80000100800 */
[----:B0-----:R-:W2:Y:S04]  /*1e820*/  LDL.LU R12, [R1+0xe0] ;  /* 0x0000e000010c7983 */ /* 0x001ea80000300800 */
[----:B------:R0:W-:Y:S02]  /*1e830*/  STL [R1+0x1ab8], R10 ;  /* 0x001ab80a01007387 */ /* 0x0001e40000100800 */
[----:B0-----:R-:W-:-:S02]  /*1e840*/  LEA.HI.X.SX32 R10, R18, R4, 0x1, P4 ;  /* 0x00000004120a7211 */ /* 0x001fc400020f0eff */
[----:B------:R-:W2:Y:S01]  /*1e850*/  LDL.LU R18, [R1+0xdc] ;  /* 0x0000dc0001127983 */ /* 0x000ea20000300800 */
[----:B---3--:R-:W-:-:S05]  /*1e860*/  LEA R11, P3, R23, R17, 0x1 ;  /* 0x00000011170b7211 */ /* 0x008fca00078608ff */
[----:B------:R0:W-:Y:S04]  /*1e870*/  STL [R1+0x1af4], R11 ;  /* 0x001af40b01007387 */ /* 0x0001e80000100800 */
[----:B------:R1:W-:Y:S01]  /*1e880*/  STL [R1+0x1ac0], R10 ;  /* 0x001ac00a01007387 */ /* 0x0003e20000100800 */
[----:B0-----:R-:W-:Y:S02]  /*1e890*/  LEA.HI.X.SX32 R11, R19, R4, 0x1, P5 ;  /* 0x00000004130b7211 */ /* 0x001fe400028f0eff */
[----:B------:R-:W-:-:S05]  /*1e8a0*/  LEA R13, P4, R8, R17, 0x1 ;  /* 0x00000011080d7211 */ /* 0x000fca00078808ff */
[----:B------:R0:W-:Y:S04]  /*1e8b0*/  STL [R1+0x1afc], R13 ;  /* 0x001afc0d01007387 */ /* 0x0001e80000100800 */
[----:B------:R-:W3:Y:S04]  /*1e8c0*/  LDL.LU R19, [R1+0xd8] ;  /* 0x0000d80001137983 */ /* 0x000ee80000300800 */
[----:B------:R0:W-:Y:S01]  /*1e8d0*/  STL [R1+0x1ac8], R11 ;  /* 0x001ac80b01007387 */ /* 0x0001e20000100800 */
[----:B-1----:R-:W-:Y:S02]  /*1e8e0*/  LEA R10, P5, R24, R17, 0x1 ;  /* 0x00000011180a7211 */ /* 0x002fe400078a08ff */
[-C--:B0-----:R-:W-:Y:S01]  /*1e8f0*/  LEA.HI.X.SX32 R13, R9, R4.reuse, 0x1, P6 ;  /* 0x00000004090d7211 */ /* 0x081fe200030f0eff */
[----:B------:R-:W3:Y:S01]  /*1e900*/  LDL.LU R11, [R1+0xd4] ;  /* 0x0000d400010b7983 */ /* 0x000ee20000300800 */
[----:B------:R-:W-:-:S03]  /*1e910*/  LEA.HI.X.SX32 R9, R20, R4, 0x1, P0 ;  /* 0x0000000414097211 */ /* 0x000fc600000f0eff */
[----:B------:R4:W-:Y:S04]  /*1e920*/  STL [R1+0x1b04], R10 ;  /* 0x001b040a01007387 */ /* 0x0009e80000100800 */
[----:B------:R5:W-:Y:S04]  /*1e930*/  STL [R1+0x1ad0], R13 ;  /* 0x001ad00d01007387 */ /* 0x000be80000100800 */
[----:B------:R-:W3:Y:S01]  /*1e940*/  LDL.LU R20, [R1+0xd0] ;  /* 0x0000d00001147983 */ /* 0x000ee20000300800 */
[----:B----4-:R-:W-:-:S05]  /*1e950*/  LEA R10, P6, R25, R17, 0x1 ;  /* 0x00000011190a7211 */ /* 0x010fca00078c08ff */
[----:B------:R-:W-:Y:S04]  /*1e960*/  STL [R1+0x1b0c], R10 ;  /* 0x001b0c0a01007387 */ /* 0x000fe80000100800 */
[----:B------:R0:W-:Y:S01]  /*1e970*/  STL [R1+0x1ad8], R9 ;  /* 0x001ad80901007387 */ /* 0x0001e20000100800 */
[----:B-----5:R-:W-:Y:S02]  /*1e980*/  LEA R13, P0, R26, R17, 0x1 ;  /* 0x000000111a0d7211 */ /* 0x020fe400078008ff */
[----:B0-----:R-:W-:-:S03]  /*1e990*/  LEA.HI.X.SX32 R9, R21, R4, 0x1, P1 ;  /* 0x0000000415097211 */ /* 0x001fc600008f0eff */
[----:B------:R-:W-:Y:S04]  /*1e9a0*/  STL [R1+0x1b14], R13 ;  /* 0x001b140d01007387 */ /* 0x000fe80000100800 */
[----:B------:R-:W4:Y:S01]  /*1e9b0*/  LDL.LU R21, [R1+0xcc] ;  /* 0x0000cc0001157983 */ /* 0x000f220000300800 */
[----:B------:R-:W-:-:S03]  /*1e9c0*/  LEA R10, P1, R27, R17, 0x1 ;  /* 0x000000111b0a7211 */ /* 0x000fc600078208ff */
[----:B------:R0:W-:Y:S04]  /*1e9d0*/  STL [R1+0x1ae0], R9 ;  /* 0x001ae00901007387 */ /* 0x0001e80000100800 */
[----:B------:R1:W-:Y:S01]  /*1e9e0*/  STL [R1+0x1b1c], R10 ;  /* 0x001b1c0a01007387 */ /* 0x0003e20000100800 */
[----:B0-----:R-:W-:-:S03]  /*1e9f0*/  LEA.HI.X.SX32 R9, R22, R4, 0x1, P2 ;  /* 0x0000000416097211 */ /* 0x001fc600010f0eff */
[----:B------:R-:W5:Y:S01]  /*1ea00*/  LDL.LU R22, [R1+0xc8] ;  /* 0x0000c80001167983 */ /* 0x000f620000300800 */
[----:B-1----:R-:W-:-:S03]  /*1ea10*/  LEA R10, P2, R0, R17, 0x1 ;  /* 0x00000011000a7211 */ /* 0x002fc600078408ff */
[----:B------:R0:W-:Y:S04]  /*1ea20*/  STL [R1+0x1ae8], R9 ;  /* 0x001ae80901007387 */ /* 0x0001e80000100800 */
[----:B------:R1:W-:Y:S01]  /*1ea30*/  STL [R1+0x1b24], R10 ;  /* 0x001b240a01007387 */ /* 0x0003e20000100800 */
[----:B0-----:R-:W-:-:S03]  /*1ea40*/  LEA.HI.X.SX32 R9, R23, R4, 0x1, P3 ;  /* 0x0000000417097211 */ /* 0x001fc600018f0eff */
[----:B------:R-:W5:Y:S01]  /*1ea50*/  LDL.LU R23, [R1+0xc4] ;  /* 0x0000c40001177983 */ /* 0x000f620000300800 */
[----:B-1----:R-:W-:-:S03]  /*1ea60*/  LEA R10, P3, R29, R17, 0x1 ;  /* 0x000000111d0a7211 */ /* 0x002fc600078608ff */
[----:B------:R0:W-:Y:S04]  /*1ea70*/  STL [R1+0x1af0], R9 ;  /* 0x001af00901007387 */ /* 0x0001e80000100800 */
[----:B------:R1:W-:Y:S01]  /*1ea80*/  STL [R1+0x1b2c], R10 ;  /* 0x001b2c0a01007387 */ /* 0x0003e20000100800 */
[-C--:B0-----:R-:W-:Y:S02]  /*1ea90*/  LEA.HI.X.SX32 R9, R8, R4.reuse, 0x1, P4 ;  /* 0x0000000408097211 */ /* 0x081fe400020f0eff */
[----:B------:R-:W-:Y:S01]  /*1eaa0*/  LEA R8, P4, R5, R17, 0x1 ;  /* 0x0000001105087211 */ /* 0x000fe200078808ff */
[----:B-1----:R-:W5:Y:S04]  /*1eab0*/  LDL.LU R10, [R1+0xc0] ;  /* 0x0000c000010a7983 */ /* 0x002f680000300800 */
[----:B------:R0:W-:Y:S04]  /*1eac0*/  STL [R1+0x1af8], R9 ;  /* 0x001af80901007387 */ /* 0x0001e80000100800 */
[----:B------:R1:W-:Y:S01]  /*1ead0*/  STL [R1+0x1b34], R8 ;  /* 0x001b340801007387 */ /* 0x0003e20000100800 */
[----:B0-----:R-:W-:-:S03]  /*1eae0*/  LEA.HI.X.SX32 R9, R24, R4, 0x1, P5 ;  /* 0x0000000418097211 */ /* 0x001fc600028f0eff */
[----:B------:R-:W5:Y:S01]  /*1eaf0*/  LDL.LU R24, [R1+0xbc] ;  /* 0x0000bc0001187983 */ /* 0x000f620000300800 */
[----:B------:R-:W-:Y:S02]  /*1eb00*/  LEA.HI.X.SX32 R13, R25, R4, 0x1, P6 ;  /* 0x00000004190d7211 */ /* 0x000fe400030f0eff */
[----:B-1----:R-:W-:Y:S01]  /*1eb10*/  LEA R8, P5, R28, R17, 0x1 ;  /* 0x000000111c087211 */ /* 0x002fe200078a08ff */
[----:B------:R0:W-:Y:S04]  /*1eb20*/  STL [R1+0x1b00], R9 ;  /* 0x001b000901007387 */ /* 0x0001e80000100800 */
[----:B------:R1:W-:Y:S01]  /*1eb30*/  STL [R1+0x1b3c], R8 ;  /* 0x001b3c0801007387 */ /* 0x0003e20000100800 */
[----:B0-----:R-:W-:-:S03]  /*1eb40*/  IMAD.MOV.U32 R9, RZ, RZ, R7 ;  /* 0x000000ffff097224 */ /* 0x001fc600078e0007 */
[----:B------:R-:W-:Y:S01]  /*1eb50*/  STL [R1+0x1b08], R13 ;  /* 0x001b080d01007387 */ /* 0x000fe20000100800 */
[----:B-1----:R-:W-:-:S03]  /*1eb60*/  IMAD.MOV.U32 R8, RZ, RZ, R6 ;  /* 0x000000ffff087224 */ /* 0x002fc600078e0006 */
[----:B------:R-:W5:Y:S01]  /*1eb70*/  LDL.LU R25, [R1+0xb8] ;  /* 0x0000b80001197983 */ /* 0x000f620000300800 */
[----:B------:R-:W-:Y:S02]  /*1eb80*/  LEA.HI.X.SX32 R6, R26, R4, 0x1, P0 ;  /* 0x000000041a067211 */ /* 0x000fe400000f0eff */
[----:B--2---:R-:W-:-:S05]  /*1eb90*/  LEA R7, P6, R12, R17, 0x1 ;  /* 0x000000110c077211 */ /* 0x004fca00078c08ff */
[----:B------:R0:W-:Y:S04]  /*1eba0*/  STL [R1+0x1b44], R7 ;  /* 0x001b440701007387 */ /* 0x0001e80000100800 */
[----:B------:R-:W2:Y:S01]  /*1ebb0*/  LDL.LU R26, [R1+0xb4] ;  /* 0x0000b400011a7983 */ /* 0x000ea20000300800 */
[----:B0-----:R-:W-:-:S03]  /*1ebc0*/  LEA R7, P0, R18, R17, 0x1 ;  /* 0x0000001112077211 */ /* 0x001fc600078008ff */
[----:B------:R0:W-:Y:S04]  /*1ebd0*/  STL [R1+0x1b10], R6 ;  /* 0x001b100601007387 */ /* 0x0001e80000100800 */
[----:B------:R1:W-:Y:S01]  /*1ebe0*/  STL [R1+0x1b4c], R7 ;  /* 0x001b4c0701007387 */ /* 0x0003e20000100800 */
[----:B0-----:R-:W-:-:S03]  /*1ebf0*/  LEA.HI.X.SX32 R6, R27, R4, 0x1, P1 ;  /* 0x000000041b067211 */ /* 0x001fc600008f0eff */
[----:B------:R-:W2:Y:S01]  /*1ec00*/  LDL.LU R27, [R1+0xb0] ;  /* 0x0000b000011b7983 */ /* 0x000ea20000300800 */
[----:B-1----:R-:W-:-:S03]  /*1ec10*/  LEA.HI.X.SX32 R7, R0, R4, 0x1, P2 ;  /* 0x0000000400077211 */ /* 0x002fc600010f0eff */
[----:B------:R0:W-:Y:S01]  /*1ec20*/  STL [R1+0x1b18], R6 ;  /* 0x001b180601007387 */ /* 0x0001e20000100800 */
[----:B---3--:R-:W-:-:S05]  /*1ec30*/  LEA R13, P1, R19, R17, 0x1 ;  /* 0x00000011130d7211 */ /* 0x008fca00078208ff */
[----:B------:R1:W-:Y:S04]  /*1ec40*/  STL [R1+0x1b54], R13 ;  /* 0x001b540d01007387 */ /* 0x0003e80000100800 */
[----:B------:R-:W3:Y:S04]  /*1ec50*/  LDL.LU R0, [R1+0xac] ;  /* 0x0000ac0001007983 */ /* 0x000ee80000300800 */
[----:B------:R1:W-:Y:S01]  /*1ec60*/  STL [R1+0x1b20], R7 ;  /* 0x001b200701007387 */ /* 0x0003e20000100800 */
[----:B0-----:R-:W-:Y:S02]  /*1ec70*/  LEA R6, P2, R11, R17, 0x1 ;  /* 0x000000110b067211 */ /* 0x001fe400078408ff */
[-C--:B-1----:R-:W-:Y:S01]  /*1ec80*/  LEA.HI.X.SX32 R13, R29, R4.reuse, 0x1, P3 ;  /* 0x000000041d0d7211 */ /* 0x082fe200018f0eff */
[----:B------:R-:W3:Y:S04]  /*1ec90*/  LDL.LU R7, [R1+0xa8] ;  /* 0x0000a80001077983 */ /* 0x000ee80000300800 */
[----:B------:R0:W-:Y:S01]  /*1eca0*/  STL [R1+0x1b5c], R6 ;  /* 0x001b5c0601007387 */ /* 0x0001e20000100800 */
[----:B------:R-:W-:-:S03]  /*1ecb0*/  LEA.HI.X.SX32 R5, R5, R4, 0x1, P4 ;  /* 0x0000000405057211 */ /* 0x000fc600020f0eff */
[----:B------:R-:W3:Y:S01]  /*1ecc0*/  LDL.LU R29, [R1+0xa4] ;  /* 0x0000a400011d7983 */ /* 0x000ee20000300800 */
[----:B0-----:R-:W-:-:S03]  /*1ecd0*/  LEA R6, P3, R20, R17, 0x1 ;  /* 0x0000001114067211 */ /* 0x001fc600078608ff */
[----:B------:R-:W-:Y:S04]  /*1ece0*/  STL [R1+0x1b28], R13 ;  /* 0x001b280d01007387 */ /* 0x000fe80000100800 */
[----:B------:R0:W-:Y:S01]  /*1ecf0*/  STL [R1+0x1b64], R6 ;  /* 0x001b640601007387 */ /* 0x0001e20000100800 */
[----:B------:R-:W-:-:S03]  /*1ed00*/  LEA.HI.X.SX32 R14, R28, R4, 0x1, P5 ;  /* 0x000000041c0e7211 */ /* 0x000fc600028f0eff */
[----:B0-----:R-:W3:Y:S04]  /*1ed10*/  LDL.LU R6, [R1+0xa0] ;  /* 0x0000a00001067983 */ /* 0x001ee80000300800 */
[----:B------:R0:W-:Y:S04]  /*1ed20*/  STL [R1+0x1b30], R5 ;  /* 0x001b300501007387 */ /* 0x0001e80000100800 */
[----:B0-----:R-:W3:Y:S01]  /*1ed30*/  LDL.LU R5, [R1+0x9c] ;  /* 0x00009c0001057983 */ /* 0x001ee20000300800 */
[----:B----4-:R-:W-:-:S05]  /*1ed40*/  LEA R13, P4, R21, R17, 0x1 ;  /* 0x00000011150d7211 */ /* 0x010fca00078808ff */
[----:B------:R5:W-:Y:S04]  /*1ed50*/  STL [R1+0x1b6c], R13 ;  /* 0x001b6c0d01007387 */ /* 0x000be80000100800 */
[----:B------:R0:W-:Y:S04]  /*1ed60*/  STL [R1+0x1b38], R14 ;  /* 0x001b380e01007387 */ /* 0x0001e80000100800 */
[----:B------:R-:W4:Y:S01]  /*1ed70*/  LDL.LU R28, [R1+0x98] ;  /* 0x00009800011c7983 */ /* 0x000f220000300800 */
[----:B-----5:R-:W-:Y:S02]  /*1ed80*/  LEA R13, P5, R22, R17, 0x1 ;  /* 0x00000011160d7211 */ /* 0x020fe400078a08ff */
[----:B0-----:R-:W-:-:S03]  /*1ed90*/  LEA.HI.X.SX32 R14, R12, R4, 0x1, P6 ;  /* 0x000000040c0e7211 */ /* 0x001fc600030f0eff */
[----:B------:R0:W-:Y:S04]  /*1eda0*/  STL [R1+0x1b74], R13 ;  /* 0x001b740d01007387 */ /* 0x0001e80000100800 */
[----:B------:R-:W-:Y:S01]  /*1edb0*/  STL [R1+0x1b40], R14 ;  /* 0x001b400e01007387 */ /* 0x000fe20000100800 */
[----:B0-----:R-:W-:Y:S02]  /*1edc0*/  LEA.HI.X.SX32 R13, R18, R4, 0x1, P0 ;  /* 0x00000004120d7211 */ /* 0x001fe400000f0eff */
        /* <DEDUP_REMOVED lines=11> */
[----:B------:R0:W-:Y:S01]  /*1ee80*/  STL [R1+0x1b8c], R12 ;  /* 0x001b8c0c01007387 */ /* 0x0001e20000100800 */
[----:B------:R-:W-:-:S03]  /*1ee90*/  LEA.HI.X.SX32 R11, R20, R4, 0x1, P3 ;  /* 0x00000004140b7211 */ /* 0x000fc600018f0eff */
[----:B------:R-:W-:Y:S04]  /*1eea0*/  STL [R1+0x1b58], R13 ;  /* 0x001b580d01007387 */ /* 0x000fe80000100800 */
[----:B------:R-:W5:Y:S01]  /*1eeb0*/  LDL.LU R20, [R1+0x8c] ;  /* 0x00008c0001147983 */ /* 0x000f620000300800 */
[----:B0-----:R-:W-:-:S05]  /*1eec0*/  LEA R12, P2, R25, R17, 0x1 ;  /* 0x00000011190c7211 */ /* 0x001fca00078408ff */
        /* <DEDUP_REMOVED lines=13> */
[----:B---3--:R-:W-:-:S05]  /*1efa0*/  LEA R13, P5, R0, R17, 0x1 ;  /* 0x00000011000d7211 */ /* 0x008fca00078a08ff */
[----:B------:R-:W-:Y:S04]  /*1efb0*/  STL [R1+0x1bac], R13 ;  /* 0x001bac0d01007387 */ /* 0x000fe80000100800 */
[----:B------:R-:W3:Y:S01]  /*1efc0*/  LDL.LU R23, [R1+0x80] ;  /* 0x0000800001177983 */ /* 0x000ee20000300800 */
[----:B------:R-:W-:-:S03]  /*1efd0*/  LEA R12, P6, R7, R17, 0x1 ;  /* 0x00000011070c7211 */ /* 0x000fc600078c08ff */
[----:B------:R0:W-:Y:S04]  /*1efe0*/  STL [R1+0x1b78], R11 ;  /* 0x001b780b01007387 */ /* 0x0001e80000100800 */
[----:B------:R1:W-:Y:S01]  /*1eff0*/  STL [R1+0x1bb4], R12 ;  /* 0x001bb40c01007387 */ /* 0x0003e20000100800 */
[-C--:B0-----:R-:W-:Y:S02]  /*1f000*/  LEA.HI.X.SX32 R11, R10, R4.reuse, 0x1, P0 ;  /* 0x000000040a0b7211 */ /* 0x081fe400000f0eff */
[-C--:B------:R-:W-:Y:S02]  /*1f010*/  LEA R10, P0, R29, R17.reuse, 0x1 ;  /* 0x000000111d0a7211 */ /* 0x080fe400078008ff */
[----:B-1----:R-:W-:Y:S01]  /*1f020*/  LEA.HI.X.SX32 R12, R24, R4, 0x1, P1 ;  /* 0x00000004180c7211 */ /* 0x002fe200008f0eff */
[----:B------:R0:W-:Y:S04]  /*1f030*/  STL [R1+0x1b80], R11 ;  /* 0x001b800b01007387 */ /* 0x0001e80000100800 */
[----:B------:R1:W-:Y:S04]  /*1f040*/  STL [R1+0x1bbc], R10 ;  /* 0x001bbc0a01007387 */ /* 0x0003e80000100800 */
[----:B------:R1:W-:Y:S04]  /*1f050*/  STL [R1+0x1b88], R12 ;  /* 0x001b880c01007387 */ /* 0x0003e80000100800 */
[----:B------:R-:W3:Y:S01]  /*1f060*/  LDL.LU R24, [R1+0x7c] ;  /* 0x00007c0001187983 */ /* 0x000ee20000300800 */
[----:B0-----:R-:W-:-:S02]  /*1f070*/  LEA R11, P1, R6, R17, 0x1 ;  /* 0x00000011060b7211 */ /* 0x001fc400078208ff */
[----:B-1----:R-:W-:-:S03]  /*1f080*/  LEA.HI.X.SX32 R10, R25, R4, 0x1, P2 ;  /* 0x00000004190a7211 */ /* 0x002fc600010f0eff */
[----:B------:R0:W-:Y:S04]  /*1f090*/  STL [R1+0x1bc4], R11 ;  /* 0x001bc40b01007387 */ /* 0x0001e80000100800 */
[----:B------:R4:W-:Y:S01]  /*1f0a0*/  STL [R1+0x1b90], R10 ;  /* 0x001b900a01007387 */ /* 0x0009e20000100800 */
[----:B------:R-:W-:Y:S02]  /*1f0b0*/  LEA R12, P2, R5, R17, 0x1 ;  /* 0x00000011050c7211 */ /* 0x000fe400078408ff */
[----:B0-----:R-:W-:-:S03]  /*1f0c0*/  LEA.HI.X.SX32 R11, R26, R4, 0x1, P3 ;  /* 0x000000041a0b7211 */ /* 0x001fc600018f0eff */
[----:B------:R-:W-:Y:S04]  /*1f0d0*/  STL [R1+0x1bcc], R12 ;  /* 0x001bcc0c01007387 */ /* 0x000fe80000100800 */
[----:B------:R-:W3:Y:S04]  /*1f0e0*/  LDL.LU R25, [R1+0x78] ;  /* 0x0000780001197983 */ /* 0x000ee80000300800 */
[----:B------:R0:W-:Y:S01]  /*1f0f0*/  STL [R1+0x1b98], R11 ;  /* 0x001b980b01007387 */ /* 0x0001e20000100800 */
[----:B----4-:R-:W-:Y:S02]  /*1f100*/  LEA R10, P3, R28, R17, 0x1 ;  /* 0x000000111c0a7211 */ /* 0x010fe400078608ff */
[----:B0-----:R-:W-:-:S03]  /*1f110*/  LEA.HI.X.SX32 R11, R27, R4, 0x1, P4 ;  /* 0x000000041b0b7211 */ /* 0x001fc600020f0eff */
[----:B------:R5:W-:Y:S04]  /*1f120*/  STL [R1+0x1bd4], R10 ;  /* 0x001bd40a01007387 */ /* 0x000be80000100800 */
[----:B------:R-:W4:Y:S01]  /*1f130*/  LDL.LU R26, [R1+0x74] ;  /* 0x00007400011a7983 */ /* 0x000f220000300800 */
[----:B------:R-:W-:-:S03]  /*1f140*/  LEA.HI.X.SX32 R0, R0, R4, 0x1, P5 ;  /* 0x0000000400007211 */ /* 0x000fc600028f0eff */
[----:B------:R0:W-:Y:S04]  /*1f150*/  STL [R1+0x1ba0], R11 ;  /* 0x001ba00b01007387 */ /* 0x0001e80000100800 */
[----:B------:R-:W4:Y:S01]  /*1f160*/  LDL.LU R27, [R1+0x70] ;  /* 0x00007000011b7983 */ /* 0x000f220000300800 */
[----:B-----5:R-:W-:-:S05]  /*1f170*/  LEA R10, P4, R18, R17, 0x1 ;  /* 0x00000011120a7211 */ /* 0x020fca00078808ff */
[----:B------:R-:W-:Y:S01]  /*1f180*/  STL [R1+0x1bdc], R10 ;  /* 0x001bdc0a01007387 */ /* 0x000fe20000100800 */
[----:B------:R-:W-:-:S03]  /*1f190*/  LEA.HI.X.SX32 R7, R7, R4, 0x1, P6 ;  /* 0x0000000407077211 */ /* 0x000fc600030f0eff */
[----:B------:R1:W-:Y:S01]  /*1f1a0*/  STL [R1+0x1ba8], R0 ;  /* 0x001ba80001007387 */ /* 0x0003e20000100800 */
[----:B0-----:R-:W-:-:S03]  /*1f1b0*/  IMAD.MOV.U32 R11, RZ, RZ, R9 ;  /* 0x000000ffff0b7224 */ /* 0x001fc600078e0009 */
[----:B-1----:R-:W5:Y:S01]  /*1f1c0*/  LDL.LU R0, [R1+0x6c] ;  /* 0x00006c0001007983 */ /* 0x002f620000300800 */
[----:B------:R-:W-:Y:S01]  /*1f1d0*/  LEA R12, P5, R19, R17, 0x1 ;  /* 0x00000011130c7211 */ /* 0x000fe200078a08ff */
[----:B------:R-:W-:Y:S02]  /*1f1e0*/  IMAD.MOV.U32 R10, RZ, RZ, R8 ;  /* 0x000000ffff0a7224 */ /* 0x000fe400078e0008 */
[----:B------:R-:W-:Y:S02]  /*1f1f0*/  IMAD.MOV.U32 R8, RZ, RZ, R2 ;  /* 0x000000ffff087224 */ /* 0x000fe400078e0002 */
[----:B------:R0:W-:Y:S01]  /*1f200*/  STL [R1+0x1be4], R12 ;  /* 0x001be40c01007387 */ /* 0x0001e20000100800 */
[----:B------:R-:W-:-:S03]  /*1f210*/  IMAD.MOV.U32 R9, RZ, RZ, R3 ;  /* 0x000000ffff097224 */ /* 0x000fc600078e0003 */
[----:B------:R-:W-:Y:S04]  /*1f220*/  STL [R1+0x1bb0], R7 ;  /* 0x001bb00701007387 */ /* 0x000fe80000100800 */
[----:B------:R-:W5:Y:S01]  /*1f230*/  LDL.LU R2, [R1+0x68] ;  /* 0x0000680001027983 */ /* 0x000f620000300800 */
[----:B0-----:R-:W-:Y:S02]  /*1f240*/  LEA.HI.X.SX32 R12, R29, R4, 0x1, P0 ;  /* 0x000000041d0c7211 */ /* 0x001fe400000f0eff */
[----:B------:R-:W-:-:S05]  /*1f250*/  LEA R3, P6, R20, R17, 0x1 ;  /* 0x0000001114037211 */ /* 0x000fca00078c08ff */
[----:B------:R0:W-:Y:S04]  /*1f260*/  STL [R1+0x1bec], R3 ;  /* 0x001bec0301007387 */ /* 0x0001e80000100800 */
[----:B0-----:R-:W5:Y:S04]  /*1f270*/  LDL.LU R3, [R1+0x64] ;  /* 0x0000640001037983 */ /* 0x001f680000300800 */
[----:B------:R-:W-:Y:S04]  /*1f280*/  STL [R1+0x1bb8], R12 ;  /* 0x001bb80c01007387 */ /* 0x000fe80000100800 */
[----:B------:R-:W5:Y:S01]  /*1f290*/  LDL.LU R29, [R1+0x60] ;  /* 0x00006000011d7983 */ /* 0x000f620000300800 */
[----:B------:R-:W-:-:S02]  /*1f2a0*/  LEA.HI.X.SX32 R6, R6, R4, 0x1, P1 ;  /* 0x0000000406067211 */ /* 0x000fc400008f0eff */
[----:B--2---:R-:W-:-:S05]  /*1f2b0*/  LEA R7, P0, R21, R17, 0x1 ;  /* 0x0000001115077211 */ /* 0x004fca00078008ff */
[----:B------:R0:W-:Y:S04]  /*1f2c0*/  STL [R1+0x1bf4], R7 ;  /* 0x001bf40701007387 */ /* 0x0001e80000100800 */
[----:B------:R-:W2:Y:S04]  /*1f2d0*/  LDL.LU R16, [R1+0x5c] ;  /* 0x00005c0001107983 */ /* 0x000ea80000300800 */
[----:B------:R1:W-:Y:S04]  /*1f2e0*/  STL [R1+0x1bc0], R6 ;  /* 0x001bc00601007387 */ /* 0x0003e80000100800 */
[----:B------:R-:W2:Y:S01]  /*1f2f0*/  LDL.LU R15, [R1+0x54] ;  /* 0x00005400010f7983 */ /* 0x000ea20000300800 */
[----:B0-----:R-:W-:-:S05]  /*1f300*/  LEA R7, P1, R22, R17, 0x1 ;  /* 0x0000001116077211 */ /* 0x001fca00078208ff */
[----:B------:R0:W-:Y:S01]  /*1f310*/  STL [R1+0x1bfc], R7 ;  /* 0x001bfc0701007387 */ /* 0x0001e20000100800 */
[----:B-1----:R-:W-:-:S03]  /*1f320*/  LEA.HI.X.SX32 R6, R5, R4, 0x1, P2 ;  /* 0x0000000405067211 */ /* 0x002fc600010f0eff */
[----:B------:R-:W2:Y:S04]  /*1f330*/  LDL.LU R14, [R1+0x4c] ;  /* 0x00004c00010e7983 */ /* 0x000ea80000300800 */
[----:B------:R1:W-:Y:S04]  /*1f340*/  STL [R1+0x1bc8], R6 ;  /* 0x001bc80601007387 */ /* 0x0003e80000100800 */
[----:B------:R-:W2:Y:S04]  /*1f350*/  LDL.LU R13, [R1+0x38] ;  /* 0x00003800010d7983 */ /* 0x000ea80000300800 */
[----:B------:R-:W2:Y:S01]  /*1f360*/  LDL.LU R12, [R1+0x2c] ;  /* 0x00002c00010c7983 */ /* 0x000ea20000300800 */
[----:B---3--:R-:W-:-:S05]  /*1f370*/  LEA R5, P2, R23, R17, 0x1 ;  /* 0x0000001117057211 */ /* 0x008fca00078408ff */
[----:B------:R3:W-:Y:S04]  /*1f380*/  STL [R1+0x1c04], R5 ;  /* 0x001c040501007387 */ /* 0x0007e80000100800 */
[----:B0-----:R-:W2:Y:S04]  /*1f390*/  LDL.LU R7, [R1+0x1c] ;  /* 0x00001c0001077983 */ /* 0x001ea80000300800 */
[----:B-1----:R-:W2:Y:S01]  /*1f3a0*/  LDL.LU R6, [R1+0x14] ;  /* 0x0000140001067983 */ /* 0x002ea20000300800 */
[-C--:B---3--:R-:W-:Y:S02]  /*1f3b0*/  LEA.HI.X.SX32 R5, R28, R4.reuse, 0x1, P3 ;  /* 0x000000041c057211 */ /* 0x088fe400018f0eff */
[----:B------:R-:W-:-:S03]  /*1f3c0*/  LEA.HI.X.SX32 R18, R18, R4, 0x1, P4 ;  /* 0x0000000412127211 */ /* 0x000fc600020f0eff */
[----:B------:R0:W-:Y:S01]  /*1f3d0*/  STL [R1+0x1bd0], R5 ;  /* 0x001bd00501007387 */ /* 0x0001e20000100800 */
[----:B------:R-:W-:-:S03]  /*1f3e0*/  LEA.HI.X.SX32 R19, R19, R4, 0x1, P5 ;  /* 0x0000000413137211 */ /* 0x000fc600028f0eff */
[----:B0-----:R-:W3:Y:S01]  /*1f3f0*/  LDL.LU R5, [R1+0x8] ;  /* 0x0000080001057983 */ /* 0x001ee20000300800 */
[----:B------:R-:W-:-:S05]  /*1f400*/  LEA R28, P3, R24, R17, 0x1 ;  /* 0x00000011181c7211 */ /* 0x000fca00078608ff */
[----:B------:R0:W-:Y:S04]  /*1f410*/  STL [R1+0x1c0c], R28 ;  /* 0x001c0c1c01007387 */ /* 0x0001e80000100800 */
[----:B0-----:R-:W3:Y:S04]  /*1f420*/  LDL.LU R28, [R1] ;  /* 0x00000000011c7983 */ /* 0x001ee80000300800 */
[----:B------:R0:W-:Y:S02]  /*1f430*/  STL [R1+0x1bd8], R18 ;  /* 0x001bd81201007387 */ /* 0x0001e40000100800 */
[----:B0-----:R-:W-:-:S05]  /*1f440*/  LEA R18, P4, R25, R17, 0x1 ;  /* 0x0000001119127211 */ /* 0x001fca00078808ff */
[----:B------:R0:W-:Y:S01]  /*1f450*/  STL [R1+0x1c14], R18 ;  /* 0x001c141201007387 */ /* 0x0001e20000100800 */
[----:B------:R-:W-:-:S03]  /*1f460*/  LEA.HI.X.SX32 R20, R20, R4, 0x1, P6 ;  /* 0x0000000414147211 */ /* 0x000fc600030f0eff */
[----:B0-----:R-:W3:Y:S04]  /*1f470*/  LDL.LU R18, [R1+0x221c] ;  /* 0x00221c0001127983 */ /* 0x001ee80000300800 */
[----:B------:R4:W-:Y:S02]  /*1f480*/  STL [R1+0x1be0], R19 ;  /* 0x001be01301007387 */ /* 0x0009e40000100800 */
[----:B----4-:R-:W-:-:S05]  /*1f490*/  LEA R19, P5, R26, R17, 0x1 ;  /* 0x000000111a137211 */ /* 0x010fca00078a08ff */
[----:B------:R0:W-:Y:S01]  /*1f4a0*/  STL [R1+0x1c1c], R19 ;  /* 0x001c1c1301007387 */ /* 0x0001e20000100800 */
[----:B------:R-:W-:-:S03]  /*1f4b0*/  LEA.HI.X.SX32 R21, R21, R4, 0x1, P0 ;  /* 0x0000000415157211 */ /* 0x000fc600000f0eff */
[----:B0-----:R-:W4:Y:S04]  /*1f4c0*/  LDL.LU R19, [R1+0x2218] ;  /* 0x0022180001137983 */ /* 0x001f280000300800 */
[----:B------:R0:W-:Y:S02]  /*1f4d0*/  STL [R1+0x1be8], R20 ;  /* 0x001be81401007387 */ /* 0x0001e40000100800 */
[----:B0-----:R-:W-:-:S05]  /*1f4e0*/  LEA R20, P6, R27, R17, 0x1 ;  /* 0x000000111b147211 */ /* 0x001fca00078c08ff */
[----:B------:R0:W-:Y:S01]  /*1f4f0*/  STL [R1+0x1c24], R20 ;  /* 0x001c241401007387 */ /* 0x0001e20000100800 */
[----:B------:R-:W-:-:S03]  /*1f500*/  LEA.HI.X.SX32 R22, R22, R4, 0x1, P1 ;  /* 0x0000000416167211 */ /* 0x000fc600008f0eff */
[----:B0-----:R-:W3:Y:S04]  /*1f510*/  LDL.LU R20, [R1+0x2214] ;  /* 0x0022140001147983 */ /* 0x001ee80000300800 */
[----:B------:R5:W-:Y:S02]  /*1f520*/  STL [R1+0x1bf0], R21 ;  /* 0x001bf01501007387 */ /* 0x000be40000100800 */
[----:B-----5:R-:W-:-:S05]  /*1f530*/  LEA R21, P0, R0, R17, 0x1 ;  /* 0x0000001100157211 */ /* 0x020fca00078008ff */
[----:B------:R0:W-:Y:S01]  /*1f540*/  STL [R1+0x1c2c], R21 ;  /* 0x001c2c1501007387 */ /* 0x0001e20000100800 */
[----:B------:R-:W-:-:S03]  /*1f550*/  LEA.HI.X.SX32 R23, R23, R4, 0x1, P2 ;  /* 0x0000000417177211 */ /* 0x000fc600010f0eff */
[----:B0-----:R-:W5:Y:S04]  /*1f560*/  LDL.LU R21, [R1+0x2210] ;  /* 0x0022100001157983 */ /* 0x001f680000300800 */
[----:B------:R0:W-:Y:S02]  /*1f570*/  STL [R1+0x1bf8], R22 ;  /* 0x001bf81601007387 */ /* 0x0001e40000100800 */
[----:B0-----:R-:W-:-:S05]  /*1f580*/  LEA R22, P1, R2, R17, 0x1 ;  /* 0x0000001102167211 */ /* 0x001fca00078208ff */
[----:B------:R0:W-:Y:S01]  /*1f590*/  STL [R1+0x1c34], R22 ;  /* 0x001c341601007387 */ /* 0x0001e20000100800 */
[----:B------:R-:W-:-:S03]  /*1f5a0*/  LEA.HI.X.SX32 R24, R24, R4, 0x1, P3 ;  /* 0x0000000418187211 */ /* 0x000fc600018f0eff */
[----:B0-----:R-:W4:Y:S04]  /*1f5b0*/  LDL.LU R22, [R1+0x220c] ;  /* 0x00220c0001167983 */ /* 0x001f280000300800 */
        /* <DEDUP_REMOVED lines=11> */
[----:B--2---:R-:W-:-:S05]  /*1f670*/  LEA R25, P4, R16, R17, 0x1 ;  /* 0x0000001110197211 */ /* 0x004fca00078808ff */
[----:B------:R0:W-:Y:S01]  /*1f680*/  STL [R1+0x1c4c], R25 ;  /* 0x001c4c1901007387 */ /* 0x0001e20000100800 */
[----:B------:R-:W-:-:S03]  /*1f690*/  LEA.HI.X.SX32 R27, R27, R4, 0x1, P6 ;  /* 0x000000041b1b7211 */ /* 0x000fc600030f0eff */
[----:B0-----:R-:W2:Y:S04]  /*1f6a0*/  LDL.LU R25, [R1+0x2200] ;  /* 0x0022000001197983 */ /* 0x001ea80000300800 */
[----:B------:R0:W-:Y:S02]  /*1f6b0*/  STL [R1+0x1c18], R26 ;  /* 0x001c181a01007387 */ /* 0x0001e40000100800 */
[----:B0-----:R-:W-:-:S05]  /*1f6c0*/  LEA R26, P5, R15, R17, 0x1 ;  /* 0x000000110f1a7211 */ /* 0x001fca00078a08ff */
        /* <DEDUP_REMOVED lines=20> */
[----:B------:R0:W-:Y:S04]  /*1f810*/  STL [R1+0x1c74], R3 ;  /* 0x001c740301007387 */ /* 0x0001e80000100800 */
[----:B0-----:R-:W2:Y:S04]  /*1f820*/  LDL.LU R3, [R1+0x21ec] ;  /* 0x0021ec0001037983 */ /* 0x001ea80000300800 */
[----:B------:R0:W-:Y:S02]  /*1f830*/  STL [R1+0x1c40], R29 ;  /* 0x001c401d01007387 */ /* 0x0001e40000100800 */
[----:B0-----:R-:W-:-:S05]  /*1f840*/  LEA R29, P3, R6, R17, 0x1 ;  /* 0x00000011061d7211 */ /* 0x001fca00078608ff */
[----:B------:R0:W-:Y:S04]  /*1f850*/  STL [R1+0x1c7c], R29 ;  /* 0x001c7c1d01007387 */ /* 0x0001e80000100800 */
[----:B0-----:R-:W4:Y:S01]  /*1f860*/  LDL.LU R29, [R1+0x21e8] ;  /* 0x0021e800011d7983 */ /* 0x001f220000300800 */
[-C--:B------:R-:W-:Y:S02]  /*1f870*/  LEA.HI.X.SX32 R16, R16, R4.reuse, 0x1, P4 ;  /* 0x0000000410107211 */ /* 0x080fe400020f0eff */
[----:B------:R-:W-:-:S03]  /*1f880*/  LEA.HI.X.SX32 R15, R15, R4, 0x1, P5 ;  /* 0x000000040f0f7211 */ /* 0x000fc600028f0eff */
[----:B------:R3:W-:Y:S01]  /*1f890*/  STL [R1+0x1c48], R16 ;  /* 0x001c481001007387 */ /* 0x0007e20000100800 */
[----:B------:R-:W-:Y:S02]  /*1f8a0*/  LEA.HI.X.SX32 R14, R14, R4, 0x1, P6 ;  /* 0x000000040e0e7211 */ /* 0x000fe400030f0eff */
[----:B---3--:R-:W-:-:S05]  /*1f8b0*/  LEA R16, P4, R5, R17, 0x1 ;  /* 0x0000001105107211 */ /* 0x008fca00078808ff */
[----:B------:R0:W-:Y:S01]  /*1f8c0*/  STL [R1+0x1c84], R16 ;  /* 0x001c841001007387 */ /* 0x0001e20000100800 */
[----:B------:R-:W-:-:S03]  /*1f8d0*/  LEA.HI.X.SX32 R13, R13, R4, 0x1, P0 ;  /* 0x000000040d0d7211 */ /* 0x000fc600000f0eff */
[----:B------:R-:W-:Y:S01]  /*1f8e0*/  STL [R1+0x1c50], R15 ;  /* 0x001c500f01007387 */ /* 0x000fe20000100800 */
[----:B0-----:R-:W-:-:S05]  /*1f8f0*/  LEA R16, P5, R28, R17, 0x1 ;  /* 0x000000111c107211 */ /* 0x001fca00078a08ff */
[----:B------:R-:W-:Y:S04]  /*1f900*/  STL [R1+0x1c8c], R16 ;  /* 0x001c8c1001007387 */ /* 0x000fe80000100800 */
[----:B------:R2:W-:Y:S01]  /*1f910*/  STL [R1+0x1c58], R14 ;  /* 0x001c580e01007387 */ /* 0x0005e20000100800 */
[----:B------:R-:W-:Y:S02]  /*1f920*/  LEA.HI.X.SX32 R7, R7, R4, 0x1, P2 ;  /* 0x0000000407077211 */ /* 0x000fe400010f0eff */
[-C--:B--2---:R-:W-:Y:S02]  /*1f930*/  LEA R14, P0, R3, R17.reuse, 0x1 ;  /* 0x00000011030e7211 */ /* 0x084fe400078008ff */
[----:B----4-:R-:W-:-:S05]  /*1f940*/  LEA R15, P6, R29, R17, 0x1 ;  /* 0x000000111d0f7211 */ /* 0x010fca00078c08ff */
[----:B------:R-:W-:Y:S04]  /*1f950*/  STL [R1+0x1c94], R15 ;  /* 0x001c940f01007387 */ /* 0x000fe80000100800 */
[----:B------:R0:W-:Y:S04]  /*1f960*/  STL [R1+0x1c60], R13 ;  /* 0x001c600d01007387 */ /* 0x0001e80000100800 */
[----:B------:R-:W-:Y:S01]  /*1f970*/  STL [R1+0x1c9c], R14 ;  /* 0x001c9c0e01007387 */ /* 0x000fe20000100800 */
[----:B0-----:R-:W-:Y:S02]  /*1f980*/  LEA.HI.X.SX32 R13, R12, R4, 0x1, P1 ;  /* 0x000000040c0d7211 */ /* 0x001fe400008f0eff */
[----:B------:R-:W-:-:S03]  /*1f990*/  LEA R12, P1, R2, R17, 0x1 ;  /* 0x00000011020c7211 */ /* 0x000fc600078208ff */
[----:B------:R0:W-:Y:S04]  /*1f9a0*/  STL [R1+0x1c68], R13 ;  /* 0x001c680d01007387 */ /* 0x0001e80000100800 */
[----:B------:R1:W-:Y:S04]  /*1f9b0*/  STL [R1+0x1ca4], R12 ;  /* 0x001ca40c01007387 */ /* 0x0003e80000100800 */
[----:B------:R2:W-:Y:S01]  /*1f9c0*/  STL [R1+0x1c70], R7 ;  /* 0x001c700701007387 */ /* 0x0005e20000100800 */
[----:B0-----:R-:W-:Y:S02]  /*1f9d0*/  LEA R13, P2, R0, R17, 0x1 ;  /* 0x00000011000d7211 */ /* 0x001fe400078408ff */
[----:B-1----:R-:W-:-:S02]  /*1f9e0*/  LEA.HI.X.SX32 R12, R6, R4, 0x1, P3 ;  /* 0x00000004060c7211 */ /* 0x002fc400018f0eff */
[----:B------:R-:W-:Y:S02]  /*1f9f0*/  LEA.HI.X.SX32 R6, R5, R4, 0x1, P4 ;  /* 0x0000000405067211 */ /* 0x000fe400020f0eff */
[-C--:B--2---:R-:W-:Y:S01]  /*1fa00*/  LEA R7, P3, R27, R17.reuse, 0x1 ;  /* 0x000000111b077211 */ /* 0x084fe200078608ff */
[----:B------:R-:W-:Y:S01]  /*1fa10*/  STL [R1+0x1cac], R13 ;  /* 0x001cac0d01007387 */ /* 0x000fe20000100800 */
[----:B------:R-:W-:-:S03]  /*1fa20*/  LEA R5, P4, R26, R17, 0x1 ;  /* 0x000000111a057211 */ /* 0x000fc600078808ff */
[----:B------:R-:W-:Y:S04]  /*1fa30*/  STL [R1+0x1c78], R12 ;  /* 0x001c780c01007387 */ /* 0x000fe80000100800 */
[----:B------:R0:W-:Y:S04]  /*1fa40*/  STL [R1+0x1cb4], R7 ;  /* 0x001cb40701007387 */ /* 0x0001e80000100800 */
[----:B------:R1:W-:Y:S04]  /*1fa50*/  STL [R1+0x1c80], R6 ;  /* 0x001c800601007387 */ /* 0x0003e80000100800 */
[----:B------:R2:W-:Y:S01]  /*1fa60*/  STL [R1+0x1cbc], R5 ;  /* 0x001cbc0501007387 */ /* 0x0005e20000100800 */
[----:B0-----:R-:W-:-:S02]  /*1fa70*/  LEA.HI.X.SX32 R7, R28, R4, 0x1, P5 ;  /* 0x000000041c077211 */ /* 0x001fc400028f0eff */
[----:B-1----:R-:W-:-:S03]  /*1fa80*/  LEA R6, P5, R25, R17, 0x1 ;  /* 0x0000001119067211 */ /* 0x002fc600078a08ff */
[----:B------:R0:W-:Y:S01]  /*1fa90*/  STL [R1+0x1c88], R7 ;  /* 0x001c880701007387 */ /* 0x0001e20000100800 */
[----:B--2---:R-:W-:-:S03]  /*1faa0*/  LEA.HI.X.SX32 R5, R29, R4, 0x1, P6 ;  /* 0x000000041d057211 */ /* 0x004fc600030f0eff */
[----:B------:R1:W-:Y:S04]  /*1fab0*/  STL [R1+0x1cc4], R6 ;  /* 0x001cc40601007387 */ /* 0x0003e80000100800 */
[----:B------:R2:W-:Y:S01]  /*1fac0*/  STL [R1+0x1c90], R5 ;  /* 0x001c900501007387 */ /* 0x0005e20000100800 */
[-C--:B0-----:R-:W-:Y:S02]  /*1fad0*/  LEA R7, P6, R24, R17.reuse, 0x1 ;  /* 0x0000001118077211 */ /* 0x081fe400078c08ff */
[-C--:B-1----:R-:W-:Y:S02]  /*1fae0*/  LEA.HI.X.SX32 R6, R3, R4.reuse, 0x1, P0 ;  /* 0x0000000403067211 */ /* 0x082fe400000f0eff */
[----:B------:R-:W-:Y:S02]  /*1faf0*/  LEA.HI.X.SX32 R3, R2, R4, 0x1, P1 ;  /* 0x0000000402037211 */ /* 0x000fe400008f0eff */
[-C--:B--2---:R-:W-:Y:S01]  /*1fb00*/  LEA R5, P0, R23, R17.reuse, 0x1 ;  /* 0x0000001117057211 */ /* 0x084fe200078008ff */
[----:B------:R-:W-:Y:S01]  /*1fb10*/  STL [R1+0x1cc8], R7 ;  /* 0x001cc80701007387 */ /* 0x000fe20000100800 */
[----:B------:R-:W-:-:S02]  /*1fb20*/  LEA R2, P1, R22, R17, 0x1 ;  /* 0x0000001116027211 */ /* 0x000fc400078208ff */
[----:B------:R-:W-:Y:S01]  /*1fb30*/  LEA.HI.X.SX32 R0, R0, R4, 0x1, P2 ;  /* 0x0000000400007211 */ /* 0x000fe200010f0eff */
[----:B------:R-:W-:Y:S04]  /*1fb40*/  STL [R1+0x1c98], R6 ;  /* 0x001c980601007387 */ /* 0x000fe80000100800 */
[----:B------:R-:W-:Y:S04]  /*1fb50*/  STL [R1+0x1ccc], R5 ;  /* 0x001ccc0501007387 */ /* 0x000fe80000100800 */
[----:B------:R0:W-:Y:S04]  /*1fb60*/  STL [R1+0x1ca0], R3 ;  /* 0x001ca00301007387 */ /* 0x0001e80000100800 */
[----:B------:R1:W-:Y:S04]  /*1fb70*/  STL [R1+0x1cd0], R2 ;  /* 0x001cd00201007387 */ /* 0x0003e80000100800 */
[----:B------:R2:W-:Y:S01]  /*1fb80*/  STL [R1+0x1ca8], R0 ;  /* 0x001ca80001007387 */ /* 0x0005e20000100800 */
[----:B0-----:R-:W-:-:S02]  /*1fb90*/  LEA R3, P2, R20, R17, 0x1 ;  /* 0x0000001114037211 */ /* 0x001fc400078408ff */
[----:B-1----:R-:W-:-:S03]  /*1fba0*/  LEA.HI.X.SX32 R2, R27, R4, 0x1, P3 ;  /* 0x000000041b027211 */ /* 0x002fc600018f0eff */
[----:B------:R0:W-:Y:S01]  /*1fbb0*/  STL [R1+0x1cd4], R3 ;  /* 0x001cd40301007387 */ /* 0x0001e20000100800 */
[----:B--2---:R-:W-:-:S03]  /*1fbc0*/  LEA R0, P3, R19, R17, 0x1 ;  /* 0x0000001113007211 */ /* 0x004fc600078608ff */
[----:B------:R5:W-:Y:S04]  /*1fbd0*/  STL [R1+0x1cb0], R2 ;  /* 0x001cb00201007387 */ /* 0x000be80000100800 */
[----:B------:R1:W-:Y:S01]  /*1fbe0*/  STL [R1+0x1cd8], R0 ;  /* 0x001cd80001007387 */ /* 0x0003e20000100800 */
[----:B0-----:R-:W-:Y:S02]  /*1fbf0*/  LEA.HI.X.SX32 R3, R26, R4, 0x1, P4 ;  /* 0x000000041a037211 */ /* 0x001fe400020f0eff */
[----:B-----5:R-:W-:-:S03]  /*1fc00*/  LEA R2, P4, R21, R17, 0x1 ;  /* 0x0000001115027211 */ /* 0x020fc600078808ff */
[----:B------:R0:W-:Y:S01]  /*1fc10*/  STL [R1+0x1cb8], R3 ;  /* 0x001cb80301007387 */ /* 0x0001e20000100800 */
[----:B-1----:R-:W-:-:S03]  /*1fc20*/  LEA.HI.X.SX32 R0, R25, R4, 0x1, P5 ;  /* 0x0000000419007211 */ /* 0x002fc600028f0eff */
[----:B------:R1:W-:Y:S04]  /*1fc30*/  STL [R1+0x1cdc], R2 ;  /* 0x001cdc0201007387 */ /* 0x0003e80000100800 */
[----:B------:R2:W-:Y:S01]  /*1fc40*/  STL [R1+0x1cc0], R0 ;  /* 0x001cc00001007387 */ /* 0x0005e20000100800 */
[----:B0-----:R-:W-:Y:S02]  /*1fc50*/  LEA R3, P5, R18, R17, 0x1 ;  /* 0x0000001112037211 */ /* 0x001fe400078a08ff */
[----:B-1----:R-:W-:-:S03]  /*1fc60*/  LEA.HI.X.SX32 R2, R24, R4, 0x1, P6 ;  /* 0x0000000418027211 */ /* 0x002fc600030f0eff */
[----:B------:R-:W-:Y:S01]  /*1fc70*/  STL [R1+0x15dc], R3 ;  /* 0x0015dc0301007387 */ /* 0x000fe20000100800 */
[----:B--2---:R-:W-:-:S03]  /*1fc80*/  LEA.HI.X.SX32 R0, R23, R4, 0x1, P0 ;  /* 0x0000000417007211 */ /* 0x004fc600000f0eff */
[----:B------:R0:W-:Y:S01]  /*1fc90*/  STL [R1+0x15c8], R2 ;  /* 0x0015c80201007387 */ /* 0x0001e20000100800 */
[----:B------:R-:W-:Y:S01]  /*1fca0*/  IMAD.MOV.U32 R28, RZ, RZ, c[0x0][0x188] ;  /* 0x00006200ff1c7624 */ /* 0x000fe200078e00ff */
[-C--:B------:R-:W-:Y:S02]  /*1fcb0*/  LEA.HI.X.SX32 R6, R20, R4.reuse, 0x1, P2 ;  /* 0x0000000414067211 */ /* 0x080fe400010f0eff */
[----:B------:R1:W-:Y:S01]  /*1fcc0*/  STL [R1+0x15cc], R0 ;  /* 0x0015cc0001007387 */ /* 0x0003e20000100800 */
[----:B------:R-:W-:Y:S01]  /*1fcd0*/  IMAD R5, R28, 0x7f, RZ ;  /* 0x0000007f1c057824 */ /* 0x000fe200078e02ff */
[-C--:B0-----:R-:W-:Y:S02]  /*1fce0*/  LEA.HI.X.SX32 R2, R22, R4.reuse, 0x1, P1 ;  /* 0x0000000416027211 */ /* 0x081fe400008f0eff */
[----:B-1----:R-:W-:-:S03]  /*1fcf0*/  LEA.HI.X.SX32 R0, R19, R4, 0x1, P3 ;  /* 0x0000000413007211 */ /* 0x002fc600018f0eff */
[----:B------:R0:W-:Y:S01]  /*1fd00*/  STL [R1+0x15d0], R2 ;  /* 0x0015d00201007387 */ /* 0x0001e20000100800 */
[----:B------:R-:W-:-:S03]  /*1fd10*/  LEA.HI.X.SX32 R12, R21, R4, 0x1, P4 ;  /* 0x00000004150c7211 */ /* 0x000fc600020f0eff */
[----:B------:R1:W-:Y:S04]  /*1fd20*/  STL [R1+0x15d4], R6 ;  /* 0x0015d40601007387 */ /* 0x0003e80000100800 */
[----:B------:R2:W-:Y:S01]  /*1fd30*/  STL [R1+0x15d8], R0 ;  /* 0x0015d80001007387 */ /* 0x0005e20000100800 */
[----:B0-----:R-:W-:-:S03]  /*1fd40*/  IMAD.WIDE R2, R5, 0x2, R10 ;  /* 0x0000000205027825 */ /* 0x001fc600078e020a */
[----:B------:R-:W-:Y:S01]  /*1fd50*/  STL [R1+0x15e0], R12 ;  /* 0x0015e00c01007387 */ /* 0x000fe20000100800 */
[----:B-1----:R-:W-:Y:S01]  /*1fd60*/  IMAD.WIDE R6, R5, 0x2, R8 ;  /* 0x0000000205067825 */ /* 0x002fe200078e0208 */
[----:B--2---:R-:W-:-:S03]  /*1fd70*/  LEA.HI.X.SX32 R0, R18, R4, 0x1, P5 ;  /* 0x0000000412007211 */ /* 0x004fc600028f0eff */
[----:B------:R-:W-:Y:S02]  /*1fd80*/  IMAD R5, R28, 0x7e, RZ ;  /* 0x0000007e1c057824 */ /* 0x000fe400078e02ff */
[----:B------:R-:W-:Y:S04]  /*1fd90*/  STL [R1+0xdd4], R0 ;  /* 0x000dd40001007387 */ /* 0x000fe80000100800 */
[----:B------:R-:W-:Y:S04]  /*1fda0*/  STL [R1+0xddc], R2 ;  /* 0x000ddc0201007387 */ /* 0x000fe80000100800 */
[----:B------:R0:W-:Y:S04]  /*1fdb0*/  STL [R1+0xdd8], R3 ;  /* 0x000dd80301007387 */ /* 0x0001e80000100800 */
[----:B------:R1:W-:Y:S01]  /*1fdc0*/  STL [R1+0xde4], R6 ;  /* 0x000de40601007387 */ /* 0x0003e20000100800 */
[----:B0-----:R-:W-:-:S03]  /*1fdd0*/  IMAD.WIDE R2, R5, 0x2, R10 ;  /* 0x0000000205027825 */ /* 0x001fc600078e020a */
[----:B------:R-:W-:Y:S01]  /*1fde0*/  STL [R1+0xde0], R7 ;  /* 0x000de00701007387 */ /* 0x000fe20000100800 */
[----:B------:R-:W-:-:S03]  /*1fdf0*/  IMAD.WIDE R4, R5, 0x2, R8 ;  /* 0x0000000205047825 */ /* 0x000fc600078e0208 */
[----:B------:R-:W-:Y:S01]  /*1fe00*/  STL [R1+0xdec], R2 ;  /* 0x000dec0201007387 */ /* 0x000fe20000100800 */
[----:B-1----:R-:W-:-:S03]  /*1fe10*/  IMAD R6, R28, 0x7d, RZ ;  /* 0x0000007d1c067824 */ /* 0x002fc600078e02ff */
[----:B------:R0:W-:Y:S01]  /*1fe20*/  STL [R1+0xde8], R3 ;  /* 0x000de80301007387 */ /* 0x0001e20000100800 */
[----:B------:R-:W-:-:S03]  /*1fe30*/  IMAD R0, R28, 0x7c, RZ ;  /* 0x0000007c1c007824 */ /* 0x000fc600078e02ff */
[----:B------:R-:W-:Y:S01]  /*1fe40*/  STL [R1+0xdf4], R4 ;  /* 0x000df40401007387 */ /* 0x000fe20000100800 */
[----:B0-----:R-:W-:-:S03]  /*1fe50*/  IMAD.WIDE R2, R6, 0x2, R10 ;  /* 0x0000000206027825 */ /* 0x001fc600078e020a */
[----:B------:R0:W-:Y:S01]  /*1fe60*/  STL [R1+0xdf0], R5 ;  /* 0x000df00501007387 */ /* 0x0001e20000100800 */
[----:B------:R-:W-:-:S03]  /*1fe70*/  IMAD.WIDE R6, R6, 0x2, R8 ;  /* 0x0000000206067825 */ /* 0x000fc600078e0208 */
[----:B------:R-:W-:Y:S04]  /*1fe80*/  STL [R1+0xdfc], R2 ;  /* 0x000dfc0201007387 */ /* 0x000fe80000100800 */
[----:B------:R1:W-:Y:S04]  /*1fe90*/  STL [R1+0xdf8], R3 ;  /* 0x000df80301007387 */ /* 0x0003e80000100800 */
[----:B------:R2:W-:Y:S01]  /*1fea0*/  STL [R1+0xe04], R6 ;  /* 0x000e040601007387 */ /* 0x0005e20000100800 */
[----:B0-----:R-:W-:-:S04]  /*1feb0*/  IMAD.WIDE R4, R0, 0x2, R8 ;  /* 0x0000000200047825 */ /* 0x001fc800078e0208 */
[----:B-1----:R-:W-:Y:S01]  /*1fec0*/  IMAD.WIDE R2, R0, 0x2, R10 ;  /* 0x0000000200027825 */ /* 0x002fe200078e020a */
[----:B------:R-:W-:Y:S03]  /*1fed0*/  STL [R1+0xe00], R7 ;  /* 0x000e000701007387 */ /* 0x000fe60000100800 */
[C---:B--2---:R-:W-:Y:S01]  /*1fee0*/  IMAD R6, R28.reuse, 0x7b, RZ ;  /* 0x0000007b1c067824 */ /* 0x044fe200078e02ff */
[----:B------:R-:W-:Y:S04]  /*1fef0*/  STL [R1+0xe0c], R2 ;  /* 0x000e0c0201007387 */ /* 0x000fe80000100800 */
        /* <DEDUP_REMOVED lines=407> */
[----:B------:R-:W-:-:S03]  /*21870*/  IMAD.SHL.U32 R0, R28, 0x40, RZ ;  /* 0x000000401c007824 */ /* 0x000fc600078e00ff */
        /* <DEDUP_REMOVED lines=439> */
[----:B------:R1:W-:Y:S01]  /*233f0*/  STL [R1+0x1598], R3 ;  /* 0x0015980301007387 */ /* 0x0003e20000100800 */
[----:B0-----:R-:W-:-:S03]  /*23400*/  IMAD.WIDE R4, R0, 0x2, R8 ;  /* 0x0000000200047825 */ /* 0x001fc600078e0208 */
[----:B------:R-:W-:Y:S01]  /*23410*/  STL [R1+0x15a4], R6 ;  /* 0x0015a40601007387 */ /* 0x000fe20000100800 */
[----:B-1----:R-:W-:-:S03]  /*23420*/  IMAD.WIDE R2, R0, 0x2, R10 ;  /* 0x0000000200027825 */ /* 0x002fc600078e020a */
[----:B------:R0:W-:Y:S04]  /*23430*/  STL [R1+0x15a0], R7 ;  /* 0x0015a00701007387 */ /* 0x0001e80000100800 */
[----:B------:R-:W-:Y:S04]  /*23440*/  STL [R1+0x15ac], R2 ;  /* 0x0015ac0201007387 */ /* 0x000fe80000100800 */
[----:B------:R1:W-:Y:S01]  /*23450*/  STL [R1+0x15a8], R3 ;  /* 0x0015a80301007387 */ /* 0x0003e20000100800 */
[----:B0-----:R-:W-:-:S03]  /*23460*/  IMAD.WIDE R6, R28, 0x2, R10 ;  /* 0x000000021c067825 */ /* 0x001fc600078e020a */
[----:B------:R-:W-:Y:S04]  /*23470*/  STL [R1+0x15b4], R4 ;  /* 0x0015b40401007387 */ /* 0x000fe80000100800 */
[----:B------:R-:W-:Y:S01]  /*23480*/  STL [R1+0x15b0], R5 ;  /* 0x0015b00501007387 */ /* 0x000fe20000100800 */
[----:B-1----:R-:W-:-:S03]  /*23490*/  IMAD.WIDE R2, R28, 0x2, R8 ;  /* 0x000000021c027825 */ /* 0x002fc600078e0208 */
[----:B------:R-:W-:Y:S04]  /*234a0*/  STL [R1+0x15bc], R6 ;  /* 0x0015bc0601007387 */ /* 0x000fe80000100800 */
[----:B------:R-:W-:Y:S04]  /*234b0*/  STL [R1+0x15b8], R7 ;  /* 0x0015b80701007387 */ /* 0x000fe80000100800 */
[----:B------:R-:W-:Y:S04]  /*234c0*/  STL [R1+0x15c4], R2 ;  /* 0x0015c40201007387 */ /* 0x000fe80000100800 */
        /* <DEDUP_REMOVED lines=406> */
[----:B------:R-:W2:Y:S04]  /*24e30*/  S2R R9, SR_TID.X ;  /* 0x0000000000097919 */ /* 0x000ea80000002100 */
        /* <DEDUP_REMOVED lines=10> */
[C---:B--2---:R-:W-:Y:S01]  /*24ee0*/  LOP3.LUT R8, R9.reuse, 0x7f, RZ, 0xc0, !PT ;  /* 0x0000007f09087812 */ /* 0x044fe200078ec0ff */
[----:B0-----:R-:W-:Y:S01]  /*24ef0*/  IMAD.SHL.U32 R3, R9, 0x40, RZ ;  /* 0x0000004009037824 */ /* 0x001fe200078e00ff */
[----:B------:R-:W-:Y:S01]  /*24f00*/  ULDC UR4, c[0x0][0x18c] ;  /* 0x0000630000047ab9 */ /* 0x000fe20000000800 */
[----:B------:R-:W-:-:S02]  /*24f10*/  IMAD.SHL.U32 R2, R28, 0x80, RZ ;  /* 0x000000801c027824 */ /* 0x000fc400078e00ff */
[----:B------:R-:W-:Y:S01]  /*24f20*/  IMAD.SHL.U32 R4, R8, 0x2, RZ ;  /* 0x0000000208047824 */ /* 0x000fe200078e00ff */
[----:B------:R-:W-:Y:S02]  /*24f30*/  USHF.L.U32 UR4, UR4, 0x7, URZ ;  /* 0x0000000704047899 */ /* 0x000fe4000800063f */
[----:B------:R-:W2:Y:S04]  /*24f40*/  LDL.LU R8, [R1+0x494] ;  /* 0x0004940001087983 */ /* 0x000ea80000300800 */
[----:B------:R-:W3:Y:S01]  /*24f50*/  LDL.LU R28, [R1+0x498] ;  /* 0x00049800011c7983 */ /* 0x000ee20000300800 */
[----:B------:R-:W-:Y:S01]  /*24f60*/  LOP3.LUT R3, R3, 0x800, RZ, 0xc0, !PT ;  /* 0x0000080003037812 */ /* 0x000fe200078ec0ff */
[----:B------:R-:W-:Y:S01]  /*24f70*/  USHF.R.S32.HI UR5, URZ, 0x1f, UR4 ;  /* 0x0000001f3f057899 */ /* 0x000fe20008011404 */
[----:B------:R-:W-:Y:S01]  /*24f80*/  SHF.R.S32.HI R0, RZ, 0x1f, R2 ;  /* 0x0000001fff007819 */ /* 0x000fe20000011402 */
[----:B------:R-:W-:Y:S02]  /*24f90*/  USHF.L.U32 UR8, UR4, 0x1, URZ ;  /* 0x0000000104087899 */ /* 0x000fe4000800063f */
[----:B------:R3:W-:Y:S01]  /*24fa0*/  STL [R1+0x1de8], R3 ;  /* 0x001de80301007387 */ /* 0x0007e20000100800 */
[----:B------:R-:W-:Y:S01]  /*24fb0*/  SHF.L.U64.HI R0, R2, 0x1, R0 ;  /* 0x0000000102007819 */ /* 0x000fe20000010200 */
[----:B------:R-:W-:Y:S01]  /*24fc0*/  USHF.L.U64.HI UR5, UR4, 0x1, UR5 ;  /* 0x0000000104057899 */ /* 0x000fe20008010205 */
[----:B--2---:R-:W-:-:S02]  /*24fd0*/  SHF.R.S32.HI R5, RZ, 0x7, R8 ;  /* 0x00000007ff057819 */ /* 0x004fc40000011408 */
[----:B---3--:R-:W-:-:S03]  /*24fe0*/  LOP3.LUT R3, R28, R3, RZ, 0xfc, !PT ;  /* 0x000000031c037212 */ /* 0x008fc600078efcff */
[----:B------:R-:W-:Y:S04]  /*24ff0*/  STL [R1+0x1de4], R5 ;  /* 0x001de40501007387 */ /* 0x000fe80000100800 */
[----:B------:R-:W-:Y:S04]  /*25000*/  STL [R1+0x768], RZ ;  /* 0x000768ff01007387 */ /* 0x000fe80000100800 */
[----:B------:R-:W-:Y:S04]  /*25010*/  STL [R1+0x76c], RZ ;  /* 0x00076cff01007387 */ /* 0x000fe80000100800 */
[----:B------:R-:W-:Y:S04]  /*25020*/  STL [R1+0x2c0], RZ ;  /* 0x0002c0ff01007387 */ /* 0x000fe80000100800 */
        /* <DEDUP_REMOVED lines=72> */
[----:B------:R-:W3:Y:S01]  /*254b0*/  LDL R28, [R1+0x974] ;  /* 0x00097400011c7983 */ /* 0x000ee20000100800 */
[----:B------:R-:W-:-:S02]  /*254c0*/  LOP3.LUT R2, R4, 0x30, RZ, 0x3c, !PT ;  /* 0x0000003004027812 */ /* 0x000fc400078e3cff */
[C---:B------:R-:W-:Y:S01]  /*254d0*/  LOP3.LUT R2, R4.reuse, 0x60, RZ, 0x3c, !PT ;  /* 0x0000006004027812 */ /* 0x040fe200078e3cff */
[----:B------:R2:W-:Y:S01]  /*254e0*/  STL [R1+0x870], RZ ;  /* 0x000870ff01007387 */ /* 0x0005e20000100800 */
[----:B0-----:R-:W-:Y:S02]  /*254f0*/  LOP3.LUT R3, R3, 0x40, RZ, 0x3c, !PT ;  /* 0x0000004003037812 */ /* 0x001fe400078e3cff */
[C---:B------:R-:W-:Y:S01]  /*25500*/  LOP3.LUT R6, R4.reuse, 0x10, RZ, 0x3c, !PT ;  /* 0x0000001004067812 */ /* 0x040fe200078e3cff */
[----:B------:R2:W-:Y:S01]  /*25510*/  STL [R1+0x874], RZ ;  /* 0x000874ff01007387 */ /* 0x0005e20000100800 */
[C---:B------:R-:W-:Y:S02]  /*25520*/  LOP3.LUT R5, R4.reuse, 0x20, RZ, 0x3c, !PT ;  /* 0x0000002004057812 */ /* 0x040fe400078e3cff */
[C---:B------:R-:W-:Y:S01]  /*25530*/  LOP3.LUT R6, R4.reuse, 0x40, RZ, 0x3c, !PT ;  /* 0x0000004004067812 */ /* 0x040fe200078e3cff */
[----:B------:R2:W-:Y:S01]  /*25540*/  STL [R1+0x878], RZ ;  /* 0x000878ff01007387 */ /* 0x0005e20000100800 */
[----:B------:R-:W-:-:S02]  /*25550*/  LOP3.LUT R5, R4, 0x50, RZ, 0x3c, !PT ;  /* 0x0000005004057812 */ /* 0x000fc400078e3cff */
[----:B------:R-:W-:Y:S01]  /*25560*/  LOP3.LUT R4, R4, 0x70, RZ, 0x3c, !PT ;  /* 0x0000007004047812 */ /* 0x000fe200078e3cff */
        /* <DEDUP_REMOVED lines=21> */
[----:B---3--:R-:W-:-:S05]  /*256c0*/  LOP3.LUT R2, R28, 0x40, RZ, 0x3c, !PT ;  /* 0x000000401c027812 */ /* 0x008fca00078e3cff */
[----:B------:R2:W-:Y:S04]  /*256d0*/  STL [R1+0x1de0], R2 ;  /* 0x001de00201007387 */ /* 0x0005e80000100800 */
[----:B------:R2:W-:Y:S02]  /*256e0*/  STL [R1+0x97c], R3 ;  /* 0x00097c0301007387 */ /* 0x0005e40000100800 */
.L_x_3:
[----:B------:R-:W3:Y:S01]  /*256f0*/  LDL.64 R4, [R1+0xca0] ;  /* 0x000ca00001047983 */ /* 0x000ee20000100a00 */
[----:B0-2---:R-:W-:-:S03]  /*25700*/  IMAD.MOV.U32 R2, RZ, RZ, -0x80 ;  /* 0xffffff80ff027424 */ /* 0x005fc600078e00ff */
[----:B---3--:R0:W-:Y:S04]  /*25710*/  STL [R1+0x75b0], R5 ;  /* 0x0075b00501007387 */ /* 0x0081e80000100800 */
[----:B0-----:R-:W2:Y:S04]  /*25720*/  LDL R5, [R1+0xdd0] ;  /* 0x000dd00001057983 */ /* 0x001ea80000100800 */
        /* <DEDUP_REMOVED lines=74> */
[----:B------:R-:W-:Y:S01]  /*25bd0*/  STL [R1+0x7428], R15 ;  /* 0x0074280f01007387 */ /* 0x000fe20000100800 */
[----:B--2---:R-:W-:-:S03]  /*25be0*/  IMAD R2, R5, R2, c[0x0][0x180] ;  /* 0x0000600005027624 */ /* 0x004fc600078e0202 */
        /* <DEDUP_REMOVED lines=140> */
[----:B------:R-:W2:Y:S01]  /*264b0*/  LDL.LU R5, [R1+0x75b0] ;  /* 0x0075b00001057983 */ /* 0x000ea20000300800 */
[----:B------:R-:W-:-:S02]  /*264c0*/  ISETP.GT.AND P0, PT, R2, RZ, PT ;  /* 0x000000ff0200720c */ /* 0x000fc40003f04270 */
[----:B0-----:R-:W-:Y:S02]  /*264d0*/  PRMT R14, RZ, 0x7610, R14 ;  /* 0x00007610ff0e7816 */ /* 0x001fe4000000000e */
[----:B------:R-:W-:Y:S02]  /*264e0*/  PRMT R15, RZ, 0x7610, R15 ;  /* 0x00007610ff0f7816 */ /* 0x000fe4000000000f */
[----:B------:R-:W-:-:S07]  /*264f0*/  ISETP.GT.AND P1, PT, R2, 0x1, PT ;  /* 0x000000010200780c */ /* 0x000fce0003f24270 */
[----:B--2---:R-:W2:Y:S04]  /*26500*/  @P0 LDG.E.U16 R14, [R4.64] ;  /* 0x00000006040e0981 */ /* 0x004ea8000c1e1500 */
[----:B--2---:R0:W-:Y:S04]  /*26510*/  STL [R1+0x394], R14 ;  /* 0x0003940e01007387 */ /* 0x0041e80000100800 */
[----:B0-----:R-:W2:Y:S04]  /*26520*/  LDL.LU R14, [R1+0x75ac] ;  /* 0x0075ac00010e7983 */ /* 0x001ea80000300800 */
[----:B------:R-:W3:Y:S01]  /*26530*/  LDL.64 R4, [R1+0xc98] ;  /* 0x000c980001047983 */ /* 0x000ee20000100a00 */
[----:B------:R-:W-:-:S02]  /*26540*/  ISETP.GT.AND P2, PT, R2, 0x2, PT ;  /* 0x000000020200780c */ /* 0x000fc40003f44270 */
[----:B--2---:R-:W-:Y:S01]  /*26550*/  PRMT R14, RZ, 0x7610, R14 ;  /* 0x00007610ff0e7816 */ /* 0x004fe2000000000e */
[----:B---3--:R-:W2:Y:S04]  /*26560*/  @P0 LDG.E.U16 R15, [R4.64] ;  /* 0x00000006040f0981 */ /* 0x008ea8000c1e1500 */
[----:B--2---:R0:W-:Y:S04]  /*26570*/  STL [R1+0x390], R15 ;  /* 0x0003900f01007387 */ /* 0x0041e80000100800 */
[----:B0-----:R-:W2:Y:S04]  /*26580*/  LDL.LU R15, [R1+0x75a8] ;  /* 0x0075a800010f7983 */ /* 0x001ea80000300800 */
[----:B------:R-:W3:Y:S04]  /*26590*/  LDL R4, [R1+0x15c0] ;  /* 0x0015c00001047983 */ /* 0x000ee80000100800 */
[----:B------:R-:W3:Y:S01]  /*265a0*/  LDL R5, [R1+0x15c4] ;  /* 0x0015c40001057983 */ /* 0x000ee20000100800 */
[----:B--2---:R-:W-:-:S02]  /*265b0*/  PRMT R15, RZ, 0x7610, R15 ;  /* 0x00007610ff0f7816 */ /* 0x004fc4000000000f */
[----:B---3--:R-:W-:-:S04]  /*265c0*/  @P1 LOP3.LUT R5, R5, R4, RZ, 0x3c, !PT ;  /* 0x0000000405051212 */ /* 0x008fc800078e3cff */
[----:B------:R-:W-:-:S04]  /*265d0*/  @P1 LOP3.LUT R4, R5, R4, RZ, 0x3c, !PT ;  /* 0x0000000405041212 */ /* 0x000fc800078e3cff */
[----:B------:R-:W-:-:S05]  /*265e0*/  @P1 LOP3.LUT R5, R5, R4, RZ, 0x3c, !PT ;  /* 0x0000000405051212 */ /* 0x000fca00078e3cff */
[----:B------:R-:W2:Y:S04]  /*265f0*/  @P1 LDG.E.U16 R14, [R4.64] ;  /* 0x00000006040e1981 */ /* 0x000ea8000c1e1500 */
[----:B--2---:R0:W-:Y:S04]  /*26600*/  STL [R1+0x38c], R14 ;  /* 0x00038c0e01007387 */ /* 0x0041e80000100800 */
[----:B0-----:R-:W2:Y:S04]  /*26610*/  LDL.LU R14, [R1+0x75a4] ;  /* 0x0075a400010e7983 */ /* 0x001ea80000300800 */
[----:B------:R-:W3:Y:S04]  /*26620*/  LDL R4, [R1+0x15b8] ;  /* 0x0015b80001047983 */ /* 0x000ee80000100800 */
[----:B------:R-:W3:Y:S01]  /*26630*/  LDL R5, [R1+0x15bc] ;  /* 0x0015bc0001057983 */ /* 0x000ee20000100800 */
[----:B------:R-:W-:-:S02]  /*26640*/  ISETP.GT.AND P0, PT, R2, 0x3, PT ;  /* 0x000000030200780c */ /* 0x000fc40003f04270 */
[----:B--2---:R-:W-:Y:S02]  /*26650*/  PRMT R14, RZ, 0x7610, R14 ;  /* 0x00007610ff0e7816 */ /* 0x004fe4000000000e */
        /* <DEDUP_REMOVED lines=1232> */
[----:B------:R-:W3:Y:S02]  /*2b360*/  LDL R5, [R1+0x11ac] ;  /* 0x0011ac0001057983 */ /* 0x000ee40000100800 */
[----:B---3--:R-:W-:-:S04]  /*2b370*/  @P0 LOP3.LUT R5, R5, R4, RZ, 0x3c, !PT ;  /* 0x0000000405050212 */ /* 0x008fc800078e3cff */
[----:B------:R-:W-:-:S04]  /*2b380*/  @P0 LOP3.LUT R4, R5, R4, RZ, 0x3c, !PT ;  /* 0x0000000405040212 */ /* 0x000fc800078e3cff */
[----:B------:R-:W-:-:S05]  /*2b390*/  @P0 LOP3.LUT R5, R5, R4, RZ, 0x3c, !PT ;  /* 0x0000000405050212 */ /* 0x000fca00078e3cff */
[----:B------:R-:W3:Y:S04]  /*2b3a0*/  @P0 LDG.E.U16 R15, [R4.64] ;  /* 0x00000006040f0981 */ /* 0x000ee8000c1e1500 */
[----:B---3--:R0:W-:Y:S04]  /*2b3b0*/  STL [R1+0x104], R15 ;  /* 0x0001040f01007387 */ /* 0x0081e80000100800 */
[----:B0-----:R-:W3:Y:S04]  /*2b3c0*/  LDL.LU R15, [R1+0x7398] ;  /* 0x00739800010f7983 */ /* 0x001ee80000300800 */
[----:B------:R-:W4:Y:S04]  /*2b3d0*/  LDL R4, [R1+0x11a0] ;  /* 0x0011a00001047983 */ /* 0x000f280000100800 */
[----:B------:R-:W4:Y:S01]  /*2b3e0*/  LDL R5, [R1+0x11a4] ;  /* 0x0011a40001057983 */ /* 0x000f220000100800 */
[----:B---3--:R-:W-:-:S02]  /*2b3f0*/  PRMT R15, RZ, 0x7610, R15 ;  /* 0x00007610ff0f7816 */ /* 0x008fc4000000000f */
[----:B----4-:R-:W-:-:S04]  /*2b400*/  @P1 LOP3.LUT R5, R5, R4, RZ, 0x3c, !PT ;  /* 0x0000000405051212 */ /* 0x010fc800078e3cff */
[----:B------:R-:W-:-:S04]  /*2b410*/  @P1 LOP3.LUT R4, R5, R4, RZ, 0x3c, !PT ;  /* 0x0000000405041212 */ /* 0x000fc800078e3cff */
[----:B------:R-:W-:-:S05]  /*2b420*/  @P1 LOP3.LUT R5, R5, R4, RZ, 0x3c, !PT ;  /* 0x0000000405051212 */ /* 0x000fca00078e3cff */
[----:B------:R-:W3:Y:S04]  /*2b430*/  @P1 LDG.E.U16 R15, [R4.64] ;  /* 0x00000006040f1981 */ /* 0x000ee8000c1e1500 */
[----:B---3--:R0:W-:Y:S04]  /*2b440*/  STL [R1+0x100], R15 ;  /* 0x0001000f01007387 */ /* 0x0081e80000100800 */
[----:B0-----:R-:W3:Y:S04]  /*2b450*/  LDL.LU R15, [R1+0x7394] ;  /* 0x00739400010f7983 */ /* 0x001ee80000300800 */
[----:B------:R-:W4:Y:S04]  /*2b460*/  LDL R4, [R1+0x1198] ;  /* 0x0011980001047983 */ /* 0x000f280000100800 */
[----:B------:R-:W4:Y:S01]  /*2b470*/  LDL R5, [R1+0x119c] ;  /* 0x00119c0001057983 */ /* 0x000f220000100800 */
[----:B------:R-:W-:-:S02]  /*2b480*/  ISETP.GT.AND P0, PT, R2, 0x44, PT ;  /* 0x000000440200780c */ /* 0x000fc40003f04270 */
[----:B---3--:R-:W-:Y:S02]  /*2b490*/  PRMT R15, RZ, 0x7610, R15 ;  /* 0x00007610ff0f7816 */ /* 0x008fe4000000000f */
        /* <DEDUP_REMOVED lines=204> */
[----:B0-----:R-:W3:Y:S01]  /*2c160*/  LDL.LU R15, [R1+0x733c] ;  /* 0x00733c00010f7983 */ /* 0x001ee20000300800 */
[----:B------:R-:W4:Y:S02]  /*2c170*/  LDL R4, [R1+0x10e8] ;  /* 0x0010e80001047983 */ /* 0x000f240000100800 */
        /* <DEDUP_REMOVED lines=315> */
[----:B--2---:R-:W-:-:S02]  /*2d530*/  PRMT R14, RZ, 0x7610, R14 ;  /* 0x00007610ff0e7816 */ /* 0x004fc4000000000e */
[----:B----4-:R-:W-:-:S04]  /*2d540*/  @P1 LOP3.LUT R5, R5, R4, RZ, 0x3c, !PT ;  /* 0x0000000405051212 */ /* 0x010fc800078e3cff */
[----:B------:R-:W-:-:S04]  /*2d550*/  @P1 LOP3.LUT R4, R5, R4, RZ, 0x3c, !PT ;  /* 0x0000000405041212 */ /* 0x000fc800078e3cff */
[----:B------:R-:W-:-:S05]  /*2d560*/  @P1 LOP3.LUT R5, R5, R4, RZ, 0x3c, !PT ;  /* 0x0000000405051212 */ /* 0x000fca00078e3cff */
[----:B------:R-:W2:Y:S04]  /*2d570*/  @P1 LDG.E.U16 R14, [R4.64] ;  /* 0x00000006040e1981 */ /* 0x000ea8000c1e1500 */
[----:B--2---:R0:W-:Y:S04]  /*2d580*/  STL [R1+0x3a0], R14 ;  /* 0x0003a00e01007387 */ /* 0x0041e80000100800 */
[----:B0-----:R-:W2:Y:S01]  /*2d590*/  LDL.LU R14, [R1+0x72b4] ;  /* 0x0072b400010e7983 */ /* 0x001ea20000300800 */
[----:B------:R-:W4:Y:S02]  /*2d5a0*/  LDL R4, [R1+0xfd8] ;  /* 0x000fd80001047983 */ /* 0x000f240000100800 */
[----:B------:R-:W4:Y:S01]  /*2d5b0*/  LDL R5, [R1+0xfdc] ;  /* 0x000fdc0001057983 */ /* 0x000f220000100800 */
[----:B------:R-:W-:-:S02]  /*2d5c0*/  PRMT R29, RZ, 0x7610, R29 ;  /* 0x00007610ff1d7816 */ /* 0x000fc4000000001d */
[----:B------:R-:W-:Y:S02]  /*2d5d0*/  ISETP.GT.AND P0, PT, R2, 0x60, PT ;  /* 0x000000600200780c */ /* 0x000fe40003f04270 */
[----:B----4-:R-:W-:-:S04]  /*2d5e0*/  @P1 LOP3.LUT R5, R5, R4, RZ, 0x3c, !PT ;  /* 0x0000000405051212 */ /* 0x010fc800078e3cff */
[----:B------:R-:W-:-:S04]  /*2d5f0*/  @P1 LOP3.LUT R4, R5, R4, RZ, 0x3c, !PT ;  /* 0x0000000405041212 */ /* 0x000fc800078e3cff */
[----:B------:R-:W-:-:S05]  /*2d600*/  @P1 LOP3.LUT R5, R5, R4, RZ, 0x3c, !PT ;  /* 0x0000000405051212 */ /* 0x000fca00078e3cff */
[----:B------:R-:W4:Y:S04]  /*2d610*/  @P1 LDG.E.U16 R29, [R4.64] ;  /* 0x00000006041d1981 */ /* 0x000f28000c1e1500 */
[----:B----4-:R0:W-:Y:S04]  /*2d620*/  STL [R1+0x39c], R29 ;  /* 0x00039c1d01007387 */ /* 0x0101e80000100800 */
[----:B0-----:R-:W4:Y:S01]  /*2d630*/  LDL.LU R29, [R1+0x72b0] ;  /* 0x0072b000011d7983 */ /* 0x001f220000300800 */
[----:B------:R-:W2:Y:S02]  /*2d640*/  LDL R4, [R1+0xfd0] ;  /* 0x000fd00001047983 */ /* 0x000ea40000100800 */
[----:B------:R-:W2:Y:S01]  /*2d650*/  LDL R5, [R1+0xfd4] ;  /* 0x000fd40001057983 */ /* 0x000ea20000100800 */
[----:B------:R-:W-:-:S02]  /*2d660*/  PRMT R28, RZ, 0x7610, R28 ;  /* 0x00007610ff1c7816 */ /* 0x000fc4000000001c */
[----:B--2---:R-:W-:-:S04]  /*2d670*/  @P0 LOP3.LUT R5, R5, R4, RZ, 0x3c, !PT ;  /* 0x0000000405050212 */ /* 0x004fc800078e3cff */
[----:B------:R-:W-:-:S04]  /*2d680*/  @P0 LOP3.LUT R4, R5, R4, RZ, 0x3c, !PT ;  /* 0x0000000405040212 */ /* 0x000fc800078e3cff */
[----:B------:R-:W-:-:S05]  /*2d690*/  @P0 LOP3.LUT R5, R5, R4, RZ, 0x3c, !PT ;  /* 0x0000000405050212 */ /* 0x000fca00078e3cff */
[----:B------:R-:W2:Y:S04]  /*2d6a0*/  @P0 LDG.E.U16 R28, [R4.64] ;  /* 0x00000006041c0981 */ /* 0x000ea8000c1e1500 */
[----:B--2---:R0:W-:Y:S04]  /*2d6b0*/  STL [R1+0x58], R28 ;  /* 0x0000581c01007387 */ /* 0x0041e80000100800 */
[----:B0-----:R-:W2:Y:S01]  /*2d6c0*/  LDL.LU R28, [R1+0x72ac] ;  /* 0x0072ac00011c7983 */ /* 0x001ea20000300800 */
[----:B------:R-:W2:Y:S02]  /*2d6d0*/  LDL R4, [R1+0xfc8] ;  /* 0x000fc80001047983 */ /* 0x000ea40000100800 */
[----:B------:R-:W2:Y:S01]  /*2d6e0*/  LDL R5, [R1+0xfcc] ;  /* 0x000fcc0001057983 */ /* 0x000ea20000100800 */
[----:B------:R-:W-:-:S02]  /*2d6f0*/  PRMT R16, RZ, 0x7610, R16 ;  /* 0x00007610ff107816 */ /* 0x000fc40000000010 */
[----:B------:R-:W-:Y:S02]  /*2d700*/  ISETP.GT.AND P1, PT, R2, 0x61, PT ;  /* 0x000000610200780c */ /* 0x000fe40003f24270 */
        /* <DEDUP_REMOVED lines=151> */
[----:B---3--:R-:W-:-:S02]  /*2e080*/  PRMT R15, RZ, 0x7610, R15 ;  /* 0x00007610ff0f7816 */ /* 0x008fc4000000000f */
[----:B--2---:R-:W-:-:S04]  /*2e090*/  @P1 LOP3.LUT R5, R5, R4, RZ, 0x3c, !PT ;  /* 0x0000000405051212 */ /* 0x004fc800078e3cff */
[----:B------:R-:W-:-:S04]  /*2e0a0*/  @P1 LOP3.LUT R4, R5, R4, RZ, 0x3c, !PT ;  /* 0x0000000405041212 */ /* 0x000fc800078e3cff */
[----:B------:R-:W-:-:S05]  /*2e0b0*/  @P1 LOP3.LUT R5, R5, R4, RZ, 0x3c, !PT ;  /* 0x0000000405051212 */ /* 0x000fca00078e3cff */
[----:B------:R0:W2:Y:S04]  /*2e0c0*/  @P1 LDG.E.U16 R15, [R4.64] ;  /* 0x00000006040f1981 */ /* 0x0000a8000c1e1500 */
[----:B0-----:R-:W3:Y:S04]  /*2e0d0*/  LDL R4, [R1+0xf28] ;  /* 0x000f280001047983 */ /* 0x001ee80000100800 */
[----:B------:R-:W3:Y:S01]  /*2e0e0*/  LDL R5, [R1+0xf2c] ;  /* 0x000f2c0001057983 */ /* 0x000ee20000100800 */
[----:B------:R-:W-:-:S03]  /*2e0f0*/  PRMT R19, RZ, 0x7610, R19 ;  /* 0x00007610ff137816 */ /* 0x000fc60000000013 */
[----:B--2---:R0:W-:Y:S04]  /*2e100*/  STL [R1+0x18], R15 ;  /* 0x0000180f01007387 */ /* 0x0041e80000100800 */
[----:B0-----:R-:W2:Y:S01]  /*2e110*/  LDL R15, [R1+0xf0c] ;  /* 0x000f0c00010f7983 */ /* 0x001ea20000100800 */
[-C--:B---3--:R-:W-:Y:S02]  /*2e120*/  @P1 LOP3.LUT R5, R5, R4.reuse, RZ, 0x3c, !PT ;  /* 0x0000000405051212 */ /* 0x088fe400078e3cff */
[----:B------:R-:W-:Y:S02]  /*2e130*/  ISETP.GT.AND P2, PT, R2, 0x6b, PT ;  /* 0x0000006b0200780c */ /* 0x000fe40003f44270 */
[----:B------:R-:W-:-:S04]  /*2e140*/  @P1 LOP3.LUT R4, R5, R4, RZ, 0x3c, !PT ;  /* 0x0000000405041212 */ /* 0x000fc800078e3cff */
[----:B------:R-:W-:-:S05]  /*2e150*/  @P1 LOP3.LUT R5, R5, R4, RZ, 0x3c, !PT ;  /* 0x0000000405051212 */ /* 0x000fca00078e3cff */
[----:B------:R-:W3:Y:S04]  /*2e160*/  @P1 LDG.E.U16 R19, [R4.64] ;  /* 0x0000000604131981 */ /* 0x000ee8000c1e1500 */
[----:B---3--:R0:W-:Y:S04]  /*2e170*/  STL [R1+0x14], R19 ;  /* 0x0000141301007387 */ /* 0x0081e80000100800 */
[----:B0-----:R-:W3:Y:S01]  /*2e180*/  LDL.LU R19, [R1+0x7268] ;  /* 0x0072680001137983 */ /* 0x001ee20000300800 */
        /* <DEDUP_REMOVED lines=25> */
[----:B------:R-:W2:Y:S01]  /*2e320*/  @P1 LDG.E.U16 R17, [R4.64] ;  /* 0x0000000604111981 */ /* 0x000ea2000c1e1500 */
[----:B------:R-:W-:-:S03]  /*2e330*/  PRMT R14, RZ, 0x7610, R14 ;  /* 0x00007610ff0e7816 */ /* 0x000fc6000000000e */
[----:B--2---:R0:W-:Y:S04]  /*2e340*/  STL [R1+0x8], R17 ;  /* 0x0000081101007387 */ /* 0x0041e80000100800 */
[----:B0-----:R-:W2:Y:S01]  /*2e350*/  LDL.LU R17, [R1+0x725c] ;  /* 0x00725c0001117983 */ /* 0x001ea20000300800 */
[----:B------:R-:W2:Y:S02]  /*2e360*/  LDL R5, [R1+0xf08] ;  /* 0x000f080001057983 */ /* 0x000ea40000100800 */
[----:B------:R-:W-:Y:S01]  /*2e370*/  @P1 IMAD.MOV.U32 R4, RZ, RZ, R15 ;  /* 0x000000ffff041224 */ /* 0x000fe200078e000f */
[----:B------:R-:W-:Y:S02]  /*2e380*/  ISETP.GT.AND P2, PT, R2, 0x70, PT ;  /* 0x000000700200780c */ /* 0x000fe40003f44270 */
[----:B----4-:R-:W-:Y:S01]  /*2e390*/  PRMT R29, RZ, 0x7610, R29 ;  /* 0x00007610ff1d7816 */ /* 0x010fe2000000001d */
[----:B------:R-:W4:Y:S04]  /*2e3a0*/  LDL R15, [R1+0xe48] ;  /* 0x000e4800010f7983 */ /* 0x000f280000100800 */
[----:B--2---:R0:W2:Y:S04]  /*2e3b0*/  @P1 LDG.E.U16 R14, [R4.64] ;  /* 0x00000006040e1981 */ /* 0x0040a8000c1e1500 */
[----:B0-----:R-:W2:Y:S04]  /*2e3c0*/  LDL R4, [R1+0xed0] ;  /* 0x000ed00001047983 */ /* 0x001ea80000100800 */
[----:B------:R-:W2:Y:S02]  /*2e3d0*/  LDL R5, [R1+0xed4] ;  /* 0x000ed40001057983 */ /* 0x000ea40000100800 */
[----:B--2---:R-:W-:-:S04]  /*2e3e0*/  @P2 LOP3.LUT R5, R5, R4, RZ, 0x3c, !PT ;  /* 0x0000000405052212 */ /* 0x004fc800078e3cff */
[----:B------:R-:W-:-:S04]  /*2e3f0*/  @P2 LOP3.LUT R4, R5, R4, RZ, 0x3c, !PT ;  /* 0x0000000405042212 */ /* 0x000fc800078e3cff */
[----:B------:R-:W-:Y:S01]  /*2e400*/  @P2 LOP3.LUT R5, R5, R4, RZ, 0x3c, !PT ;  /* 0x0000000405052212 */ /* 0x000fe200078e3cff */
[----:B------:R0:W-:Y:S04]  /*2e410*/  STL [R1+0x4], R14 ;  /* 0x0000040e01007387 */ /* 0x0001e80000100800 */
[----:B------:R2:W3:Y:S01]  /*2e420*/  @P2 LDG.E.U16 R29, [R4.64] ;  /* 0x00000006041d2981 */ /* 0x0004e2000c1e1500 */
[----:B------:R-:W-:-:S03]  /*2e430*/  PRMT R28, RZ, 0x7610, R28 ;  /* 0x00007610ff1c7816 */ /* 0x000fc6000000001c */
[----:B0-----:R-:W3:Y:S04]  /*2e440*/  LDL R14, [R1+0xe4c] ;  /* 0x000e4c00010e7983 */ /* 0x001ee80000100800 */
[----:B--2---:R-:W2:Y:S04]  /*2e450*/  LDL R4, [R1+0xec8] ;  /* 0x000ec80001047983 */ /* 0x004ea80000100800 */
[----:B------:R-:W2:Y:S02]  /*2e460*/  LDL R5, [R1+0xecc] ;  /* 0x000ecc0001057983 */ /* 0x000ea40000100800 */
[----:B--2---:R-:W-:-:S04]  /*2e470*/  @P2 LOP3.LUT R5, R5, R4, RZ, 0x3c, !PT ;  /* 0x0000000405052212 */ /* 0x004fc800078e3cff */
[----:B------:R-:W-:-:S04]  /*2e480*/  @P2 LOP3.LUT R4, R5, R4, RZ, 0x3c, !PT ;  /* 0x0000000405042212 */ /* 0x000fc800078e3cff */
[----:B------:R-:W-:Y:S01]  /*2e490*/  @P2 LOP3.LUT R5, R5, R4, RZ, 0x3c, !PT ;  /* 0x0000000405052212 */ /* 0x000fe200078e3cff */
[----:B---3--:R0:W-:Y:S04]  /*2e4a0*/  STL [R1+0x7248], R29 ;  /* 0x0072481d01007387 */ /* 0x0081e80000100800 */
[----:B------:R2:W3:Y:S01]  /*2e4b0*/  @P2 LDG.E.U16 R28, [R4.64] ;  /* 0x00000006041c2981 */ /* 0x0004e2000c1e1500 */
[----:B------:R-:W-:Y:S02]  /*2e4c0*/  ISETP.GT.AND P3, PT, R2, 0x78, PT ;  /* 0x000000780200780c */ /* 0x000fe40003f64270 */
[----:B------:R-:W-:Y:S02]  /*2e4d0*/  PRMT R16, RZ, 0x7610, R16 ;  /* 0x00007610ff107816 */ /* 0x000fe40000000010 */
[----:B------:R-:W-:Y:S01]  /*2e4e0*/  PRMT R13, RZ, 0x7610, R13 ;  /* 0x00007610ff0d7816 */ /* 0x000fe2000000000d */
[----:B0-----:R-:W3:Y:S04]  /*2e4f0*/  LDL R29, [R1+0xec4] ;  /* 0x000ec400011d7983 */ /* 0x001ee80000100800 */
[----:B--2---:R-:W2:Y:S04]  /*2e500*/  LDL R4, [R1+0xe50] ;  /* 0x000e500001047983 */ /* 0x004ea80000100800 */
[----:B------:R-:W2:Y:S02]  /*2e510*/  LDL R5, [R1+0xe54] ;  /* 0x000e540001057983 */ /* 0x000ea40000100800 */
[----:B--2---:R-:W-:-:S04]  /*2e520*/  @P3 LOP3.LUT R5, R5, R4, RZ, 0x3c, !PT ;  /* 0x0000000405053212 */ /* 0x004fc800078e3cff */
[----:B------:R-:W-:-:S04]  /*2e530*/  @P3 LOP3.LUT R4, R5, R4, RZ, 0x3c, !PT ;  /* 0x0000000405043212 */ /* 0x000fc800078e3cff */
[----:B------:R-:W-:-:S05]  /*2e540*/  @P3 LOP3.LUT R5, R5, R4, RZ, 0x3c, !PT ;  /* 0x0000000405053212 */ /* 0x000fca00078e3cff */
[----:B------:R0:W2:Y:S04]  /*2e550*/  @P3 LDG.E.U16 R16, [R4.64] ;  /* 0x0000000604103981 */ /* 0x0000a8000c1e1500 */
[----:B---3--:R3:W-:Y:S01]  /*2e560*/  STL [R1+0x724c], R28 ;  /* 0x00724c1c01007387 */ /* 0x0087e20000100800 */
[----:B0-----:R-:W-:Y:S02]  /*2e570*/  @P3 IMAD.MOV.U32 R4, RZ, RZ, R14 ;  /* 0x000000ffff043224 */ /* 0x001fe400078e000e */
[----:B----4-:R-:W-:Y:S01]  /*2e580*/  @P3 IMAD.MOV.U32 R5, RZ, RZ, R15 ;  /* 0x000000ffff053224 */ /* 0x010fe200078e000f */
[----:B---3--:R-:W3:Y:S04]  /*2e590*/  LDL R28, [R1+0xec0] ;  /* 0x000ec000011c7983 */ /* 0x008ee80000100800 */
[----:B------:R0:W4:Y:S04]  /*2e5a0*/  @P3 LDG.E.U16 R13, [R4.64] ;  /* 0x00000006040d3981 */ /* 0x000128000c1e1500 */
[----:B--2---:R-:W-:Y:S01]  /*2e5b0*/  STL [R1+0x7250], R16 ;  /* 0x0072501001007387 */ /* 0x004fe20000100800 */
[----:B0-----:R-:W2:Y:S02]  /*2e5c0*/  LDL R4, [R1+0xf00] ;  /* 0x000f000001047983 */ /* 0x001ea40000100800 */
[----:B------:R-:W2:Y:S01]  /*2e5d0*/  LDL R5, [R1+0xf04] ;  /* 0x000f040001057983 */ /* 0x000ea20000100800 */
[----:B------:R-:W-:-:S02]  /*2e5e0*/  ISETP.GT.AND P1, PT, R2, 0x6d, PT ;  /* 0x0000006d0200780c */ /* 0x000fc40003f24270 */
[----:B------:R-:W-:Y:S02]  /*2e5f0*/  ISETP.GT.AND P2, PT, R2, 0x71, PT ;  /* 0x000000710200780c */ /* 0x000fe40003f44270 */
[----:B------:R-:W-:Y:S02]  /*2e600*/  PRMT R3, RZ, 0x7610, R3 ;  /* 0x00007610ff037816 */ /* 0x000fe40000000003 */
[----:B------:R-:W-:Y:S01]  /*2e610*/  PRMT R27, RZ, 0x7610, R27 ;  /* 0x00007610ff1b7816 */ /* 0x000fe2000000001b */
[----:B------:R-:W3:Y:S04]  /*2e620*/  LDL R15, [R1+0xeb8] ;  /* 0x000eb800010f7983 */ /* 0x000ee80000100800 */
[----:B------:R-:W3:Y:S02]  /*2e630*/  LDL R14, [R1+0xebc] ;  /* 0x000ebc00010e7983 */ /* 0x000ee40000100800 */
[----:B--2---:R-:W-:-:S04]  /*2e640*/  @P1 LOP3.LUT R5, R5, R4, RZ, 0x3c, !PT ;  /* 0x0000000405051212 */ /* 0x004fc800078e3cff */
[----:B------:R-:W-:-:S04]  /*2e650*/  @P1 LOP3.LUT R4, R5, R4, RZ, 0x3c, !PT ;  /* 0x0000000405041212 */ /* 0x000fc800078e3cff */
[----:B------:R-:W-:-:S05]  /*2e660*/  @P1 LOP3.LUT R5, R5, R4, RZ, 0x3c, !PT ;  /* 0x0000000405051212 */ /* 0x000fca00078e3cff */
[----:B------:R0:W2:Y:S02]  /*2e670*/  @P1 LDG.E.U16 R3, [R4.64] ;  /* 0x0000000604031981 */ /* 0x0000a4000c1e1500 */
[----:B0-----:R-:W-:Y:S02]  /*2e680*/  @P2 IMAD.MOV.U32 R4, RZ, RZ, R29 ;  /* 0x000000ffff042224 */ /* 0x001fe400078e001d */
[----:B---3--:R-:W-:-:S05]  /*2e690*/  @P2 IMAD.MOV.U32 R5, RZ, RZ, R28 ;  /* 0x000000ffff052224 */ /* 0x008fca00078e001c */
[----:B------:R0:W3:Y:S04]  /*2e6a0*/  @P2 LDG.E.U16 R27, [R4.64] ;  /* 0x00000006041b2981 */ /* 0x0000e8000c1e1500 */
[----:B----4-:R4:W-:Y:S01]  /*2e6b0*/  STL [R1+0x7254], R13 ;  /* 0x0072540d01007387 */ /* 0x0109e20000100800 */
[----:B------:R-:W-:Y:S01]  /*2e6c0*/  PRMT R26, RZ, 0x7610, R26 ;  /* 0x00007610ff1a7816 */ /* 0x000fe2000000001a */
[----:B0-----:R-:W-:Y:S02]  /*2e6d0*/  @P2 IMAD.MOV.U32 R4, RZ, RZ, R14 ;  /* 0x000000ffff042224 */ /* 0x001fe400078e000e */
[----:B----4-:R-:W4:Y:S01]  /*2e6e0*/  LDL R13, [R1+0xe44] ;  /* 0x000e4400010d7983 */ /* 0x010f220000100800 */
[----:B------:R-:W-:-:S05]  /*2e6f0*/  @P2 IMAD.MOV.U32 R5, RZ, RZ, R15 ;  /* 0x000000ffff052224 */ /* 0x000fca00078e000f */
[----:B------:R-:W4:Y:S04]  /*2e700*/  @P2 LDG.E.U16 R26, [R4.64] ;  /* 0x00000006041a2981 */ /* 0x000f28000c1e1500 */
[----:B--2---:R0:W-:Y:S04]  /*2e710*/  STL [R1], R3 ;  /* 0x0000000301007387 */ /* 0x0041e80000100800 */
[----:B0-----:R-:W2:Y:S01]  /*2e720*/  LDL.LU R3, [R1+0x7258] ;  /* 0x0072580001037983 */ /* 0x001ea20000300800 */
[----:B------:R-:W2:Y:S02]  /*2e730*/  LDL R29, [R1+0xe38] ;  /* 0x000e3800011d7983 */ /* 0x000ea40000100800 */
[----:B------:R-:W2:Y:S01]  /*2e740*/  LDL R28, [R1+0xe3c] ;  /* 0x000e3c00011c7983 */ /* 0x000ea20000100800 */
[----:B---3--:R0:W-:Y:S01]  /*2e750*/  STL [R1+0x7234], R27 ;  /* 0x0072341b01007387 */ /* 0x0081e20000100800 */
[----:B------:R-:W3:Y:S02]  /*2e760*/  LDL R15, [R1+0xeb0] ;  /* 0x000eb000010f7983 */ /* 0x000ee40000100800 */
[----:B------:R-:W2:Y:S01]  /*2e770*/  LDL R14, [R1+0xeb4] ;  /* 0x000eb400010e7983 */ /* 0x000ea20000100800 */
[----:B0-----:R-:W2:Y:S01]  /*2e780*/  LDL R27, [R1+0xe40] ;  /* 0x000e4000011b7983 */ /* 0x001ea20000100800 */
[----:B------:R-:W-:-:S02]  /*2e790*/  ISETP.GT.AND P3, PT, R2, 0x79, PT ;  /* 0x000000790200780c */ /* 0x000fc40003f64270 */
[----:B------:R-:W-:Y:S01]  /*2e7a0*/  PRMT R12, RZ, 0x7610, R12 ;  /* 0x00007610ff0c7816 */ /* 0x000fe2000000000c */
[----:B----4-:R0:W-:Y:S10]  /*2e7b0*/  STL [R1+0x7238], R26 ;  /* 0x0072381a01007387 */ /* 0x0101f40000100800 */
[----:B------:R-:W-:-:S02]  /*2e7c0*/  @P3 IMAD.MOV.U32 R4, RZ, RZ, R13 ;  /* 0x000000ffff043224 */ /* 0x000fc400078e000d */
[----:B------:R-:W4:Y:S04]  /*2e7d0*/  LDL R13, [R1+0xeac] ;  /* 0x000eac00010d7983 */ /* 0x000f280000100800 */
[----:B0-----:R-:W3:Y:S01]  /*2e7e0*/  LDL R26, [R1+0xea8] ;  /* 0x000ea800011a7983 */ /* 0x001ee20000100800 */
[----:B------:R-:W-:Y:S02]  /*2e7f0*/  ISETP.GT.AND P2, PT, R2, 0x72, PT ;  /* 0x000000720200780c */ /* 0x000fe40003f44270 */
[----:B------:R-:W-:Y:S02]  /*2e800*/  PRMT R11, RZ, 0x7610, R11 ;  /* 0x00007610ff0b7816 */ /* 0x000fe4000000000b */
[----:B------:R-:W-:Y:S01]  /*2e810*/  PRMT R25, RZ, 0x7610, R25 ;  /* 0x00007610ff197816 */ /* 0x000fe20000000019 */
[----:B--2---:R-:W-:-:S05]  /*2e820*/  @P3 IMAD.MOV.U32 R5, RZ, RZ, R27 ;  /* 0x000000ffff053224 */ /* 0x004fca00078e001b */
[----:B------:R0:W2:Y:S02]  /*2e830*/  @P3 LDG.E.U16 R12, [R4.64] ;  /* 0x00000006040c3981 */ /* 0x0000a4000c1e1500 */
[----:B0-----:R-:W-:Y:S02]  /*2e840*/  @P3 IMAD.MOV.U32 R4, RZ, RZ, R28 ;  /* 0x000000ffff043224 */ /* 0x001fe400078e001c */
[----:B------:R-:W-:-:S05]  /*2e850*/  @P3 IMAD.MOV.U32 R5, RZ, RZ, R29 ;  /* 0x000000ffff053224 */ /* 0x000fca00078e001d */
[----:B------:R0:W2:Y:S02]  /*2e860*/  @P3 LDG.E.U16 R11, [R4.64] ;  /* 0x00000006040b3981 */ /* 0x0000a4000c1e1500 */
[----:B0-----:R-:W-:Y:S02]  /*2e870*/  @P2 IMAD.MOV.U32 R4, RZ, RZ, R14 ;  /* 0x000000ffff042224 */ /* 0x001fe400078e000e */
[----:B---3--:R-:W-:-:S05]  /*2e880*/  @P2 IMAD.MOV.U32 R5, RZ, RZ, R15 ;  /* 0x000000ffff052224 */ /* 0x008fca00078e000f */
[----:B------:R4:W3:Y:S01]  /*2e890*/  @P2 LDG.E.U16 R25, [R4.64] ;  /* 0x0000000604192981 */ /* 0x0008e2000c1e1500 */
[----:B------:R-:W-:Y:S01]  /*2e8a0*/  PRMT R23, RZ, 0x7610, R23 ;  /* 0x00007610ff177816 */ /* 0x000fe20000000017 */
[----:B----4-:R-:W-:Y:S02]  /*2e8b0*/  @P2 IMAD.MOV.U32 R4, RZ, RZ, R13 ;  /* 0x000000ffff042224 */ /* 0x010fe400078e000d */
[----:B------:R-:W-:-:S05]  /*2e8c0*/  @P2 IMAD.MOV.U32 R5, RZ, RZ, R26 ;  /* 0x000000ffff052224 */ /* 0x000fca00078e001a */
[----:B------:R-:W4:Y:S04]  /*2e8d0*/  @P2 LDG.E.U16 R23, [R4.64] ;  /* 0x0000000604172981 */ /* 0x000f28000c1e1500 */
[----:B--2---:R-:W-:Y:S01]  /*2e8e0*/  STL [R1+0x723c], R12 ;  /* 0x00723c0c01007387 */ /* 0x004fe20000100800 */
[----:B------:R-:W2:Y:S02]  /*2e8f0*/  LDL R28, [R1+0xe30] ;  /* 0x000e3000011c7983 */ /* 0x000ea40000100800 */
[----:B------:R-:W2:Y:S01]  /*2e900*/  LDL R27, [R1+0xe34] ;  /* 0x000e3400011b7983 */ /* 0x000ea20000100800 */
[----:B------:R-:W-:Y:S01]  /*2e910*/  STL [R1+0x7240], R11 ;  /* 0x0072400b01007387 */ /* 0x000fe20000100800 */
[----:B------:R-:W2:Y:S02]  /*2e920*/  LDL R15, [R1+0xe28] ;  /* 0x000e2800010f7983 */ /* 0x000ea40000100800 */
[----:B------:R-:W2:Y:S01]  /*2e930*/  LDL R14, [R1+0xe2c] ;  /* 0x000e2c00010e7983 */ /* 0x000ea20000100800 */
[----:B---3--:R-:W-:Y:S01]  /*2e940*/  STL [R1+0x721c], R25 ;  /* 0x00721c1901007387 */ /* 0x008fe20000100800 */
[----:B------:R-:W3:Y:S02]  /*2e950*/  LDL R26, [R1+0xea0] ;  /* 0x000ea000011a7983 */ /* 0x000ee40000100800 */
[----:B------:R-:W3:Y:S01]  /*2e960*/  LDL R13, [R1+0xea4] ;  /* 0x000ea400010d7983 */ /* 0x000ee20000100800 */
[----:B------:R-:W-:-:S02]  /*2e970*/  ISETP.GT.AND P3, PT, R2, 0x7a, PT ;  /* 0x0000007a0200780c */ /* 0x000fc40003f64270 */
[----:B------:R-:W-:Y:S01]  /*2e980*/  PRMT R10, RZ, 0x7610, R10 ;  /* 0x00007610ff0a7816 */ /* 0x000fe2000000000a */
[----:B----4-:R0:W-:Y:S04]  /*2e990*/  STL [R1+0x7220], R23 ;  /* 0x0072201701007387 */ /* 0x0101e80000100800 */
[----:B0-----:R-:W4:Y:S01]  /*2e9a0*/  LDL R23, [R1+0xe9c] ;  /* 0x000e9c0001177983 */ /* 0x001f220000100800 */
[----:B------:R-:W-:Y:S02]  /*2e9b0*/  ISETP.GT.AND P2, PT, R2, 0x73, PT ;  /* 0x000000730200780c */ /* 0x000fe40003f44270 */
[----:B------:R-:W-:Y:S02]  /*2e9c0*/  PRMT R9, RZ, 0x7610, R9 ;  /* 0x00007610ff097816 */ /* 0x000fe40000000009 */
[----:B------:R-:W-:Y:S01]  /*2e9d0*/  PRMT R22, RZ, 0x7610, R22 ;  /* 0x00007610ff167816 */ /* 0x000fe20000000016 */
[----:B--2---:R-:W-:-:S02]  /*2e9e0*/  @P3 IMAD.MOV.U32 R5, RZ, RZ, R28 ;  /* 0x000000ffff053224 */ /* 0x004fc400078e001c */
[----:B------:R-:W-:Y:S02]  /*2e9f0*/  @P3 IMAD.MOV.U32 R4, RZ, RZ, R27 ;  /* 0x000000ffff043224 */ /* 0x000fe400078e001b */
[----:B------:R-:W2:Y:S04]  /*2ea00*/  LDL R27, [R1+0xe98] ;  /* 0x000e9800011b7983 */ /* 0x000ea80000100800 */
[----:B------:R0:W2:Y:S02]  /*2ea10*/  @P3 LDG.E.U16 R10, [R4.64] ;  /* 0x00000006040a3981 */ /* 0x0000a4000c1e1500 */
[----:B0-----:R-:W-:Y:S02]  /*2ea20*/  @P3 IMAD.MOV.U32 R5, RZ, RZ, R15 ;  /* 0x000000ffff053224 */ /* 0x001fe400078e000f */
[----:B------:R-:W-:-:S05]  /*2ea30*/  @P3 IMAD.MOV.U32 R4, RZ, RZ, R14 ;  /* 0x000000ffff043224 */ /* 0x000fca00078e000e */
[----:B------:R3:W2:Y:S02]  /*2ea40*/  @P3 LDG.E.U16 R9, [R4.64] ;  /* 0x0000000604093981 */ /* 0x0006a4000c1e1500 */
[----:B---3--:R-:W-:Y:S02]  /*2ea50*/  @P2 IMAD.MOV.U32 R5, RZ, RZ, R26 ;  /* 0x000000ffff052224 */ /* 0x008fe400078e001a */
[----:B------:R-:W-:-:S05]  /*2ea60*/  @P2 IMAD.MOV.U32 R4, RZ, RZ, R13 ;  /* 0x000000ffff042224 */ /* 0x000fca00078e000d */
[----:B------:R4:W3:Y:S01]  /*2ea70*/  @P2 LDG.E.U16 R22, [R4.64] ;  /* 0x0000000604162981 */ /* 0x0008e2000c1e1500 */
[----:B------:R-:W-:Y:S01]  /*2ea80*/  PRMT R21, RZ, 0x7610, R21 ;  /* 0x00007610ff157816 */ /* 0x000fe20000000015 */
[----:B----4-:R-:W-:Y:S02]  /*2ea90*/  @P2 IMAD.MOV.U32 R4, RZ, RZ, R23 ;  /* 0x000000ffff042224 */ /* 0x010fe400078e0017 */
[----:B--2---:R-:W-:Y:S01]  /*2eaa0*/  @P2 IMAD.MOV.U32 R5, RZ, RZ, R27 ;  /* 0x000000ffff052224 */ /* 0x004fe200078e001b */
[----:B------:R-:W-:Y:S01]  /*2eab0*/  STL [R1+0x7224], R10 ;  /* 0x0072240a01007387 */ /* 0x000fe20000100800 */
[----:B------:R-:W2:Y:S02]  /*2eac0*/  LDL R15, [R1+0xe20] ;  /* 0x000e2000010f7983 */ /* 0x000ea40000100800 */
[----:B------:R-:W4:Y:S01]  /*2ead0*/  LDL R14, [R1+0xe24] ;  /* 0x000e2400010e7983 */ /* 0x000f220000100800 */
[----:B------:R2:W4:Y:S04]  /*2eae0*/  @P2 LDG.E.U16 R21, [R4.64] ;  /* 0x0000000604152981 */ /* 0x000528000c1e1500 */
[----:B------:R0:W-:Y:S01]  /*2eaf0*/  STL [R1+0x7228], R9 ;  /* 0x0072280901007387 */ /* 0x0001e20000100800 */
[----:B------:R-:W4:Y:S02]  /*2eb00*/  LDL R26, [R1+0xe18] ;  /* 0x000e1800011a7983 */ /* 0x000f240000100800 */
[----:B------:R-:W4:Y:S01]  /*2eb10*/  LDL R13, [R1+0xe1c] ;  /* 0x000e1c00010d7983 */ /* 0x000f220000100800 */
[----:B---3--:R-:W-:Y:S01]  /*2eb20*/  STL [R1+0x7200], R22 ;  /* 0x0072001601007387 */ /* 0x008fe20000100800 */
[----:B------:R-:W3:Y:S02]  /*2eb30*/  LDL R23, [R1+0xef8] ;  /* 0x000ef80001177983 */ /* 0x000ee40000100800 */
[----:B0-----:R-:W3:Y:S01]  /*2eb40*/  LDL R9, [R1+0xefc] ;  /* 0x000efc0001097983 */ /* 0x001ee20000100800 */
[----:B------:R-:W-:-:S02]  /*2eb50*/  ISETP.GT.AND P3, PT, R2, 0x7b, PT ;  /* 0x0000007b0200780c */ /* 0x000fc40003f64270 */
[----:B------:R-:W-:Y:S02]  /*2eb60*/  PRMT R8, RZ, 0x7610, R8 ;  /* 0x00007610ff087816 */ /* 0x000fe40000000008 */
[----:B------:R-:W-:Y:S02]  /*2eb70*/  PRMT R7, RZ, 0x7610, R7 ;  /* 0x00007610ff077816 */ /* 0x000fe40000000007 */
[----:B------:R-:W-:-:S07]  /*2eb80*/  PRMT R24, RZ, 0x7610, R24 ;  /* 0x00007610ff187816 */ /* 0x000fce0000000018 */
[----:B--2---:R-:W-:Y:S02]  /*2eb90*/  @P3 IMAD.MOV.U32 R5, RZ, RZ, R15 ;  /* 0x000000ffff053224 */ /* 0x004fe400078e000f */
[----:B----4-:R-:W-:Y:S01]  /*2eba0*/  @P3 IMAD.MOV.U32 R4, RZ, RZ, R14 ;  /* 0x000000ffff043224 */ /* 0x010fe200078e000e */
[----:B------:R0:W-:Y:S01]  /*2ebb0*/  STL [R1+0x7204], R21 ;  /* 0x0072041501007387 */ /* 0x0001e20000100800 */
[----:B------:R-:W2:Y:S02]  /*2ebc0*/  LDL R15, [R1+0xe90] ;  /* 0x000e9000010f7983 */ /* 0x000ea40000100800 */
[----:B------:R-:W4:Y:S01]  /*2ebd0*/  LDL R14, [R1+0xe94] ;  /* 0x000e9400010e7983 */ /* 0x000f220000100800 */
[----:B------:R1:W4:Y:S02]  /*2ebe0*/  @P3 LDG.E.U16 R8, [R4.64] ;  /* 0x0000000604083981 */ /* 0x000324000c1e1500 */
[----:B-1----:R-:W-:Y:S02]  /*2ebf0*/  @P3 IMAD.MOV.U32 R5, RZ, RZ, R26 ;  /* 0x000000ffff053224 */ /* 0x002fe400078e001a */
[----:B------:R-:W-:-:S05]  /*2ec00*/  @P3 IMAD.MOV.U32 R4, RZ, RZ, R13 ;  /* 0x000000ffff043224 */ /* 0x000fca00078e000d */
[----:B------:R3:W4:Y:S02]  /*2ec10*/  @P3 LDG.E.U16 R7, [R4.64] ;  /* 0x0000000604073981 */ /* 0x000724000c1e1500 */
[----:B---3--:R-:W-:Y:S02]  /*2ec20*/  @P1 IMAD.MOV.U32 R5, RZ, RZ, R23 ;  /* 0x000000ffff051224 */ /* 0x008fe400078e0017 */
[----:B------:R-:W-:-:S05]  /*2ec30*/  @P1 IMAD.MOV.U32 R4, RZ, RZ, R9 ;  /* 0x000000ffff041224 */ /* 0x000fca00078e0009 */
[----:B------:R2:W3:Y:S01]  /*2ec40*/  @P1 LDG.E.U16 R24, [R4.64] ;  /* 0x0000000604181981 */ /* 0x0004e2000c1e1500 */
[----:B------:R-:W-:Y:S02]  /*2ec50*/  ISETP.GT.AND P2, PT, R2, 0x74, PT ;  /* 0x000000740200780c */ /* 0x000fe40003f44270 */
[----:B------:R-:W-:-:S11]  /*2ec60*/  PRMT R20, RZ, 0x7610, R20 ;  /* 0x00007610ff147816 */ /* 0x000fd60000000014 */
[----:B--2---:R-:W-:Y:S02]  /*2ec70*/  @P2 IMAD.MOV.U32 R5, RZ, RZ, R15 ;  /* 0x000000ffff052224 */ /* 0x004fe400078e000f */
[----:B----4-:R-:W-:Y:S01]  /*2ec80*/  @P2 IMAD.MOV.U32 R4, RZ, RZ, R14 ;  /* 0x000000ffff042224 */ /* 0x010fe200078e000e */
[----:B------:R-:W-:Y:S01]  /*2ec90*/  STL [R1+0x7208], R8 ;  /* 0x0072080801007387 */ /* 0x000fe20000100800 */
[----:B0-----:R-:W2:Y:S02]  /*2eca0*/  LDL R21, [R1+0xe88] ;  /* 0x000e880001157983 */ /* 0x001ea40000100800 */
[----:B------:R-:W4:Y:S01]  /*2ecb0*/  LDL R13, [R1+0xe8c] ;  /* 0x000e8c00010d7983 */ /* 0x000f220000100800 */
[----:B------:R2:W4:Y:S04]  /*2ecc0*/  @P2 LDG.E.U16 R20, [R4.64] ;  /* 0x0000000604142981 */ /* 0x000528000c1e1500 */
[----:B------:R0:W-:Y:S01]  /*2ecd0*/  STL [R1+0x720c], R7 ;  /* 0x00720c0701007387 */ /* 0x0001e20000100800 */
[----:B------:R-:W4:Y:S03]  /*2ece0*/  LDL R9, [R1+0xe10] ;  /* 0x000e100001097983 */ /* 0x000f260000100800 */
[----:B0-----:R-:W4:Y:S04]  /*2ecf0*/  LDL R7, [R1+0xe14] ;  /* 0x000e140001077983 */ /* 0x001f280000100800 */
[----:B---3--:R0:W-:Y:S01]  /*2ed00*/  STL [R1+0x71b8], R24 ;  /* 0x0071b81801007387 */ /* 0x0081e20000100800 */
[----:B------:R-:W3:Y:S02]  /*2ed10*/  LDL R15, [R1+0xe08] ;  /* 0x000e0800010f7983 */ /* 0x000ee40000100800 */
[----:B------:R-:W3:Y:S01]  /*2ed20*/  LDL R14, [R1+0xe0c] ;  /* 0x000e0c00010e7983 */ /* 0x000ee20000100800 */
[----:B------:R-:W-:-:S02]  /*2ed30*/  ISETP.GT.AND P3, PT, R2, 0x7c, PT ;  /* 0x0000007c0200780c */ /* 0x000fc40003f64270 */
[----:B------:R-:W-:Y:S02]  /*2ed40*/  PRMT R19, RZ, 0x7610, R19 ;  /* 0x00007610ff137816 */ /* 0x000fe40000000013 */
[----:B------:R-:W-:Y:S01]  /*2ed50*/  PRMT R6, RZ, 0x7610, R6 ;  /* 0x00007610ff067816 */ /* 0x000fe20000000006 */
[----:B--2---:R-:W-:Y:S02]  /*2ed60*/  @P2 IMAD.MOV.U32 R5, RZ, RZ, R21 ;  /* 0x000000ffff052224 */ /* 0x004fe400078e0015 */
[----:B----4-:R-:W-:Y:S01]  /*2ed70*/  @P2 IMAD.MOV.U32 R4, RZ, RZ, R13 ;  /* 0x000000ffff042224 */ /* 0x010fe200078e000d */
[----:B------:R-:W-:Y:S01]  /*2ed80*/  STL [R1+0x71f0], R20 ;  /* 0x0071f01401007387 */ /* 0x000fe20000100800 */
[----:B------:R-:W2:Y:S02]  /*2ed90*/  LDL R21, [R1+0xe80] ;  /* 0x000e800001157983 */ /* 0x000ea40000100800 */
[----:B------:R-:W4:Y:S01]  /*2eda0*/  LDL R13, [R1+0xe84] ;  /* 0x000e8400010d7983 */ /* 0x000f220000100800 */
[----:B------:R1:W4:Y:S02]  /*2edb0*/  @P2 LDG.E.U16 R19, [R4.64] ;  /* 0x0000000604132981 */ /* 0x000324000c1e1500 */
[----:B-1----:R-:W-:-:S02]  /*2edc0*/  @P3 IMAD.MOV.U32 R5, RZ, RZ, R9 ;  /* 0x000000ffff053224 */ /* 0x002fc400078e0009 */
[----:B------:R-:W-:-:S05]  /*2edd0*/  @P3 IMAD.MOV.U32 R4, RZ, RZ, R7 ;  /* 0x000000ffff043224 */ /* 0x000fca00078e0007 */
[----:B------:R1:W4:Y:S02]  /*2ede0*/  @P3 LDG.E.U16 R6, [R4.64] ;  /* 0x0000000604063981 */ /* 0x000324000c1e1500 */
[----:B-1----:R-:W-:-:S06]  /*2edf0*/  PRMT R5, RZ, 0x7610, R5 ;  /* 0x00007610ff057816 */ /* 0x002fcc0000000005 */
[----:B---3--:R2:W3:Y:S01]  /*2ee00*/  @P3 LDG.E.U16 R5, [R14.64] ;  /* 0x000000060e053981 */ /* 0x0084e2000c1e1500 */
[----:B------:R-:W-:Y:S02]  /*2ee10*/  ISETP.GT.AND P1, PT, R2, 0x75, PT ;  /* 0x000000750200780c */ /* 0x000fe40003f24270 */
[----:B------:R-:W-:-:S11]  /*2ee20*/  PRMT R18, RZ, 0x7610, R18 ;  /* 0x00007610ff127816 */ /* 0x000fd60000000012 */
[----:B--2---:R-:W-:Y:S02]  /*2ee30*/  @P1 IMAD.MOV.U32 R15, RZ, RZ, R21 ;  /* 0x000000ffff0f1224 */ /* 0x004fe400078e0015 */
[----:B----4-:R-:W-:-:S05]  /*2ee40*/  @P1 IMAD.MOV.U32 R14, RZ, RZ, R13 ;  /* 0x000000ffff0e1224 */ /* 0x010fca00078e000d */
[----:B------:R-:W2:Y:S04]  /*2ee50*/  @P1 LDG.E.U16 R18, [R14.64] ;  /* 0x000000060e121981 */ /* 0x000ea8000c1e1500 */
[----:B------:R-:W-:Y:S01]  /*2ee60*/  STL [R1+0x71f4], R19 ;  /* 0x0071f41301007387 */ /* 0x000fe20000100800 */
[----:B------:R-:W4:Y:S02]  /*2ee70*/  LDL R9, [R1+0xe78] ;  /* 0x000e780001097983 */ /* 0x000f240000100800 */
[----:B------:R-:W4:Y:S01]  /*2ee80*/  LDL R7, [R1+0xe7c] ;  /* 0x000e7c0001077983 */ /* 0x000f220000100800 */
[----:B------:R-:W-:Y:S01]  /*2ee90*/  STL [R1+0x71f8], R6 ;  /* 0x0071f80601007387 */ /* 0x000fe20000100800 */
[----:B------:R-:W4:Y:S02]  /*2eea0*/  LDL R26, [R1+0xe00] ;  /* 0x000e0000011a7983 */ /* 0x000f240000100800 */
[----:B0-----:R-:W4:Y:S01]  /*2eeb0*/  LDL R24, [R1+0xe04] ;  /* 0x000e040001187983 */ /* 0x001f220000100800 */
[----:B---3--:R-:W-:Y:S01]  /*2eec0*/  STL [R1+0x71fc], R5 ;  /* 0x0071fc0501007387 */ /* 0x008fe20000100800 */
[----:B------:R-:W3:Y:S02]  /*2eed0*/  LDL R23, [R1+0xdf8] ;  /* 0x000df80001177983 */ /* 0x000ee40000100800 */
[----:B------:R-:W3:Y:S01]  /*2eee0*/  LDL R21, [R1+0xdfc] ;  /* 0x000dfc0001157983 */ /* 0x000ee20000100800 */
[----:B------:R-:W-:-:S02]  /*2eef0*/  ISETP.GT.AND P2, PT, R2, 0x7d, PT ;  /* 0x0000007d0200780c */ /* 0x000fc40003f44270 */
[----:B------:R-:W-:Y:S02]  /*2ef00*/  PRMT R17, RZ, 0x7610, R17 ;  /* 0x00007610ff117816 */ /* 0x000fe40000000011 */
[----:B------:R-:W-:Y:S02]  /*2ef10*/  PRMT R4, RZ, 0x7610, R4 ;  /* 0x00007610ff047816 */ /* 0x000fe40000000004 */
[----:B------:R-:W-:Y:S01]  /*2ef20*/  PRMT R3, RZ, 0x7610, R3 ;  /* 0x00007610ff037816 */ /* 0x000fe20000000003 */
[----:B--2---:R0:W-:Y:S01]  /*2ef30*/  STL [R1+0x71bc], R18 ;  /* 0x0071bc1201007387 */ /* 0x0041e20000100800 */
[----:B------:R-:W2:Y:S03]  /*2ef40*/  LDL R13, [R1+0xf6c] ;  /* 0x000f6c00010d7983 */ /* 0x000ea60000100800 */
[----:B0-----:R-:W2:Y:S01]  /*2ef50*/  LDL R18, [R1+0xf68] ;  /* 0x000f680001127983 */ /* 0x001ea20000100800 */
[----:B----4-:R-:W-:-:S02]  /*2ef60*/  @P1 IMAD.MOV.U32 R14, RZ, RZ, R7 ;  /* 0x000000ffff0e1224 */ /* 0x010fc400078e0007 */
[----:B------:R-:W-:Y:S02]  /*2ef70*/  @P1 IMAD.MOV.U32 R15, RZ, RZ, R9 ;  /* 0x000000ffff0f1224 */ /* 0x000fe400078e0009 */
[----:B------:R-:W4:Y:S01]  /*2ef80*/  LDL R7, [R1+0xf64] ;  /* 0x000f640001077983 */ /* 0x000f220000100800 */
[----:B------:R-:W4:Y:S04]  /*2ef90*/  LDL R9, [R1+0xf60] ;  /* 0x000f600001097983 */ /* 0x000f280000100800 */
[----:B------:R0:W4:Y:S02]  /*2efa0*/  @P1 LDG.E.U16 R17, [R14.64] ;  /* 0x000000060e111981 */ /* 0x000124000c1e1500 */
[----:B0-----:R-:W-:Y:S02]  /*2efb0*/  @P2 IMAD.MOV.U32 R14, RZ, RZ, R24 ;  /* 0x000000ffff0e2224 */ /* 0x001fe400078e0018 */
[----:B------:R-:W-:-:S05]  /*2efc0*/  @P2 IMAD.MOV.U32 R15, RZ, RZ, R26 ;  /* 0x000000ffff0f2224 */ /* 0x000fca00078e001a */
[----:B------:R3:W4:Y:S02]  /*2efd0*/  @P2 LDG.E.U16 R4, [R14.64] ;  /* 0x000000060e042981 */ /* 0x000724000c1e1500 */
[----:B---3--:R-:W-:Y:S02]  /*2efe0*/  @P2 IMAD.MOV.U32 R14, RZ, RZ, R21 ;  /* 0x000000ffff0e2224 */ /* 0x008fe400078e0015 */
[----:B------:R-:W-:-:S05]  /*2eff0*/  @P2 IMAD.MOV.U32 R15, RZ, RZ, R23 ;  /* 0x000000ffff0f2224 */ /* 0x000fca00078e0017 */
[----:B------:R2:W3:Y:S01]  /*2f000*/  @P2 LDG.E.U16 R3, [R14.64] ;  /* 0x000000060e032981 */ /* 0x0004e2000c1e1500 */
[----:B------:R-:W-:Y:S02]  /*2f010*/  PRMT R12, RZ, 0x7610, R12 ;  /* 0x00007610ff0c7816 */ /* 0x000fe4000000000c */
[----:B------:R-:W-:Y:S01]  /*2f020*/  ISETP.GT.AND P1, PT, R2, 0x67, PT ;  /* 0x000000670200780c */ /* 0x000fe20003f24270 */
[----:B--2---:R-:W-:Y:S02]  /*2f030*/  @P0 IMAD.MOV.U32 R14, RZ, RZ, R13 ;  /* 0x000000ffff0e0224 */ /* 0x004fe400078e000d */
[----:B------:R-:W-:-:S05]  /*2f040*/  @P0 IMAD.MOV.U32 R15, RZ, RZ, R18 ;  /* 0x000000ffff0f0224 */ /* 0x000fca00078e0012 */
[----:B------:R0:W2:Y:S04]  /*2f050*/  @P0 LDG.E.U16 R12, [R14.64] ;  /* 0x000000060e0c0981 */ /* 0x0000a8000c1e1500 */
[----:B----4-:R-:W-:Y:S01]  /*2f060*/  STL [R1+0x71c0], R17 ;  /* 0x0071c01101007387 */ /* 0x010fe20000100800 */
[----:B0-----:R-:W-:Y:S02]  /*2f070*/  @P1 IMAD.MOV.U32 R14, RZ, RZ, R7 ;  /* 0x000000ffff0e1224 */ /* 0x001fe400078e0007 */
[----:B------:R-:W-:Y:S01]  /*2f080*/  @P1 IMAD.MOV.U32 R15, RZ, RZ, R9 ;  /* 0x000000ffff0f1224 */ /* 0x000fe200078e0009 */
[----:B------:R0:W-:Y:S01]  /*2f090*/  STL [R1+0x71c4], R4 ;  /* 0x0071c40401007387 */ /* 0x0001e20000100800 */
[----:B------:R-:W4:Y:S03]  /*2f0a0*/  LDL R26, [R1+0xf58] ;  /* 0x000f5800011a7983 */ /* 0x000f260000100800 */
[----:B0-----:R-:W4:Y:S04]  /*2f0b0*/  LDL R4, [R1+0xf5c] ;  /* 0x000f5c0001047983 */ /* 0x001f280000100800 */
[----:B---3--:R0:W-:Y:S01]  /*2f0c0*/  STL [R1+0x71c8], R3 ;  /* 0x0071c80301007387 */ /* 0x0081e20000100800 */
[----:B------:R-:W3:Y:S02]  /*2f0d0*/  LDL R24, [R1+0xef0] ;  /* 0x000ef00001187983 */ /* 0x000ee40000100800 */
[----:B------:R-:W3:Y:S02]  /*2f0e0*/  LDL R23, [R1+0xef4] ;  /* 0x000ef40001177983 */ /* 0x000ee40000100800 */
[----:B------:R-:W3:Y:S01]  /*2f0f0*/  LDL R21, [R1+0xee8] ;  /* 0x000ee80001157983 */ /* 0x000ee20000100800 */
[----:B------:R-:W3:Y:S04]  /*2f100*/  LDL R18, [R1+0xeec] ;  /* 0x000eec0001127983 */ /* 0x000ee80000100800 */
[----:B------:R-:W3:Y:S01]  /*2f110*/  LDL R13, [R1+0xee0] ;  /* 0x000ee000010d7983 */ /* 0x000ee20000100800 */
[----:B0-----:R-:W-:-:S06]  /*2f120*/  PRMT R3, RZ, 0x7610, R3 ;  /* 0x00007610ff037816 */ /* 0x001fcc0000000003 */
[----:B------:R4:W3:Y:S04]  /*2f130*/  @P1 LDG.E.U16 R3, [R14.64] ;  /* 0x000000060e031981 */ /* 0x0008e8000c1e1500 */
[----:B--2---:R0:W-:Y:S01]  /*2f140*/  STL [R1+0x330], R12 ;  /* 0x0003300c01007387 */ /* 0x0041e20000100800 */
[----:B------:R-:W2:Y:S02]  /*2f150*/  LDL R9, [R1+0xed8] ;  /* 0x000ed80001097983 */ /* 0x000ea40000100800 */
[----:B------:R-:W2:Y:S01]  /*2f160*/  LDL R7, [R1+0xedc] ;  /* 0x000edc0001077983 */ /* 0x000ea20000100800 */
[----:B0-----:R-:W2:Y:S01]  /*2f170*/  LDL R12, [R1+0xee4] ;  /* 0x000ee400010c7983 */ /* 0x001ea20000100800 */
[----:B----4-:R-:W-:-:S03]  /*2f180*/  @P1 IMAD.MOV.U32 R14, RZ, RZ, R4 ;  /* 0x000000ffff0e1224 */ /* 0x010fc600078e0004 */
[----:B------:R-:W4:Y:S04]  /*2f190*/  LDL R4, [R1+0xe70] ;  /* 0x000e700001047983 */ /* 0x000f280000100800 */
[----:B---3--:R0:W-:Y:S04]  /*2f1a0*/  STL [R1+0x328], R3 ;  /* 0x0003280301007387 */ /* 0x0081e80000100800 */
[----:B0-----:R-:W3:Y:S01]  /*2f1b0*/  LDL R3, [R1+0xe74] ;  /* 0x000e740001037983 */ /* 0x001ee20000100800 */
[----:B------:R-:W-:Y:S02]  /*2f1c0*/  ISETP.GT.AND P0, PT, R2, 0x6e, PT ;  /* 0x0000006e0200780c */ /* 0x000fe40003f04270 */
[----:B------:R-:W-:Y:S01]  /*2f1d0*/  PRMT R25, RZ, 0x7610, R25 ;  /* 0x00007610ff197816 */ /* 0x000fe20000000019 */
[----:B------:R-:W-:Y:S01]  /*2f1e0*/  @P1 IMAD.MOV.U32 R15, RZ, RZ, R26 ;  /* 0x000000ffff0f1224 */ /* 0x000fe200078e001a */
[----:B------:R-:W-:-:S04]  /*2f1f0*/  PRMT R22, RZ, 0x7610, R22 ;  /* 0x00007610ff167816 */ /* 0x000fc80000000016 */
[----:B------:R0:W3:Y:S01]  /*2f200*/  @P1 LDG.E.U16 R25, [R14.64] ;  /* 0x000000060e191981 */ /* 0x0000e2000c1e1500 */
[----:B------:R-:W-:Y:S02]  /*2f210*/  ISETP.GT.AND P1, PT, R2, 0x6f, PT ;  /* 0x0000006f0200780c */ /* 0x000fe40003f24270 */
[----:B------:R-:W-:Y:S02]  /*2f220*/  PRMT R17, RZ, 0x7610, R17 ;  /* 0x00007610ff117816 */ /* 0x000fe40000000011 */
[----:B0-----:R-:W-:Y:S02]  /*2f230*/  @P0 IMAD.MOV.U32 R14, RZ, RZ, R23 ;  /* 0x000000ffff0e0224 */ /* 0x001fe400078e0017 */
[----:B------:R-:W-:-:S05]  /*2f240*/  @P0 IMAD.MOV.U32 R15, RZ, RZ, R24 ;  /* 0x000000ffff0f0224 */ /* 0x000fca00078e0018 */
[----:B------:R0:W3:Y:S01]  /*2f250*/  @P0 LDG.E.U16 R22, [R14.64] ;  /* 0x000000060e160981 */ /* 0x0000e2000c1e1500 */
[----:B------:R-:W-:Y:S01]  /*2f260*/  PRMT R10, RZ, 0x7610, R10 ;  /* 0x00007610ff0a7816 */ /* 0x000fe2000000000a */
[----:B0-----:R-:W-:Y:S02]  /*2f270*/  @P0 IMAD.MOV.U32 R14, RZ, RZ, R18 ;  /* 0x000000ffff0e0224 */ /* 0x001fe400078e0012 */
[----:B------:R-:W-:-:S05]  /*2f280*/  @P0 IMAD.MOV.U32 R15, RZ, RZ, R21 ;  /* 0x000000ffff0f0224 */ /* 0x000fca00078e0015 */
[----:B------:R0:W3:Y:S01]  /*2f290*/  @P0 LDG.E.U16 R17, [R14.64] ;  /* 0x000000060e110981 */ /* 0x0000e2000c1e1500 */
[----:B------:R-:W-:Y:S01]  /*2f2a0*/  PRMT R6, RZ, 0x7610, R6 ;  /* 0x00007610ff067816 */ /* 0x000fe20000000006 */
[----:B0-----:R-:W-:Y:S02]  /*2f2b0*/  @P1 IMAD.MOV.U32 R15, RZ, RZ, R13 ;  /* 0x000000ffff0f1224 */ /* 0x001fe400078e000d */
[----:B--2---:R-:W-:-:S05]  /*2f2c0*/  @P1 IMAD.MOV.U32 R14, RZ, RZ, R12 ;  /* 0x000000ffff0e1224 */ /* 0x004fca00078e000c */
[----:B------:R0:W2:Y:S02]  /*2f2d0*/  @P1 LDG.E.U16 R10, [R14.64] ;  /* 0x000000060e0a1981 */ /* 0x0000a4000c1e1500 */
[----:B0-----:R-:W-:Y:S02]  /*2f2e0*/  @P1 IMAD.MOV.U32 R14, RZ, RZ, R7 ;  /* 0x000000ffff0e1224 */ /* 0x001fe400078e0007 */
[----:B------:R-:W-:Y:S01]  /*2f2f0*/  @P1 IMAD.MOV.U32 R15, RZ, RZ, R9 ;  /* 0x000000ffff0f1224 */ /* 0x000fe200078e0009 */
[----:B------:R-:W-:Y:S02]  /*2f300*/  ISETP.GT.AND P0, PT, R2, 0x76, PT ;  /* 0x000000760200780c */ /* 0x000fe40003f04270 */
[----:B------:R-:W-:Y:S01]  /*2f310*/  PRMT R0, RZ, 0x7610, R0 ;  /* 0x00007610ff007816 */ /* 0x000fe20000000000 */
[----:B------:R-:W2:Y:S04]  /*2f320*/  LDL R7, [R1+0xe68] ;  /* 0x000e680001077983 */ /* 0x000ea80000100800 */
[----:B------:R4:W2:Y:S06]  /*2f330*/  @P1 LDG.E.U16 R6, [R14.64] ;  /* 0x000000060e061981 */ /* 0x0008ac000c1e1500 */
[----:B----4-:R-:W-:-:S02]  /*2f340*/  @P0 IMAD.MOV.U32 R15, RZ, RZ, R4 ;  /* 0x000000ffff0f0224 */ /* 0x010fc400078e0004 */
[----:B---3--:R-:W-:-:S05]  /*2f350*/  @P0 IMAD.MOV.U32 R14, RZ, RZ, R3 ;  /* 0x000000ffff0e0224 */ /* 0x008fca00078e0003 */
[----:B------:R-:W3:Y:S04]  /*2f360*/  @P0 LDG.E.U16 R0, [R14.64] ;  /* 0x000000060e000981 */ /* 0x000ee8000c1e1500 */
[----:B--2---:R0:W-:Y:S01]  /*2f370*/  STL [R1+0x308], R6 ;  /* 0x0003080601007387 */ /* 0x0041e20000100800 */
[----:B------:R-:W2:Y:S02]  /*2f380*/  LDL R4, [R1+0xe60] ;  /* 0x000e600001047983 */ /* 0x000ea40000100800 */
[----:B------:R-:W4:Y:S02]  /*2f390*/  LDL R3, [R1+0xe64] ;  /* 0x000e640001037983 */ /* 0x000f240000100800 */
[----:B------:R-:W2:Y:S01]  /*2f3a0*/  LDL R18, [R1+0xe58] ;  /* 0x000e580001127983 */ /* 0x000ea20000100800 */
[----:B0-----:R-:W2:Y:S01]  /*2f3b0*/  LDL R6, [R1+0xe6c] ;  /* 0x000e6c0001067983 */ /* 0x001ea20000100800 */
[----:B------:R0:W-:Y:S02]  /*2f3c0*/  STL [R1+0x314], R17 ;  /* 0x0003141101007387 */ /* 0x0001e40000100800 */
[----:B------:R-:W4:Y:S02]  /*2f3d0*/  LDL R13, [R1+0xdf0] ;  /* 0x000df000010d7983 */ /* 0x000f240000100800 */
[----:B------:R-:W4:Y:S01]  /*2f3e0*/  LDL R12, [R1+0xdf4] ;  /* 0x000df400010c7983 */ /* 0x000f220000100800 */
[----:B0-----:R-:W4:Y:S04]  /*2f3f0*/  LDL R17, [R1+0xe5c] ;  /* 0x000e5c0001117983 */ /* 0x001f280000100800 */
[----:B---3--:R-:W-:Y:S01]  /*2f400*/  STL [R1+0x6fdc], R0 ;  /* 0x006fdc0001007387 */ /* 0x008fe20000100800 */
[----:B------:R-:W-:Y:S02]  /*2f410*/  STL [R1+0x6fe0], R0 ;  /* 0x006fe00001007387 */ /* 0x000fe40000100800 */
[----:B------:R-:W-:Y:S02]  /*2f420*/  STL [R1+0x6fe4], R0 ;  /* 0x006fe40001007387 */ /* 0x000fe40000100800 */
[----:B------:R-:W-:Y:S01]  /*2f430*/  STL [R1+0x6fe8], R0 ;  /* 0x006fe80001007387 */ /* 0x000fe20000100800 */
[----:B------:R-:W-:Y:S01]  /*2f440*/  STL [R1+0x320], R25 ;  /* 0x0003201901007387 */ /* 0x000fe20000100800 */
        /* <DEDUP_REMOVED lines=12> */
[----:B------:R0:W-:Y:S02]  /*2f510*/  STL [R1+0x310], R10 ;  /* 0x0003100a01007387 */ /* 0x0001e40000100800 */
        /* <DEDUP_REMOVED lines=55> */
[----:B------:R-:W-:Y:S01]  /*2f890*/  ISETP.GT.AND P1, PT, R2, 0x77, PT ;  /* 0x000000770200780c */ /* 0x000fe20003f24270 */
[----:B------:R1:W-:Y:S02]  /*2f8a0*/  STL [R1+0x7190], R0 ;  /* 0x0071900001007387 */ /* 0x0003e40000100800 */
[----:B0-----:R-:W3:Y:S01]  /*2f8b0*/  LDL R10, [R1+0xde8] ;  /* 0x000de800010a7983 */ /* 0x001ee20000100800 */
[----:B------:R-:W3:Y:S01]  /*2f8c0*/  LDL R9, [R1+0xdec] ;  /* 0x000dec0001097983 */ /* 0x000ee20000100800 */
[----:B------:R-:W-:Y:S01]  /*2f8d0*/  PRMT R20, RZ, 0x7610, R20 ;  /* 0x00007610ff147816 */ /* 0x000fe20000000014 */
[----:B------:R-:W-:-:S02]  /*2f8e0*/  @P0 IMAD.MOV.U32 R15, RZ, RZ, R7 ;  /* 0x000000ffff0f0224 */ /* 0x000fc400078e0007 */
[----:B------:R-:W3:Y:S01]  /*2f8f0*/  LDL R7, [R1+0xde0] ;  /* 0x000de00001077983 */ /* 0x000ee20000100800 */
[----:B------:R-:W-:Y:S02]  /*2f900*/  PRMT R19, RZ, 0x7610, R19 ;  /* 0x00007610ff137816 */ /* 0x000fe40000000013 */
[----:B------:R-:W-:Y:S01]  /*2f910*/  PRMT R16, RZ, 0x7610, R16 ;  /* 0x00007610ff107816 */ /* 0x000fe20000000010 */
[----:B--2---:R-:W-:Y:S02]  /*2f920*/  @P0 IMAD.MOV.U32 R14, RZ, RZ, R6 ;  /* 0x000000ffff0e0224 */ /* 0x004fe400078e0006 */
[----:B------:R-:W2:Y:S04]  /*2f930*/  LDL R6, [R1+0xde4] ;  /* 0x000de40001067983 */ /* 0x000ea80000100800 */
[----:B------:R4:W2:Y:S02]  /*2f940*/  @P0 LDG.E.U16 R20, [R14.64] ;  /* 0x000000060e140981 */ /* 0x0008a4000c1e1500 */
[----:B----4-:R-:W-:-:S02]  /*2f950*/  @P1 IMAD.MOV.U32 R14, RZ, RZ, R3 ;  /* 0x000000ffff0e1224 */ /* 0x010fc400078e0003 */
[----:B------:R-:W-:Y:S01]  /*2f960*/  @P1 IMAD.MOV.U32 R15, RZ, RZ, R4 ;  /* 0x000000ffff0f1224 */ /* 0x000fe200078e0004 */
[----:B------:R-:W4:Y:S04]  /*2f970*/  LDL R3, [R1+0xddc] ;  /* 0x000ddc0001037983 */ /* 0x000f280000100800 */
[----:B------:R-:W4:Y:S04]  /*2f980*/  LDL R4, [R1+0xdd8] ;  /* 0x000dd80001047983 */ /* 0x000f280000100800 */
[----:B------:R0:W4:Y:S02]  /*2f990*/  @P1 LDG.E.U16 R19, [R14.64] ;  /* 0x000000060e131981 */ /* 0x000124000c1e1500 */
[----:B0-----:R-:W-:-:S02]  /*2f9a0*/  @P1 IMAD.MOV.U32 R14, RZ, RZ, R17 ;  /* 0x000000ffff0e1224 */ /* 0x001fc400078e0011 */
[----:B------:R-:W-:-:S05]  /*2f9b0*/  @P1 IMAD.MOV.U32 R15, RZ, RZ, R18 ;  /* 0x000000ffff0f1224 */ /* 0x000fca00078e0012 */
[----:B------:R0:W4:Y:S01]  /*2f9c0*/  @P1 LDG.E.U16 R16, [R14.64] ;  /* 0x000000060e101981 */ /* 0x000122000c1e1500 */
[C---:B------:R-:W-:Y:S02]  /*2f9d0*/  ISETP.GT.AND P0, PT, R2.reuse, 0x7e, PT ;  /* 0x0000007e0200780c */ /* 0x040fe40003f04270 */
[----:B------:R-:W-:Y:S02]  /*2f9e0*/  PRMT R11, RZ, 0x7610, R11 ;  /* 0x00007610ff0b7816 */ /* 0x000fe4000000000b */
[----:B------:R-:W-:Y:S02]  /*2f9f0*/  ISETP.GT.AND P1, PT, R2, 0x7f, PT ;  /* 0x0000007f0200780c */ /* 0x000fe40003f24270 */
[----:B------:R-:W-:-:S07]  /*2fa00*/  PRMT R8, RZ, 0x7610, R8 ;  /* 0x00007610ff087816 */ /* 0x000fce0000000008 */
[----:B0-----:R-:W-:Y:S02]  /*2fa10*/  @P0 IMAD.MOV.U32 R14, RZ, RZ, R12 ;  /* 0x000000ffff0e0224 */ /* 0x001fe400078e000c */
[----:B------:R-:W-:Y:S01]  /*2fa20*/  @P0 IMAD.MOV.U32 R15, RZ, RZ, R13 ;  /* 0x000000ffff0f0224 */ /* 0x000fe200078e000d */
[----:B------:R-:W-:Y:S02]  /*2fa30*/  PRMT R5, RZ, 0x7610, R5 ;  /* 0x00007610ff057816 */ /* 0x000fe40000000005 */
[----:B-1----:R-:W-:Y:S01]  /*2fa40*/  PRMT R0, RZ, 0x7610, R0 ;  /* 0x00007610ff007816 */ /* 0x002fe20000000000 */
[----:B------:R-:W4:Y:S04]  /*2fa50*/  LDL.LU R13, [R1+0x394] ;  /* 0x00039400010d7983 */ /* 0x000f280000300800 */
[----:B------:R3:W4:Y:S02]  /*2fa60*/  @P0 LDG.E.U16 R11, [R14.64] ;  /* 0x000000060e0b0981 */ /* 0x000724000c1e1500 */
[----:B---3--:R-:W-:-:S02]  /*2fa70*/  @P0 IMAD.MOV.U32 R15, RZ, RZ, R10 ;  /* 0x000000ffff0f0224 */ /* 0x008fc400078e000a */
[----:B------:R-:W-:-:S05]  /*2fa80*/  @P0 IMAD.MOV.U32 R14, RZ, RZ, R9 ;  /* 0x000000ffff0e0224 */ /* 0x000fca00078e0009 */
[----:B------:R0:W3:Y:S02]  /*2fa90*/  @P0 LDG.E.U16 R8, [R14.64] ;  /* 0x000000060e080981 */ /* 0x0000e4000c1e1500 */
[----:B0-----:R-:W-:Y:S02]  /*2faa0*/  @P1 IMAD.MOV.U32 R15, RZ, RZ, R7 ;  /* 0x000000ffff0f1224 */ /* 0x001fe400078e0007 */
[----:B--2---:R-:W-:-:S05]  /*2fab0*/  @P1 IMAD.MOV.U32 R14, RZ, RZ, R6 ;  /* 0x000000ffff0e1224 */ /* 0x004fca00078e0006 */
[----:B------:R4:W2:Y:S02]  /*2fac0*/  @P1 LDG.E.U16 R5, [R14.64] ;  /* 0x000000060e051981 */ /* 0x0008a4000c1e1500 */
[----:B----4-:R-:W-:Y:S02]  /*2fad0*/  @P1 IMAD.MOV.U32 R14, RZ, RZ, R3 ;  /* 0x000000ffff0e1224 */ /* 0x010fe400078e0003 */
[----:B------:R-:W-:-:S05]  /*2fae0*/  @P1 IMAD.MOV.U32 R15, RZ, RZ, R4 ;  /* 0x000000ffff0f1224 */ /* 0x000fca00078e0004 */
[----:B------:R-:W4:Y:S04]  /*2faf0*/  @P1 LDG.E.U16 R0, [R14.64] ;  /* 0x000000060e001981 */ /* 0x000f28000c1e1500 */
[----:B------:R-:W0:Y:S01]  /*2fb00*/  S2R R25, SR_TID.X ;  /* 0x0000000000197919 */ /* 0x000e220000002100 */
[----:B------:R-:W-:Y:S06]  /*2fb10*/  BAR.SYNC.DEFER_BLOCKING 0x0 ;  /* 0x0000000000007b1d */ /* 0x000fec0000010000 */
[----:B------:R1:W-:Y:S04]  /*2fb20*/  STL [R1+0x2e8], R16 ;  /* 0x0002e81001007387 */ /* 0x0003e80000100800 */
[----:B-1----:R-:W3:Y:S01]  /*2fb30*/  LDL.LU R16, [R1+0x390] ;  /* 0x0003900001107983 */ /* 0x002ee20000300800 */
[----:B------:R-:W3:Y:S02]  /*2fb40*/  LDL.LU R28, [R1+0x35c] ;  /* 0x00035c00011c7983 */ /* 0x000ee40000300800 */
[----:B------:R-:W3:Y:S01]  /*2fb50*/  LDL.LU R29, [R1+0x358] ;  /* 0x00035800011d7983 */ /* 0x000ee20000300800 */
[----:B----4-:R1:W-:Y:S04]  /*2fb60*/  STL [R1+0x228], R0 ;  /* 0x0002280001007387 */ /* 0x0103e80000100800 */
[----:B-1----:R-:W4:Y:S01]  /*2fb70*/  LDL.LU R0, [R1+0x1d8] ;  /* 0x0001d80001007983 */ /* 0x002f220000300800 */
[----:B------:R-:W4:Y:S02]  /*2fb80*/  LDL.LU R3, [R1+0x1d4] ;  /* 0x0001d40001037983 */ /* 0x000f240000300800 */
[----:B------:R-:W4:Y:S02]  /*2fb90*/  LDL.LU R4, [R1+0x1a8] ;  /* 0x0001a80001047983 */ /* 0x000f240000300800 */
[----:B------:R-:W-:Y:S01]  /*2fba0*/  STL [R1+0x2f8], R20 ;  /* 0x0002f81401007387 */ /* 0x000fe20000100800 */
[----:B------:R-:W4:Y:S01]  /*2fbb0*/  LDL.LU R17, [R1+0x1a4] ;  /* 0x0001a40001117983 */ /* 0x000f220000300800 */
[----:B------:R-:W4:Y:S02]  /*2fbc0*/  LDL.LU R18, [R1+0x178] ;  /* 0x0001780001127983 */ /* 0x000f240000300800 */
[----:B--2---:R1:W-:Y:S02]  /*2fbd0*/  STL [R1+0x2d0], R5 ;  /* 0x0002d00501007387 */ /* 0x0043e40000100800 */
[----:B-1----:R-:W2:Y:S01]  /*2fbe0*/  LDL.LU R5, [R1+0x174] ;  /* 0x0001740001057983 */ /* 0x002ea20000300800 */
[----:B------:R-:W2:Y:S02]  /*2fbf0*/  LDL.LU R6, [R1+0x148] ;  /* 0x0001480001067983 */ /* 0x000ea40000300800 */
[----:B------:R1:W-:Y:S02]  /*2fc00*/  STL [R1+0x2f0], R19 ;  /* 0x0002f01301007387 */ /* 0x0003e40000100800 */
[----:B-1----:R-:W2:Y:S01]  /*2fc10*/  LDL.LU R19, [R1+0x144] ;  /* 0x0001440001137983 */ /* 0x002ea20000300800 */
[----:B------:R-:W2:Y:S02]  /*2fc20*/  LDL.LU R24, [R1+0x118] ;  /* 0x0001180001187983 */ /* 0x000ea40000300800 */
[----:B------:R-:W2:Y:S02]  /*2fc30*/  LDL.LU R7, [R1+0x114] ;  /* 0x0001140001077983 */ /* 0x000ea40000300800 */
[----:B---3--:R1:W-:Y:S02]  /*2fc40*/  STL [R1+0x2d8], R8 ;  /* 0x0002d80801007387 */ /* 0x0083e40000100800 */
[----:B-1----:R-:W3:Y:S01]  /*2fc50*/  LDL.LU R8, [R1+0xe8] ;  /* 0x0000e80001087983 */ /* 0x002ee20000300800 */
[----:B------:R-:W2:Y:S02]  /*2fc60*/  LDL.LU R21, [R1+0xe4] ;  /* 0x0000e40001157983 */ /* 0x000ea40000300800 */
[----:B------:R-:W2:Y:S02]  /*2fc70*/  LDL.LU R22, [R1+0xb8] ;  /* 0x0000b80001167983 */ /* 0x000ea40000300800 */
[----:B------:R-:W2:Y:S01]  /*2fc80*/  LDL.LU R9, [R1+0xb4] ;  /* 0x0000b40001097983 */ /* 0x000ea20000300800 */
[----:B------:R1:W-:Y:S01]  /*2fc90*/  STL [R1+0x2e0], R11 ;  /* 0x0002e00b01007387 */ /* 0x0003e20000100800 */
[----:B------:R-:W2:Y:S02]  /*2fca0*/  LDL.LU R10, [R1+0x88] ;  /* 0x00008800010a7983 */ /* 0x000ea40000300800 */
[----:B------:R-:W2:Y:S02]  /*2fcb0*/  LDL.LU R23, [R1+0x84] ;  /* 0x0000840001177983 */ /* 0x000ea40000300800 */
[----:B------:R-:W2:Y:S01]  /*2fcc0*/  LDL.LU R27, [R1+0x58] ;  /* 0x00005800011b7983 */ /* 0x000ea20000300800 */
[----:B-1----:R-:W2:Y:S01]  /*2fcd0*/  LDL.LU R11, [R1+0x54] ;  /* 0x00005400010b7983 */ /* 0x002ea20000300800 */
[----:B------:R-:W2:Y:S02]  /*2fce0*/  LDL.LU R12, [R1+0x28] ;  /* 0x00002800010c7983 */ /* 0x000ea40000300800 */
[----:B------:R-:W2:Y:S02]  /*2fcf0*/  LDL.LU R26, [R1+0x24] ;  /* 0x00002400011a7983 */ /* 0x000ea40000300800 */
        /* <DEDUP_REMOVED lines=37> */
[----:B0-----:R-:W-:Y:S01]  /*2ff50*/  LOP3.LUT R20, R25, 0x7f, RZ, 0xc0, !PT ;  /* 0x0000007f19147812 */ /* 0x001fe200078ec0ff */
[----:B------:R0:W-:Y:S03]  /*2ff60*/  STL [R1+0x7244], R25 ;  /* 0x0072441901007387 */ /* 0x0001e60000100800 */
[C---:B------:R-:W-:Y:S01]  /*2ff70*/  ISETP.GE.AND P0, PT, R20.reuse, R2, PT ;  /* 0x000000021400720c */ /* 0x040fe20003f06270 */
[----:B0-----:R-:W2:Y:S01]  /*2ff80*/  LDL.LU R25, [R1+0x20c] ;  /* 0x00020c0001197983 */ /* 0x001ea20000300800 */
[----:B------:R0:W-:Y:S02]  /*2ff90*/  STL [R1+0x7194], R14 ;  /* 0x0071940e01007387 */ /* 0x0001e40000100800 */
[----:B------:R-:W-:Y:S02]  /*2ffa0*/  STL [R1+0x705c], R15 ;  /* 0x00705c0f01007387 */ /* 0x000fe40000100800 */
[----:B------:R-:W-:Y:S01]  /*2ffb0*/  STL [R1+0x718c], R15 ;  /* 0x00718c0f01007387 */ /* 0x000fe20000100800 */
[----:B------:R1:W-:Y:S01]  /*2ffc0*/  STL [R1+0x7198], R15 ;  /* 0x0071980f01007387 */ /* 0x0003e20000100800 */
[----:B0-----:R-:W-:-:S03]  /*2ffd0*/  IMAD.SHL.U32 R14, R20, 0x2, RZ ;  /* 0x00000002140e7824 */ /* 0x001fc600078e00ff */
[----:B-1----:R-:W2:Y:S01]  /*2ffe0*/  LDL.LU R15, [R1+0x210] ;  /* 0x00021000010f7983 */ /* 0x002ea20000300800 */
[----:B------:R-:W2:Y:S02]  /*2fff0*/  LDL.LU R2, [R1+0x304] ;  /* 0x0003040001027983 */ /* 0x000ea40000300800 */
[----:B------:R0:W-:Y:S02]  /*30000*/  STL [R1+0x722c], R20 ;  /* 0x00722c1401007387 */ /* 0x0001e40000100800 */
[----:B0-----:R-:W2:Y:S04]  /*30010*/  LDL.LU R20, [R1+0x30c] ;  /* 0x00030c0001147983 */ /* 0x001ea80000300800 */
[----:B------:R0:W-:Y:S01]  /*30020*/  STS.U16 [R14], R13 ;  /* 0x0000000d0e007388 */ /* 0x0001e20000000400 */
[----:B------:R1:W-:Y:S02]  /*30030*/  STS.U16 [R14+0x100], R16 ;  /* 0x000100100e007388 */ /* 0x0003e40000000400 */
[----:B------:R1:W-:Y:S02]  /*30040*/  STS.U16 [R14+0x1000], R28 ;  /* 0x0010001c0e007388 */ /* 0x0003e40000000400 */
[----:B------:R1:W-:Y:S01]  /*30050*/  STS.U16 [R14+0x1100], R29 ;  /* 0x0011001d0e007388 */ /* 0x0003e20000000400 */
[----:B0-----:R-:W3:Y:S01]  /*30060*/  LDL.LU R13, [R1+0x7254] ;  /* 0x00725400010d7983 */ /* 0x001ee20000300800 */
[----:B-1----:R-:W3:Y:S02]  /*30070*/  LDL.LU R16, [R1+0x7250] ;  /* 0x0072500001107983 */ /* 0x002ee40000300800 */
[----:B------:R-:W3:Y:S02]  /*30080*/  LDL.LU R28, [R1+0x724c] ;  /* 0x00724c00011c7983 */ /* 0x000ee40000300800 */
[----:B------:R-:W3:Y:S01]  /*30090*/  LDL.LU R29, [R1+0x7248] ;  /* 0x00724800011d7983 */ /* 0x000ee20000300800 */
[----:B--2---:R-:W-:Y:S01]  /*300a0*/  STS.U16 [R14+0x2000], R20 ;  /* 0x002000140e007388 */ /* 0x004fe20000000400 */
[----:B------:R-:W-:Y:S02]  /*300b0*/  STS.U16 [R14+0x2100], R2 ;  /* 0x002100020e007388 */ /* 0x000fe40000000400 */
[----:B------:R-:W-:Y:S02]  /*300c0*/  STS.U16 [R14+0x3000], R15 ;  /* 0x0030000f0e007388 */ /* 0x000fe40000000400 */
[----:B------:R-:W-:Y:S01]  /*300d0*/  STS.U16 [R14+0x3100], R25 ;  /* 0x003100190e007388 */ /* 0x000fe20000000400 */
[----:B----4-:R-:W-:Y:S01]  /*300e0*/  STS.U16 [R14+0x4000], R0 ;  /* 0x004000000e007388 */ /* 0x010fe20000000400 */
[----:B------:R-:W-:Y:S02]  /*300f0*/  STS.U16 [R14+0x4100], R3 ;  /* 0x004100030e007388 */ /* 0x000fe40000000400 */
[----:B------:R-:W-:Y:S02]  /*30100*/  STS.U16 [R14+0x5000], R4 ;  /* 0x005000040e007388 */ /* 0x000fe40000000400 */
[----:B------:R-:W-:Y:S01]  /*30110*/  STS.U16 [R14+0x5100], R17 ;  /* 0x005100110e007388 */ /* 0x000fe20000000400 */
[----:B------:R-:W-:Y:S01]  /*30120*/  STS.U16 [R14+0x6000], R18 ;  /* 0x006000120e007388 */ /* 0x000fe20000000400 */
[----:B------:R-:W-:Y:S02]  /*30130*/  STS.U16 [R14+0x6100], R5 ;  /* 0x006100050e007388 */ /* 0x000fe40000000400 */
[----:B------:R-:W-:Y:S02]  /*30140*/  STS.U16 [R14+0x7000], R6 ;  /* 0x007000060e007388 */ /* 0x000fe40000000400 */
[----:B------:R-:W-:Y:S01]  /*30150*/  STS.U16 [R14+0x7100], R19 ;  /* 0x007100130e007388 */ /* 0x000fe20000000400 */
[----:B------:R-:W-:Y:S01]  /*30160*/  STS.U16 [R14+0x8000], R24 ;  /* 0x008000180e007388 */ /* 0x000fe20000000400 */
[----:B------:R-:W-:Y:S02]  /*30170*/  STS.U16 [R14+0x8100], R7 ;  /* 0x008100070e007388 */ /* 0x000fe40000000400 */
[----:B---3--:R-:W-:Y:S02]  /*30180*/  STS.U16 [R14+0x9000], R8 ;  /* 0x009000080e007388 */ /* 0x008fe40000000400 */
[----:B------:R-:W-:Y:S01]  /*30190*/  STS.U16 [R14+0x9100], R21 ;  /* 0x009100150e007388 */ /* 0x000fe20000000400 */
[----:B------:R-:W-:Y:S01]  /*301a0*/  STS.U16 [R14+0xa000], R22 ;  /* 0x00a000160e007388 */ /* 0x000fe20000000400 */
[----:B------:R-:W-:Y:S02]  /*301b0*/  STS.U16 [R14+0xa100], R9 ;  /* 0x00a100090e007388 */ /* 0x000fe40000000400 */
[----:B------:R-:W-:Y:S02]  /*301c0*/  STS.U16 [R14+0xb000], R10 ;  /* 0x00b0000a0e007388 */ /* 0x000fe40000000400 */
[----:B------:R-:W-:Y:S01]  /*301d0*/  STS.U16 [R14+0xb100], R23 ;  /* 0x00b100170e007388 */ /* 0x000fe20000000400 */
[----:B------:R0:W-:Y:S04]  /*301e0*/  STS.U16 [R14+0xc000], R27 ;  /* 0x00c0001b0e007388 */ /* 0x0001e80000000400 */
[----:B0-----:R-:W0:Y:S04]  /*301f0*/  S2R R27, SR_TID.X ;  /* 0x00000000001b7919 */ /* 0x001e280000002100 */
[----:B------:R-:W-:Y:S01]  /*30200*/  STL [R1+0x719c], R29 ;  /* 0x00719c1d01007387 */ /* 0x000fe20000100800 */
[----:B------:R-:W-:Y:S02]  /*30210*/  STL [R1+0x71a0], R28 ;  /* 0x0071a01c01007387 */ /* 0x000fe40000100800 */
[----:B------:R-:W-:Y:S02]  /*30220*/  STL [R1+0x71a4], R16 ;  /* 0x0071a41001007387 */ /* 0x000fe40000100800 */
[----:B------:R-:W2:Y:S01]  /*30230*/  LDL.LU R25, [R1+0x38c] ;  /* 0x00038c0001197983 */ /* 0x000ea20000300800 */
[----:B------:R1:W-:Y:S01]  /*30240*/  STS.U16 [R14+0xc100], R11 ;  /* 0x00c1000b0e007388 */ /* 0x0003e20000000400 */
[----:B------:R3:W-:Y:S02]  /*30250*/  STS.U16 [R14+0xd000], R12 ;  /* 0x00d0000c0e007388 */ /* 0x0007e40000000400 */
[----:B------:R4:W-:Y:S01]  /*30260*/  STS.U16 [R14+0xd100], R26 ;  /* 0x00d1001a0e007388 */ /* 0x0009e20000000400 */
[----:B-1----:R-:W2:Y:S01]  /*30270*/  LDL.LU R11, [R1+0x388] ;  /* 0x00038800010b7983 */ /* 0x002ea20000300800 */
[----:B---3--:R-:W3:Y:S02]  /*30280*/  LDL.LU R12, [R1+0x354] ;  /* 0x00035400010c7983 */ /* 0x008ee40000300800 */
[----:B----4-:R-:W4:Y:S01]  /*30290*/  LDL.LU R26, [R1+0x350] ;  /* 0x00035000011a7983 */ /* 0x010f220000300800 */
[----:B0-----:R-:W-:-:S05]  /*302a0*/  LOP3.LUT R27, R27, 0x7f, RZ, 0xc0, !PT ;  /* 0x0000007f1b1b7812 */ /* 0x001fca00078ec0ff */
[----:B------:R-:W-:-:S05]  /*302b0*/  IMAD.SHL.U32 R27, R27, 0x2, RZ ;  /* 0x000000021b1b7824 */ /* 0x000fca00078e00ff */
[----:B------:R-:W-:Y:S02]  /*302c0*/  LOP3.LUT R0, R27, 0x10, RZ, 0x3c, !PT ;  /* 0x000000101b007812 */ /* 0x000fe400078e3cff */
[----:B------:R-:W4:Y:S04]  /*302d0*/  LDL.LU R27, [R1+0x2fc] ;  /* 0x0002fc00011b7983 */ /* 0x000f280000300800 */
[----:B------:R-:W-:Y:S01]  /*302e0*/  STS.U16 [R14+0xe000], R29 ;  /* 0x00e0001d0e007388 */ /* 0x000fe20000000400 */
[----:B------:R-:W-:Y:S02]  /*302f0*/  STS.U16 [R14+0xe100], R28 ;  /* 0x00e1001c0e007388 */ /* 0x000fe40000000400 */
[----:B------:R0:W-:Y:S02]  /*30300*/  STS.U16 [R14+0xf000], R16 ;  /* 0x00f000100e007388 */ /* 0x0001e40000000400 */
[----:B0-----:R-:W4:Y:S01]  /*30310*/  LDL.LU R16, [R1+0x204] ;  /* 0x0002040001107983 */ /* 0x001f220000300800 */
[----:B------:R-:W4:Y:S02]  /*30320*/  LDL.LU R28, [R1+0x1d0] ;  /* 0x0001d000011c7983 */ /* 0x000f240000300800 */
[----:B------:R-:W4:Y:S02]  /*30330*/  LDL.LU R29, [R1+0x1cc] ;  /* 0x0001cc00011d7983 */ /* 0x000f240000300800 */
[----:B------:R-:W4:Y:S01]  /*30340*/  LDL.LU R20, [R1+0x1a0] ;  /* 0x0001a00001147983 */ /* 0x000f220000300800 */
[----:B------:R-:W4:Y:S01]  /*30350*/  LDL.LU R2, [R1+0x19c] ;  /* 0x00019c0001027983 */ /* 0x000f220000300800 */
        /* <DEDUP_REMOVED lines=15> */
[----:B------:R-:W4:Y:S04]  /*30450*/  LDL.LU R23, [R1+0x1c] ;  /* 0x00001c0001177983 */ /* 0x000f280000300800 */
[----:B------:R-:W-:Y:S01]  /*30460*/  STS.U16 [R14+0xf100], R13 ;  /* 0x00f1000d0e007388 */ /* 0x000fe20000000400 */
[----:B------:R0:W-:Y:S03]  /*30470*/  STL [R1+0x7210], R14 ;  /* 0x0072100e01007387 */ /* 0x0001e60000100800 */
[----:B0-----:R-:W4:Y:S01]  /*30480*/  LDL.LU R14, [R1+0x208] ;  /* 0x00020800010e7983 */ /* 0x001f220000300800 */
[----:B------:R0:W-:Y:S03]  /*30490*/  STL [R1+0x71a8], R13 ;  /* 0x0071a80d01007387 */ /* 0x0001e60000100800 */
[----:B0-----:R-:W4:Y:S04]  /*304a0*/  LDL.LU R13, [R1+0x2f4] ;  /* 0x0002f400010d7983 */ /* 0x001f280000300800 */
[----:B--2---:R0:W-:Y:S04]  /*304b0*/  STS.U16 [R0+0x200], R25 ;  /* 0x0002001900007388 */ /* 0x0041e80000000400 */
[----:B0-----:R-:W2:Y:S04]  /*304c0*/  LDL.LU R25, [R1+0x7244] ;  /* 0x0072440001197983 */ /* 0x001ea80000300800 */
[----:B------:R0:W-:Y:S01]  /*304d0*/  STS.U16 [R0+0x300], R11 ;  /* 0x0003000b00007388 */ /* 0x0001e20000000400 */
[----:B---3--:R1:W-:Y:S02]  /*304e0*/  STS.U16 [R0+0x1200], R12 ;  /* 0x0012000c00007388 */ /* 0x0083e40000000400 */
[----:B----4-:R3:W-:Y:S01]  /*304f0*/  STS.U16 [R0+0x1300], R26 ;  /* 0x0013001a00007388 */ /* 0x0107e20000000400 */
[----:B0-----:R-:W4:Y:S01]  /*30500*/  LDL.LU R11, [R1+0x7240] ;  /* 0x00724000010b7983 */ /* 0x001f220000300800 */
[----:B-1----:R-:W4:Y:S03]  /*30510*/  LDL.LU R12, [R1+0x723c] ;  /* 0x00723c00010c7983 */ /* 0x002f260000300800 */
[----:B---3--:R-:W3:Y:S04]  /*30520*/  LDL.LU R26, [R1+0x7238] ;  /* 0x00723800011a7983 */ /* 0x008ee80000300800 */
[----:B------:R0:W-:Y:S04]  /*30530*/  STS.U16 [R0+0x2200], R27 ;  /* 0x0022001b00007388 */ /* 0x0001e80000000400 */
[----:B0-----:R-:W3:Y:S04]  /*30540*/  LDL.LU R27, [R1+0x7234] ;  /* 0x00723400011b7983 */ /* 0x001ee80000300800 */
[----:B------:R-:W-:Y:S01]  /*30550*/  STS.U16 [R0+0x2300], R13 ;  /* 0x0023000d00007388 */ /* 0x000fe20000000400 */
        /* <DEDUP_REMOVED lines=18> */
[----:B------:R0:W-:Y:S01]  /*30680*/  STS.U16 [R0+0xc200], R22 ;  /* 0x00c2001600007388 */ /* 0x0001e20000000400 */
[----:B------:R-:W-:Y:S01]  /*30690*/  STS.U16 [R0+0xc300], R9 ;  /* 0x00c3000900007388 */ /* 0x000fe20000000400 */
[----:B------:R-:W-:Y:S02]  /*306a0*/  STS.U16 [R0+0xd200], R10 ;  /* 0x00d2000a00007388 */ /* 0x000fe40000000400 */
[----:B------:R-:W-:Y:S01]  /*306b0*/  STS.U16 [R0+0xd300], R23 ;  /* 0x00d3001700007388 */ /* 0x000fe20000000400 */
[----:B--2---:R-:W-:-:S05]  /*306c0*/  LOP3.LUT R25, R25, 0x7f, RZ, 0xc0, !PT ;  /* 0x0000007f19197812 */ /* 0x004fca00078ec0ff */
[----:B0-----:R-:W-:Y:S01]  /*306d0*/  IMAD.SHL.U32 R22, R25, 0x2, RZ ;  /* 0x0000000219167824 */ /* 0x001fe200078e00ff */
[----:B---3--:R-:W-:Y:S01]  /*306e0*/  STS.U16 [R0+0xe200], R27 ;  /* 0x00e2001b00007388 */ /* 0x008fe20000000400 */
[----:B------:R-:W-:Y:S02]  /*306f0*/  STS.U16 [R0+0xe300], R26 ;  /* 0x00e3001a00007388 */ /* 0x000fe40000000400 */
[----:B----4-:R0:W-:Y:S01]  /*30700*/  STS.U16 [R0+0xf200], R12 ;  /* 0x00f2000c00007388 */ /* 0x0101e20000000400 */
[----:B------:R-:W-:Y:S01]  /*30710*/  STL [R1+0x71ac], R27 ;  /* 0x0071ac1b01007387 */ /* 0x000fe20000100800 */
[----:B------:R1:W-:Y:S01]  /*30720*/  STL [R1+0x71b0], R26 ;  /* 0x0071b01a01007387 */ /* 0x0003e20000100800 */
[----:B0-----:R-:W-:-:S05]  /*30730*/  LOP3.LUT R0, R22, 0x20, RZ, 0x3c, !PT ;  /* 0x0000002016007812 */ /* 0x001fca00078e3cff */
[----:B------:R0:W-:Y:S01]  /*30740*/  STL [R1+0x7230], R0 ;  /* 0x0072300001007387 */ /* 0x0001e20000100800 */
[----:B------:R-:W2:Y:S02]  /*30750*/  LDL.LU R20, [R1+0x384] ;  /* 0x0003840001147983 */ /* 0x000ea40000300800 */
[----:B------:R-:W3:Y:S02]  /*30760*/  LDL.LU R9, [R1+0x380] ;  /* 0x0003800001097983 */ /* 0x000ee40000300800 */
[----:B------:R-:W4:Y:S01]  /*30770*/  LDL.LU R10, [R1+0x34c] ;  /* 0x00034c00010a7983 */ /* 0x000f220000300800 */
[----:B------:R-:W2:Y:S01]  /*30780*/  LDL.LU R23, [R1+0x348] ;  /* 0x0003480001177983 */ /* 0x000ea20000300800 */
[----:B------:R-:W2:Y:S02]  /*30790*/  LDL.LU R25, [R1+0x2ec] ;  /* 0x0002ec0001197983 */ /* 0x000ea40000300800 */
[----:B-1----:R-:W2:Y:S02]  /*307a0*/  LDL.LU R26, [R1+0x1fc] ;  /* 0x0001fc00011a7983 */ /* 0x002ea40000300800 */
[----:B------:R-:W2:Y:S01]  /*307b0*/  LDL.LU R27, [R1+0x1c8] ;  /* 0x0001c800011b7983 */ /* 0x000ea20000300800 */
[----:B------:R-:W2:Y:S01]  /*307c0*/  LDL.LU R13, [R1+0x1c4] ;  /* 0x0001c400010d7983 */ /* 0x000ea20000300800 */
[----:B------:R-:W2:Y:S02]  /*307d0*/  LDL.LU R14, [R1+0x198] ;  /* 0x00019800010e7983 */ /* 0x000ea40000300800 */
[----:B------:R-:W2:Y:S02]  /*307e0*/  LDL.LU R16, [R1+0x194] ;  /* 0x0001940001107983 */ /* 0x000ea40000300800 */
        /* <DEDUP_REMOVED lines=13> */
[----:B0-----:R-:W-:Y:S01]  /*308c0*/  LOP3.LUT R0, R22, 0x10, RZ, 0x3c, !PT ;  /* 0x0000001016007812 */ /* 0x001fe200078e3cff */
[----:B------:R-:W2:Y:S01]  /*308d0*/  LDL.LU R8, [R1+0x44] ;  /* 0x0000440001087983 */ /* 0x000ea20000300800 */
[----:B------:R-:W2:Y:S02]  /*308e0*/  LDL.LU R21, [R1+0x18] ;  /* 0x0000180001157983 */ /* 0x000ea40000300800 */
[----:B------:R-:W2:Y:S02]  /*308f0*/  LDL.LU R22, [R1+0x14] ;  /* 0x0000140001167983 */ /* 0x000ea40000300800 */
[----:B------:R0:W-:Y:S01]  /*30900*/  STL [R1+0x71b4], R12 ;  /* 0x0071b40c01007387 */ /* 0x0001e20000100800 */
[----:B------:R1:W-:Y:S04]  /*30910*/  STS.U16 [R0+0xf300], R11 ;  /* 0x00f3000b00007388 */ /* 0x0003e80000000400 */
[----:B0-----:R-:W2:Y:S01]  /*30920*/  LDL.LU R12, [R1+0x200] ;  /* 0x00020000010c7983 */ /* 0x001ea20000300800 */
[----:B-1----:R-:W2:Y:S02]  /*30930*/  LDL.LU R0, [R1+0x7230] ;  /* 0x0072300001007983 */ /* 0x002ea40000300800 */
[----:B------:R0:W-:Y:S02]  /*30940*/  STL [R1+0x71cc], R11 ;  /* 0x0071cc0b01007387 */ /* 0x0001e40000100800 */
[----:B0-----:R-:W4:Y:S04]  /*30950*/  LDL.LU R11, [R1+0x2e4] ;  /* 0x0002e400010b7983 */ /* 0x001f280000300800 */
[----:B--2---:R0:W-:Y:S01]  /*30960*/  STS.U16 [R0+0x400], R20 ;  /* 0x0004001400007388 */ /* 0x0041e20000000400 */
[----:B---3--:R1:W-:Y:S02]  /*30970*/  STS.U16 [R0+0x500], R9 ;  /* 0x0005000900007388 */ /* 0x0083e40000000400 */
[----:B----4-:R2:W-:Y:S01]  /*30980*/  STS.U16 [R0+0x1400], R10 ;  /* 0x0014000a00007388 */ /* 0x0105e20000000400 */
[----:B------:R3:W-:Y:S04]  /*30990*/  STS.U16 [R0+0x1500], R23 ;  /* 0x0015001700007388 */ /* 0x0007e80000000400 */
[----:B------:R3:W-:Y:S04]  /*309a0*/  STS.U16 [R0+0x2400], R25 ;  /* 0x0024001900007388 */ /* 0x0007e80000000400 */
[----:B0-----:R-:W4:Y:S01]  /*309b0*/  LDL.LU R20, [R1+0x722c] ;  /* 0x00722c0001147983 */ /* 0x001f220000300800 */
[----:B-1----:R-:W4:Y:S03]  /*309c0*/  LDL.LU R9, [R1+0x7228] ;  /* 0x0072280001097983 */ /* 0x002f260000300800 */
[----:B--2---:R-:W2:Y:S01]  /*309d0*/  LDL.LU R10, [R1+0x7224] ;  /* 0x00722400010a7983 */ /* 0x004ea20000300800 */
[----:B---3--:R-:W3:Y:S03]  /*309e0*/  LDL.LU R23, [R1+0x7220] ;  /* 0x0072200001177983 */ /* 0x008ee60000300800 */
[----:B------:R-:W2:Y:S04]  /*309f0*/  LDL.LU R25, [R1+0x721c] ;  /* 0x00721c0001197983 */ /* 0x000ea80000300800 */
[----:B------:R-:W-:Y:S01]  /*30a00*/  STS.U16 [R0+0x2500], R11 ;  /* 0x0025000b00007388 */ /* 0x000fe20000000400 */
[----:B------:R-:W-:Y:S02]  /*30a10*/  STS.U16 [R0+0x3400], R12 ;  /* 0x0034000c00007388 */ /* 0x000fe40000000400 */
[----:B------:R-:W-:Y:S02]  /*30a20*/  STS.U16 [R0+0x3500], R26 ;  /* 0x0035001a00007388 */ /* 0x000fe40000000400 */
[----:B------:R-:W-:Y:S01]  /*30a30*/  STS.U16 [R0+0x4400], R27 ;  /* 0x0044001b00007388 */ /* 0x000fe20000000400 */
[----:B------:R-:W-:Y:S01]  /*30a40*/  STS.U16 [R0+0x4500], R13 ;  /* 0x0045000d00007388 */ /* 0x000fe20000000400 */
[----:B------:R0:W-:Y:S03]  /*30a50*/  STS.U16 [R0+0x5400], R14 ;  /* 0x0054000e00007388 */ /* 0x0001e60000000400 */
[----:B--2---:R-:W-:Y:S01]  /*30a60*/  STL [R1+0x71d0], R25 ;  /* 0x0071d01901007387 */ /* 0x004fe20000100800 */
[----:B0-----:R-:W2:Y:S02]  /*30a70*/  LDL.LU R14, [R1+0x378] ;  /* 0x00037800010e7983 */ /* 0x001ea40000300800 */
[----:B------:R-:W-:Y:S02]  /*30a80*/  STS.U16 [R0+0x5500], R16 ;  /* 0x0055001000007388 */ /* 0x000fe40000000400 */
[----:B------:R-:W-:Y:S01]  /*30a90*/  STS.U16 [R0+0x6400], R28 ;  /* 0x0064001c00007388 */ /* 0x000fe20000000400 */
[----:B------:R-:W-:Y:S01]  /*30aa0*/  STS.U16 [R0+0x6500], R29 ;  /* 0x0065001d00007388 */ /* 0x000fe20000000400 */
[----:B------:R-:W-:Y:S02]  /*30ab0*/  STS.U16 [R0+0x7400], R2 ;  /* 0x0074000200007388 */ /* 0x000fe40000000400 */
[----:B------:R-:W-:Y:S02]  /*30ac0*/  STS.U16 [R0+0x7500], R15 ;  /* 0x0075000f00007388 */ /* 0x000fe40000000400 */
[----:B------:R-:W-:Y:S01]  /*30ad0*/  STS.U16 [R0+0x8400], R3 ;  /* 0x0084000300007388 */ /* 0x000fe20000000400 */
[----:B--2---:R0:W-:Y:S04]  /*30ae0*/  STL [R1+0x7214], R14 ;  /* 0x0072140e01007387 */ /* 0x0041e80000100800 */
[----:B0-----:R-:W2:Y:S04]  /*30af0*/  LDL.LU R14, [R1+0x37c] ;  /* 0x00037c00010e7983 */ /* 0x001ea80000300800 */
[----:B------:R-:W-:Y:S01]  /*30b00*/  STS.U16 [R0+0x8500], R4 ;  /* 0x0085000400007388 */ /* 0x000fe20000000400 */
[----:B------:R-:W-:Y:S02]  /*30b10*/  STS.U16 [R0+0x9400], R17 ;  /* 0x0094001100007388 */ /* 0x000fe40000000400 */
[----:B------:R-:W-:Y:S02]  /*30b20*/  STS.U16 [R0+0x9500], R18 ;  /* 0x0095001200007388 */ /* 0x000fe40000000400 */
[----:B------:R-:W-:Y:S01]  /*30b30*/  STS.U16 [R0+0xa400], R5 ;  /* 0x00a4000500007388 */ /* 0x000fe20000000400 */
[----:B------:R-:W-:Y:S01]  /*30b40*/  STS.U16 [R0+0xa500], R6 ;  /* 0x00a5000600007388 */ /* 0x000fe20000000400 */
[----:B------:R-:W-:Y:S02]  /*30b50*/  STS.U16 [R0+0xb400], R19 ;  /* 0x00b4001300007388 */ /* 0x000fe40000000400 */
[----:B------:R4:W-:Y:S02]  /*30b60*/  STS.U16 [R0+0xb500], R24 ;  /* 0x00b5001800007388 */ /* 0x0009e40000000400 */
[----:B------:R0:W-:Y:S01]  /*30b70*/  STS.U16 [R0+0xc400], R7 ;  /* 0x00c4000700007388 */ /* 0x0001e20000000400 */
[----:B------:R1:W-:Y:S01]  /*30b80*/  STS.U16 [R0+0xc500], R8 ;  /* 0x00c5000800007388 */ /* 0x0003e20000000400 */
[----:B------:R0:W-:Y:S02]  /*30b90*/  STS.U16 [R0+0xd400], R21 ;  /* 0x00d4001500007388 */ /* 0x0001e40000000400 */
[----:B------:R0:W-:Y:S02]  /*30ba0*/  STS.U16 [R0+0xd500], R22 ;  /* 0x00d5001600007388 */ /* 0x0001e40000000400 */
[----:B------:R0:W-:Y:S02]  /*30bb0*/  STS.U16 [R0+0xe400], R25 ;  /* 0x00e4001900007388 */ /* 0x0001e40000000400 */
[----:B----4-:R-:W-:-:S02]  /*30bc0*/  IMAD.SHL.U32 R24, R20, 0x2, RZ ;  /* 0x0000000214187824 */ /* 0x010fc400078e00ff */
[----:B------:R-:W-:Y:S01]  /*30bd0*/  IMAD.SHL.U32 R20, R20, 0x2, RZ ;  /* 0x0000000214147824 */ /* 0x000fe200078e00ff */
[----:B--2---:R2:W-:Y:S01]  /*30be0*/  STL [R1+0x7218], R14 ;  /* 0x0072180e01007387 */ /* 0x0045e20000100800 */
[----:B0-----:R-:W4:Y:S02]  /*30bf0*/  LDL.LU R7, [R1+0x344] ;  /* 0x0003440001077983 */ /* 0x001f240000300800 */
[----:B-1----:R-:W4:Y:S02]  /*30c00*/  LDL.LU R8, [R1+0x340] ;  /* 0x0003400001087983 */ /* 0x002f240000300800 */
        /* <DEDUP_REMOVED lines=17> */
[----:B--2---:R-:W-:Y:S01]  /*30d20*/  LOP3.LUT R14, R20, 0x20, RZ, 0x3c, !PT ;  /* 0x00000020140e7812 */ /* 0x004fe200078e3cff */
[----:B------:R-:W2:Y:S01]  /*30d30*/  LDL.LU R5, [R1+0x40] ;  /* 0x0000400001057983 */ /* 0x000ea20000300800 */
[----:B------:R-:W2:Y:S02]  /*30d40*/  LDL.LU R6, [R1+0x3c] ;  /* 0x00003c0001067983 */ /* 0x000ea40000300800 */
[----:B------:R-:W2:Y:S02]  /*30d50*/  LDL.LU R19, [R1+0x10] ;  /* 0x0000100001137983 */ /* 0x000ea40000300800 */
[----:B------:R-:W2:Y:S01]  /*30d60*/  LDL.LU R20, [R1+0xc] ;  /* 0x00000c0001147983 */ /* 0x000ea20000300800 */
[----:B---3--:R-:W-:Y:S04]  /*30d70*/  STS.U16 [R14+0xe500], R23 ;  /* 0x00e500170e007388 */ /* 0x008fe80000000400 */
[----:B------:R0:W-:Y:S01]  /*30d80*/  STL [R1+0x71d4], R23 ;  /* 0x0071d41701007387 */ /* 0x0001e20000100800 */
[----:B------:R-:W-:Y:S02]  /*30d90*/  STS.U16 [R14+0xf400], R10 ;  /* 0x00f4000a0e007388 */ /* 0x000fe40000000400 */
[----:B------:R-:W-:Y:S01]  /*30da0*/  STS.U16 [R14+0xf500], R9 ;  /* 0x00f500090e007388 */ /* 0x000fe20000000400 */
[----:B0-----:R-:W4:Y:S01]  /*30db0*/  LDL.LU R23, [R1+0x1c0] ;  /* 0x0001c00001177983 */ /* 0x001f220000300800 */
[----:B------:R0:W-:Y:S03]  /*30dc0*/  STL [R1+0x71d8], R10 ;  /* 0x0071d80a01007387 */ /* 0x0001e60000100800 */
[----:B0-----:R-:W2:Y:S01]  /*30dd0*/  LDL.LU R10, [R1+0x1f4] ;  /* 0x0001f400010a7983 */ /* 0x001ea20000300800 */
[----:B------:R-:W2:Y:S01]  /*30de0*/  LDL.LU R14, [R1+0x7218] ;  /* 0x00721800010e7983 */ /* 0x000ea20000300800 */
[C---:B------:R-:W-:Y:S01]  /*30df0*/  LOP3.LUT R0, R24.reuse, 0x30, RZ, 0x3c, !PT ;  /* 0x0000003018007812 */ /* 0x040fe200078e3cff */
[----:B------:R0:W-:Y:S02]  /*30e00*/  STL [R1+0x71dc], R9 ;  /* 0x0071dc0901007387 */ /* 0x0001e40000100800 */
[----:B0-----:R-:W4:Y:S04]  /*30e10*/  LDL.LU R9, [R1+0x1f8] ;  /* 0x0001f80001097983 */ /* 0x001f280000300800 */
[----:B--2---:R0:W-:Y:S04]  /*30e20*/  STS.U16 [R0+0x600], R14 ;  /* 0x0006000e00007388 */ /* 0x0041e80000000400 */
[----:B0-----:R-:W2:Y:S04]  /*30e30*/  LDL.LU R14, [R1+0x7214] ;  /* 0x00721400010e7983 */ /* 0x001ea80000300800 */
[----:B--2---:R0:W-:Y:S01]  /*30e40*/  STS.U16 [R0+0x700], R14 ;  /* 0x0007000e00007388 */ /* 0x0041e20000000400 */
[----:B----4-:R1:W-:Y:S02]  /*30e50*/  STS.U16 [R0+0x1600], R7 ;  /* 0x0016000700007388 */ /* 0x0103e40000000400 */
[----:B------:R2:W-:Y:S02]  /*30e60*/  STS.U16 [R0+0x1700], R8 ;  /* 0x0017000800007388 */ /* 0x0005e40000000400 */
[----:B------:R4:W-:Y:S01]  /*30e70*/  STS.U16 [R0+0x2600], R21 ;  /* 0x0026001500007388 */ /* 0x0009e20000000400 */
[----:B------:R4:W-:Y:S04]  /*30e80*/  STS.U16 [R0+0x2700], R22 ;  /* 0x0027001600007388 */ /* 0x0009e80000000400 */
[----:B0-----:R-:W3:Y:S01]  /*30e90*/  LDL.LU R14, [R1+0x7210] ;  /* 0x00721000010e7983 */ /* 0x001ee20000300800 */
[----:B-1----:R-:W3:Y:S02]  /*30ea0*/  LDL.LU R7, [R1+0x720c] ;  /* 0x00720c0001077983 */ /* 0x002ee40000300800 */
[----:B--2---:R-:W2:Y:S02]  /*30eb0*/  LDL.LU R8, [R1+0x7208] ;  /* 0x0072080001087983 */ /* 0x004ea40000300800 */
[----:B----4-:R-:W4:Y:S01]  /*30ec0*/  LDL.LU R21, [R1+0x7204] ;  /* 0x0072040001157983 */ /* 0x010f220000300800 */
[----:B------:R-:W2:Y:S04]  /*30ed0*/  LDL.LU R22, [R1+0x7200] ;  /* 0x0072000001167983 */ /* 0x000ea80000300800 */
        /* <DEDUP_REMOVED lines=13> */
[----:B------:R0:W-:Y:S02]  /*30fb0*/  STS.U16 [R0+0x9700], R3 ;  /* 0x0097000300007388 */ /* 0x0001e40000000400 */
[----:B------:R-:W-:Y:S02]  /*30fc0*/  STS.U16 [R0+0xa600], R15 ;  /* 0x00a6000f00007388 */ /* 0x000fe40000000400 */
[----:B------:R-:W-:Y:S01]  /*30fd0*/  STS.U16 [R0+0xa700], R4 ;  /* 0x00a7000400007388 */ /* 0x000fe20000000400 */
[----:B------:R-:W-:Y:S01]  /*30fe0*/  STS.U16 [R0+0xb600], R17 ;  /* 0x00b6001100007388 */ /* 0x000fe20000000400 */
[----:B------:R-:W-:Y:S02]  /*30ff0*/  STS.U16 [R0+0xb700], R18 ;  /* 0x00b7001200007388 */ /* 0x000fe40000000400 */
[----:B------:R1:W-:Y:S02]  /*31000*/  STS.U16 [R0+0xc600], R5 ;  /* 0x00c6000500007388 */ /* 0x0003e40000000400 */
[----:B------:R1:W-:Y:S01]  /*31010*/  STS.U16 [R0+0xc700], R6 ;  /* 0x00c7000600007388 */ /* 0x0003e20000000400 */
[----:B------:R1:W-:Y:S04]  /*31020*/  STS.U16 [R0+0xd600], R19 ;  /* 0x00d6001300007388 */ /* 0x0003e80000000400 */
[----:B0-----:R-:W3:Y:S01]  /*31030*/  LDL.LU R3, [R1+0x374] ;  /* 0x0003740001037983 */ /* 0x001ee20000300800 */
[----:B------:R0:W-:Y:S01]  /*31040*/  STS.U16 [R0+0xd700], R20 ;  /* 0x00d7001400007388 */ /* 0x0001e20000000400 */
[----:B------:R-:W-:-:S02]  /*31050*/  LOP3.LUT R2, R24, 0x40, RZ, 0x3c, !PT ;  /* 0x0000004018027812 */ /* 0x000fc400078e3cff */
[----:B--2---:R-:W-:Y:S01]  /*31060*/  STL [R1+0x71e0], R22 ;  /* 0x0071e01601007387 */ /* 0x004fe20000100800 */
[----:B----4-:R-:W-:Y:S02]  /*31070*/  STL [R1+0x71e4], R21 ;  /* 0x0071e41501007387 */ /* 0x010fe40000100800 */
[----:B-1----:R-:W2:Y:S02]  /*31080*/  LDL.LU R5, [R1+0x370] ;  /* 0x0003700001057983 */ /* 0x002ea40000300800 */
[----:B------:R-:W4:Y:S01]  /*31090*/  LDL.LU R6, [R1+0x33c] ;  /* 0x00033c0001067983 */ /* 0x000f220000300800 */
[----:B------:R-:W-:Y:S04]  /*310a0*/  STS.U16 [R0+0xe600], R22 ;  /* 0x00e6001600007388 */ /* 0x000fe80000000400 */
[----:B------:R-:W4:Y:S01]  /*310b0*/  LDL.LU R19, [R1+0x338] ;  /* 0x0003380001137983 */ /* 0x000f220000300800 */
[----:B------:R1:W-:Y:S02]  /*310c0*/  STS.U16 [R0+0xe700], R21 ;  /* 0x00e7001500007388 */ /* 0x0003e40000000400 */
[----:B0-----:R-:W4:Y:S02]  /*310d0*/  LDL.LU R20, [R1+0x22c] ;  /* 0x00022c0001147983 */ /* 0x001f240000300800 */
[----:B------:R-:W-:Y:S01]  /*310e0*/  STS.U16 [R0+0xf600], R8 ;  /* 0x00f6000800007388 */ /* 0x000fe20000000400 */
[----:B-1----:R-:W4:Y:S01]  /*310f0*/  LDL.LU R21, [R1+0x1ec] ;  /* 0x0001ec0001157983 */ /* 0x002f220000300800 */
[----:B------:R-:W4:Y:S02]  /*31100*/  LDL.LU R22, [R1+0x1b8] ;  /* 0x0001b80001167983 */ /* 0x000f240000300800 */
[----:B------:R-:W4:Y:S02]  /*31110*/  LDL.LU R9, [R1+0x1b4] ;  /* 0x0001b40001097983 */ /* 0x000f240000300800 */
[----:B------:R-:W4:Y:S01]  /*31120*/  LDL.LU R4, [R1+0x188] ;  /* 0x0001880001047983 */ /* 0x000f220000300800 */
[----:B------:R-:W4:Y:S01]  /*31130*/  LDL.LU R17, [R1+0x184] ;  /* 0x0001840001117983 */ /* 0x000f220000300800 */
[----:B------:R-:W4:Y:S02]  /*31140*/  LDL.LU R18, [R1+0x158] ;  /* 0x0001580001127983 */ /* 0x000f240000300800 */
[----:B------:R-:W4:Y:S02]  /*31150*/  LDL.LU R24, [R1+0x154] ;  /* 0x0001540001187983 */ /* 0x000f240000300800 */
[----:B------:R0:W-:Y:S01]  /*31160*/  STL [R1+0x71e8], R8 ;  /* 0x0071e80801007387 */ /* 0x0001e20000100800 */
[----:B---3--:R-:W-:Y:S04]  /*31170*/  STS.U16 [R0+0xf700], R7 ;  /* 0x00f7000700007388 */ /* 0x008fe80000000400 */
[----:B0-----:R-:W4:Y:S01]  /*31180*/  LDL.LU R8, [R1+0x1f0] ;  /* 0x0001f00001087983 */ /* 0x001f220000300800 */
[----:B------:R0:W-:Y:S03]  /*31190*/  STL [R1+0x71ec], R7 ;  /* 0x0071ec0701007387 */ /* 0x0001e60000100800 */
        /* <DEDUP_REMOVED lines=13> */
[----:B------:R0:W-:Y:S01]  /*31270*/  STS.U16 [R2+0x800], R3 ;  /* 0x0008000302007388 */ /* 0x0001e20000000400 */
[----:B------:R-:W4:Y:S03]  /*31280*/  LDL.LU R0, [R1+0x8] ;  /* 0x0000080001007983 */ /* 0x000f260000300800 */
[----:B0-----:R-:W4:Y:S04]  /*31290*/  LDL.LU R3, [R1+0x4] ;  /* 0x0000040001037983 */ /* 0x001f280000300800 */
[----:B--2---:R0:W-:Y:S01]  /*312a0*/  STS.U16 [R2+0x900], R5 ;  /* 0x0009000502007388 */ /* 0x0041e20000000400 */
[----:B----4-:R1:W-:Y:S03]  /*312b0*/  STS.U16 [R2+0x1800], R6 ;  /* 0x0018000602007388 */ /* 0x0103e60000000400 */
[----:B------:R2:W-:Y:S04]  /*312c0*/  STS.U16 [R2+0x1900], R19 ;  /* 0x0019001302007388 */ /* 0x0005e80000000400 */
[----:B------:R4:W-:Y:S04]  /*312d0*/  STS.U16 [R2+0x2800], R20 ;  /* 0x0028001402007388 */ /* 0x0009e80000000400 */
[----:B0-----:R-:W3:Y:S04]  /*312e0*/  LDL.LU R5, [R1+0x71fc] ;  /* 0x0071fc0001057983 */ /* 0x001ee80000300800 */
[----:B-1----:R-:W3:Y:S01]  /*312f0*/  LDL.LU R6, [R1+0x71f8] ;  /* 0x0071f80001067983 */ /* 0x002ee20000300800 */
[----:B--2---:R-:W2:Y:S03]  /*31300*/  LDL.LU R19, [R1+0x71f4] ;  /* 0x0071f40001137983 */ /* 0x004ea60000300800 */
[----:B----4-:R-:W4:Y:S04]  /*31310*/  LDL.LU R20, [R1+0x71f0] ;  /* 0x0071f00001147983 */ /* 0x010f280000300800 */
[----:B------:R-:W-:Y:S01]  /*31320*/  STS.U16 [R2+0x2900], R7 ;  /* 0x0029000702007388 */ /* 0x000fe20000000400 */
[----:B------:R-:W-:Y:S02]  /*31330*/  STS.U16 [R2+0x3800], R8 ;  /* 0x0038000802007388 */ /* 0x000fe40000000400 */
[----:B------:R-:W-:Y:S02]  /*31340*/  STS.U16 [R2+0x3900], R21 ;  /* 0x0039001502007388 */ /* 0x000fe40000000400 */
[----:B------:R-:W-:Y:S01]  /*31350*/  STS.U16 [R2+0x4800], R22 ;  /* 0x0048001602007388 */ /* 0x000fe20000000400 */
[----:B------:R-:W-:Y:S01]  /*31360*/  STS.U16 [R2+0x4900], R9 ;  /* 0x0049000902007388 */ /* 0x000fe20000000400 */
[----:B------:R0:W-:Y:S02]  /*31370*/  STS.U16 [R2+0x5800], R4 ;  /* 0x0058000402007388 */ /* 0x0001e40000000400 */
[----:B------:R1:W-:Y:S02]  /*31380*/  STS.U16 [R2+0x5900], R17 ;  /* 0x0059001102007388 */ /* 0x0003e40000000400 */
[----:B------:R1:W-:Y:S01]  /*31390*/  STS.U16 [R2+0x6800], R18 ;  /* 0x0068001202007388 */ /* 0x0003e20000000400 */
[----:B------:R1:W-:Y:S04]  /*313a0*/  STS.U16 [R2+0x6900], R24 ;  /* 0x0069001802007388 */ /* 0x0003e80000000400 */
[----:B0-----:R-:W3:Y:S01]  /*313b0*/  LDL.LU R4, [R1+0x36c] ;  /* 0x00036c0001047983 */ /* 0x001ee20000300800 */
[----:B-1----:R-:W3:Y:S03]  /*313c0*/  LDL.LU R17, [R1+0x368] ;  /* 0x0003680001117983 */ /* 0x002ee60000300800 */
[----:B------:R-:W3:Y:S01]  /*313d0*/  LDL.LU R18, [R1+0x334] ;  /* 0x0003340001127983 */ /* 0x000ee20000300800 */
[----:B------:R-:W3:Y:S03]  /*313e0*/  LDL.LU R24, [R1+0x32c] ;  /* 0x00032c0001187983 */ /* 0x000ee60000300800 */
        /* <DEDUP_REMOVED lines=8> */
[----:B------:R1:W-:Y:S01]  /*31470*/  STS.U16 [R2+0xb800], R16 ;  /* 0x00b8001002007388 */ /* 0x0003e20000000400 */
[----:B------:R1:W-:Y:S02]  /*31480*/  STS.U16 [R2+0xb900], R28 ;  /* 0x00b9001c02007388 */ /* 0x0003e40000000400 */
[----:B------:R1:W-:Y:S01]  /*31490*/  STS.U16 [R2+0xc800], R29 ;  /* 0x00c8001d02007388 */ /* 0x0003e20000000400 */
[----:B0-----:R-:W3:Y:S01]  /*314a0*/  LDL.LU R26, [R1+0x220] ;  /* 0x00022000011a7983 */ /* 0x001ee20000300800 */
[----:B-1----:R-:W3:Y:S03]  /*314b0*/  LDL.LU R27, [R1+0x21c] ;  /* 0x00021c00011b7983 */ /* 0x002ee60000300800 */
[----:B------:R-:W3:Y:S01]  /*314c0*/  LDL.LU R13, [R1+0x1e8] ;  /* 0x0001e800010d7983 */ /* 0x000ee20000300800 */
[----:B------:R-:W3:Y:S03]  /*314d0*/  LDL.LU R16, [R1+0x1e4] ;  /* 0x0001e40001107983 */ /* 0x000ee60000300800 */
[----:B------:R-:W3:Y:S04]  /*314e0*/  LDL.LU R28, [R1+0x1b0] ;  /* 0x0001b000011c7983 */ /* 0x000ee80000300800 */
[----:B------:R0:W-:Y:S01]  /*314f0*/  STS.U16 [R2+0xc900], R15 ;  /* 0x00c9000f02007388 */ /* 0x0001e20000000400 */
[----:B------:R-:W3:Y:S02]  /*31500*/  LDL.LU R29, [R1+0x1ac] ;  /* 0x0001ac00011d7983 */ /* 0x000ee40000300800 */
[----:B------:R1:W-:Y:S02]  /*31510*/  STS.U16 [R2+0xd800], R0 ;  /* 0x00d8000002007388 */ /* 0x0003e40000000400 */
[----:B------:R1:W-:Y:S01]  /*31520*/  STS.U16 [R2+0xd900], R3 ;  /* 0x00d9000302007388 */ /* 0x0003e20000000400 */
[C---:B------:R-:W-:Y:S01]  /*31530*/  LOP3.LUT R12, R14.reuse, 0x50, RZ, 0x3c, !PT ;  /* 0x000000500e0c7812 */ /* 0x040fe200078e3cff */
[----:B0-----:R-:W3:Y:S01]  /*31540*/  LDL.LU R15, [R1+0x180] ;  /* 0x00018000010f7983 */ /* 0x001ee20000300800 */
[----:B-1----:R-:W3:Y:S02]  /*31550*/  LDL.LU R0, [R1+0x17c] ;  /* 0x00017c0001007983 */ /* 0x002ee40000300800 */
[----:B------:R-:W3:Y:S02]  /*31560*/  LDL.LU R7, [R1+0x150] ;  /* 0x0001500001077983 */ /* 0x000ee40000300800 */
[----:B------:R-:W3:Y:S01]  /*31570*/  LDL.LU R8, [R1+0x14c] ;  /* 0x00014c0001087983 */ /* 0x000ee20000300800 */
[----:B------:R-:W3:Y:S01]  /*31580*/  LDL.LU R21, [R1+0x120] ;  /* 0x0001200001157983 */ /* 0x000ee20000300800 */
[----:B------:R-:W3:Y:S02]  /*31590*/  LDL.LU R22, [R1+0x11c] ;  /* 0x00011c0001167983 */ /* 0x000ee40000300800 */
[----:B------:R-:W3:Y:S02]  /*315a0*/  LDL.LU R9, [R1+0xf0] ;  /* 0x0000f00001097983 */ /* 0x000ee40000300800 */
[----:B------:R-:W3:Y:S01]  /*315b0*/  LDL.LU R10, [R1+0xec] ;  /* 0x0000ec00010a7983 */ /* 0x000ee20000300800 */
[----:B------:R-:W3:Y:S01]  /*315c0*/  LDL.LU R23, [R1+0xc0] ;  /* 0x0000c00001177983 */ /* 0x000ee20000300800 */
[----:B------:R-:W3:Y:S02]  /*315d0*/  LDL.LU R25, [R1+0xbc] ;  /* 0x0000bc0001197983 */ /* 0x000ee40000300800 */
[----:B------:R-:W3:Y:S02]  /*315e0*/  LDL.LU R11, [R1+0x90] ;  /* 0x00009000010b7983 */ /* 0x000ee40000300800 */
[----:B------:R-:W3:Y:S01]  /*315f0*/  LDL.LU R3, [R1+0x8c] ;  /* 0x00008c0001037983 */ /* 0x000ee20000300800 */
[----:B----4-:R-:W-:Y:S01]  /*31600*/  STS.U16 [R2+0xe800], R20 ;  /* 0x00e8001402007388 */ /* 0x010fe20000000400 */
[----:B--2---:R-:W-:Y:S02]  /*31610*/  STS.U16 [R2+0xe900], R19 ;  /* 0x00e9001302007388 */ /* 0x004fe40000000400 */
[----:B---3--:R-:W-:Y:S01]  /*31620*/  STS.U16 [R2+0xf800], R6 ;  /* 0x00f8000602007388 */ /* 0x008fe20000000400 */
[----:B------:R-:W-:Y:S04]  /*31630*/  STS.U16 [R2+0xf900], R5 ;  /* 0x00f9000502007388 */ /* 0x000fe80000000400 */
[----:B------:R0:W-:Y:S01]  /*31640*/  STS.U16 [R12+0xa00], R4 ;  /* 0x000a00040c007388 */ /* 0x0001e20000000400 */
[----:B------:R1:W-:Y:S02]  /*31650*/  STS.U16 [R12+0xb00], R17 ;  /* 0x000b00110c007388 */ /* 0x0003e40000000400 */
[----:B------:R2:W-:Y:S02]  /*31660*/  STS.U16 [R12+0x1a00], R18 ;  /* 0x001a00120c007388 */ /* 0x0005e40000000400 */
[----:B------:R3:W-:Y:S01]  /*31670*/  STS.U16 [R12+0x1b00], R24 ;  /* 0x001b00180c007388 */ /* 0x0007e20000000400 */
[----:B0-----:R-:W4:Y:S01]  /*31680*/  LDL.LU R4, [R1+0x60] ;  /* 0x0000600001047983 */ /* 0x001f220000300800 */
[----:B-1----:R-:W4:Y:S02]  /*31690*/  LDL.LU R17, [R1+0x5c] ;  /* 0x00005c0001117983 */ /* 0x002f240000300800 */
[----:B--2---:R-:W2:Y:S02]  /*316a0*/  LDL.LU R18, [R1+0x30] ;  /* 0x0000300001127983 */ /* 0x004ea40000300800 */
[----:B---3--:R-:W3:Y:S01]  /*316b0*/  LDL.LU R24, [R1+0x2c] ;  /* 0x00002c0001187983 */ /* 0x008ee20000300800 */
[----:B------:R-:W3:Y:S04]  /*316c0*/  LDL.LU R2, [R1] ;  /* 0x0000000001027983 */ /* 0x000ee80000300800 */
[----:B------:R0:W-:Y:S01]  /*316d0*/  STS.U16 [R12+0x2a00], R26 ;  /* 0x002a001a0c007388 */ /* 0x0001e20000000400 */
[----:B------:R1:W-:Y:S02]  /*316e0*/  STS.U16 [R12+0x2b00], R27 ;  /* 0x002b001b0c007388 */ /* 0x0003e40000000400 */
[----:B------:R1:W-:Y:S02]  /*316f0*/  STS.U16 [R12+0x3a00], R13 ;  /* 0x003a000d0c007388 */ /* 0x0003e40000000400 */
[----:B------:R1:W-:Y:S01]  /*31700*/  STS.U16 [R12+0x3b00], R16 ;  /* 0x003b00100c007388 */ /* 0x0003e20000000400 */
[----:B------:R1:W-:Y:S01]  /*31710*/  STS.U16 [R12+0x4a00], R28 ;  /* 0x004a001c0c007388 */ /* 0x0003e20000000400 */
[----:B------:R1:W-:Y:S03]  /*31720*/  STS.U16 [R12+0x4b00], R29 ;  /* 0x004b001d0c007388 */ /* 0x0003e60000000400 */
        /* <DEDUP_REMOVED lines=9> */
[----:B------:R1:W-:Y:S01]  /*317c0*/  STS.U16 [R12+0x6b00], R8 ;  /* 0x006b00080c007388 */ /* 0x0003e20000000400 */
[----:B------:R1:W-:Y:S02]  /*317d0*/  STS.U16 [R12+0x7a00], R21 ;  /* 0x007a00150c007388 */ /* 0x0003e40000000400 */
[----:B------:R1:W-:Y:S01]  /*317e0*/  STS.U16 [R12+0x7b00], R22 ;  /* 0x007b00160c007388 */ /* 0x0003e20000000400 */
[----:B0-----:R-:W3:Y:S01]  /*317f0*/  LDL.LU R15, [R1+0x1e0] ;  /* 0x0001e000010f7983 */ /* 0x001ee20000300800 */
[----:B-1----:R-:W3:Y:S03]  /*31800*/  LDL.LU R0, [R1+0x1dc] ;  /* 0x0001dc0001007983 */ /* 0x002ee60000300800 */
[----:B------:R-:W3:Y:S04]  /*31810*/  LDL.LU R7, [R1+0x71ec] ;  /* 0x0071ec0001077983 */ /* 0x000ee80000300800 */
[----:B------:R-:W3:Y:S01]  /*31820*/  LDL.LU R8, [R1+0x71e8] ;  /* 0x0071e80001087983 */ /* 0x000ee20000300800 */
[----:B------:R-:W3:Y:S02]  /*31830*/  LDL.LU R21, [R1+0x71e4] ;  /* 0x0071e40001157983 */ /* 0x000ee40000300800 */
[----:B------:R-:W3:Y:S02]  /*31840*/  LDL.LU R22, [R1+0x71e0] ;  /* 0x0071e00001167983 */ /* 0x000ee40000300800 */
[----:B------:R0:W-:Y:S01]  /*31850*/  STS.U16 [R12+0x8a00], R9 ;  /* 0x008a00090c007388 */ /* 0x0001e20000000400 */
[----:B------:R1:W-:Y:S01]  /*31860*/  STS.U16 [R12+0x8b00], R10 ;  /* 0x008b000a0c007388 */ /* 0x0003e20000000400 */
        /* <DEDUP_REMOVED lines=8> */
[----:B------:R-:W3:Y:S01]  /*318f0*/  LDL.LU R11, [R1+0x71cc] ;  /* 0x0071cc00010b7983 */ /* 0x000ee20000300800 */
[----:B------:R-:W3:Y:S03]  /*31900*/  LDL.LU R3, [R1+0x71c8] ;  /* 0x0071c80001037983 */ /* 0x000ee60000300800 */
[----:B----4-:R0:W-:Y:S01]  /*31910*/  STS.U16 [R12+0xba00], R4 ;  /* 0x00ba00040c007388 */ /* 0x0101e20000000400 */
[----:B------:R1:W-:Y:S02]  /*31920*/  STS.U16 [R12+0xbb00], R17 ;  /* 0x00bb00110c007388 */ /* 0x0003e40000000400 */
[----:B--2---:R2:W-:Y:S02]  /*31930*/  STS.U16 [R12+0xca00], R18 ;  /* 0x00ca00120c007388 */ /* 0x0045e40000000400 */
[----:B---3--:R3:W-:Y:S01]  /*31940*/  STS.U16 [R12+0xcb00], R24 ;  /* 0x00cb00180c007388 */ /* 0x0087e20000000400 */
[----:B0-----:R-:W4:Y:S01]  /*31950*/  LDL.LU R4, [R1+0x71c4] ;  /* 0x0071c40001047983 */ /* 0x001f220000300800 */
[----:B-1----:R-:W4:Y:S02]  /*31960*/  LDL.LU R17, [R1+0x71c0] ;  /* 0x0071c00001117983 */ /* 0x002f240000300800 */
[----:B--2---:R-:W2:Y:S01]  /*31970*/  LDL.LU R18, [R1+0x71bc] ;  /* 0x0071bc0001127983 */ /* 0x004ea20000300800 */
[----:B---3--:R-:W3:Y:S04]  /*31980*/  LDL.LU R24, [R1+0x71b8] ;  /* 0x0071b80001187983 */ /* 0x008ee80000300800 */
[----:B------:R0:W-:Y:S01]  /*31990*/  STS.U16 [R12+0xda00], R2 ;  /* 0x00da00020c007388 */ /* 0x0001e20000000400 */
[----:B------:R-:W-:-:S03]  /*319a0*/  LOP3.LUT R14, R14, 0x60, RZ, 0x3c, !PT ;  /* 0x000000600e0e7812 */ /* 0x000fc600078e3cff */
[----:B0-----:R-:W4:Y:S04]  /*319b0*/  LDL R2, [R1+0x1cdc] ;  /* 0x001cdc0001027983 */ /* 0x001f280000100800 */
[----:B---3--:R-:W-:Y:S01]  /*319c0*/  STS.U16 [R12+0xdb00], R24 ;  /* 0x00db00180c007388 */ /* 0x008fe20000000400 */
[----:B--2---:R-:W-:Y:S02]  /*319d0*/  STS.U16 [R12+0xea00], R18 ;  /* 0x00ea00120c007388 */ /* 0x004fe40000000400 */
[----:B----4-:R-:W-:Y:S01]  /*319e0*/  STS.U16 [R12+0xeb00], R17 ;  /* 0x00eb00110c007388 */ /* 0x010fe20000000400 */
[----:B------:R-:W-:Y:S04]  /*319f0*/  STS.U16 [R12+0xfa00], R4 ;  /* 0x00fa00040c007388 */ /* 0x000fe80000000400 */
[----:B------:R0:W-:Y:S01]  /*31a00*/  STS.U16 [R12+0xfb00], R3 ;  /* 0x00fb00030c007388 */ /* 0x0001e20000000400 */
[----:B------:R1:W-:Y:S02]  /*31a10*/  STS.U16 [R14+0xc00], R26 ;  /* 0x000c001a0e007388 */ /* 0x0003e40000000400 */
[----:B------:R2:W-:Y:S02]  /*31a20*/  STS.U16 [R14+0xd00], R27 ;  /* 0x000d001b0e007388 */ /* 0x0005e40000000400 */
[----:B------:R3:W-:Y:S01]  /*31a30*/  STS.U16 [R14+0x1c00], R13 ;  /* 0x001c000d0e007388 */ /* 0x0007e20000000400 */
[----:B------:R3:W-:Y:S01]  /*31a40*/  STS.U16 [R14+0x1d00], R16 ;  /* 0x001d00100e007388 */ /* 0x0007e20000000400 */
[----:B------:R3:W-:Y:S03]  /*31a50*/  STS.U16 [R14+0x2c00], R28 ;  /* 0x002c001c0e007388 */ /* 0x0007e60000000400 */
[----:B0-----:R-:W4:Y:S01]  /*31a60*/  LDL.LU R12, [R1+0x71b4] ;  /* 0x0071b400010c7983 */ /* 0x001f220000300800 */
[----:B------:R-:W4:Y:S02]  /*31a70*/  LDL R3, [R1+0x15e0] ;  /* 0x0015e00001037983 */ /* 0x000f240000100800 */
[----:B-1----:R-:W4:Y:S02]  /*31a80*/  LDL.LU R26, [R1+0x71b0] ;  /* 0x0071b000011a7983 */ /* 0x002f240000300800 */
[----:B--2---:R-:W2:Y:S01]  /*31a90*/  LDL.LU R27, [R1+0x71ac] ;  /* 0x0071ac00011b7983 */ /* 0x004ea20000300800 */
[----:B---3--:R-:W3:Y:S01]  /*31aa0*/  LDL.LU R13, [R1+0x71a8] ;  /* 0x0071a800010d7983 */ /* 0x008ee20000300800 */
[----:B------:R-:W2:Y:S02]  /*31ab0*/  LDL.LU R16, [R1+0x71a4] ;  /* 0x0071a40001107983 */ /* 0x000ea40000300800 */
[----:B------:R-:W2:Y:S01]  /*31ac0*/  LDL.LU R28, [R1+0x71a0] ;  /* 0x0071a000011c7983 */ /* 0x000ea20000300800 */
[----:B------:R0:W-:Y:S01]  /*31ad0*/  STS.U16 [R14+0x2d00], R29 ;  /* 0x002d001d0e007388 */ /* 0x0001e20000000400 */
[----:B------:R1:W-:Y:S03]  /*31ae0*/  STS.U16 [R14+0x3c00], R15 ;  /* 0x003c000f0e007388 */ /* 0x0003e60000000400 */
[----:B0-----:R-:W2:Y:S01]  /*31af0*/  LDL.LU R29, [R1+0x719c] ;  /* 0x00719c00011d7983 */ /* 0x001ea20000300800 */
[----:B-1----:R-:W2:Y:S02]  /*31b00*/  LDL.LU R15, [R1+0x7198] ;  /* 0x00719800010f7983 */ /* 0x002ea40000300800 */
[----:B--2---:R-:W-:-:S06]  /*31b10*/  PRMT R15, RZ, 0x7610, R15 ;  /* 0x00007610ff0f7816 */ /* 0x004fcc000000000f */
[----:B----4-:R-:W2:Y:S04]  /*31b20*/  @!P0 LDG.E.U16 R15, [R2.64] ;  /* 0x00000006020f8981 */ /* 0x010ea8000c1e1500 */
[----:B------:R0:W-:Y:S04]  /*31b30*/  STS.U16 [R14+0x3d00], R0 ;  /* 0x003d00000e007388 */ /* 0x0001e80000000400 */
[----:B0-----:R-:W4:Y:S01]  /*31b40*/  LDL.LU R14, [R1+0x7194] ;  /* 0x00719400010e7983 */ /* 0x001f220000300800 */
[----:B------:R-:W3:Y:S03]  /*31b50*/  LDL.LU R0, [R1+0x7190] ;  /* 0x0071900001007983 */ /* 0x000ee60000300800 */
[----:B--2---:R0:W-:Y:S04]  /*31b60*/  STL [R1+0x1d4], R15 ;  /* 0x0001d40f01007387 */ /* 0x0041e80000100800 */
[----:B0-----:R-:W2:Y:S01]  /*31b70*/  LDL.LU R15, [R1+0x718c] ;  /* 0x00718c00010f7983 */ /* 0x001ea20000300800 */
[----:B------:R-:W2:Y:S02]  /*31b80*/  LDL R2, [R1+0x1cb8] ;  /* 0x001cb80001027983 */ /* 0x000ea40000100800 */
[----:B------:R-:W2:Y:S01]  /*31b90*/  LDL R3, [R1+0x1cbc] ;  /* 0x001cbc0001037983 */ /* 0x000ea20000100800 */
[----:B----4-:R-:W-:-:S02]  /*31ba0*/  PRMT R14, RZ, 0x7610, R14 ;  /* 0x00007610ff0e7816 */ /* 0x010fc4000000000e */
[----:B--2---:R-:W-:-:S04]  /*31bb0*/  @!P0 LOP3.LUT R3, R3, R2, RZ, 0x3c, !PT ;  /* 0x0000000203038212 */ /* 0x004fc800078e3cff */
[----:B------:R-:W-:-:S04]  /*31bc0*/  @!P0 LOP3.LUT R2, R3, R2, RZ, 0x3c, !PT ;  /* 0x0000000203028212 */ /* 0x000fc800078e3cff */
[----:B------:R-:W-:-:S05]  /*31bd0*/  @!P0 LOP3.LUT R3, R3, R2, RZ, 0x3c, !PT ;  /* 0x0000000203038212 */ /* 0x000fca00078e3cff */
[----:B------:R-:W2:Y:S04]  /*31be0*/  @!P0 LDG.E.U16 R14, [R2.64] ;  /* 0x00000006020e8981 */ /* 0x000ea8000c1e1500 */
[----:B--2---:R0:W-:Y:S04]  /*31bf0*/  STL [R1+0x1d0], R14 ;  /* 0x0001d00e01007387 */ /* 0x0041e80000100800 */
[----:B0-----:R-:W2:Y:S01]  /*31c00*/  LDL.LU R14, [R1+0x7188] ;  /* 0x00718800010e7983 */ /* 0x001ea20000300800 */
[----:B------:R-:W4:Y:S02]  /*31c10*/  LDL R2, [R1+0x1c78] ;  /* 0x001c780001027983 */ /* 0x000f240000100800 */
[----:B------:R-:W4:Y:S01]  /*31c20*/  LDL R3, [R1+0x1c7c] ;  /* 0x001c7c0001037983 */ /* 0x000f220000100800 */
[----:B---3--:R-:W-:-:S02]  /*31c30*/  PRMT R0, RZ, 0x7610, R0 ;  /* 0x00007610ff007816 */ /* 0x008fc40000000000 */
[----:B----4-:R-:W-:-:S04]  /*31c40*/  @!P0 LOP3.LUT R3, R3, R2, RZ, 0x3c, !PT ;  /* 0x0000000203038212 */ /* 0x010fc800078e3cff */
[----:B------:R-:W-:-:S04]  /*31c50*/  @!P0 LOP3.LUT R2, R3, R2, RZ, 0x3c, !PT ;  /* 0x0000000203028212 */ /* 0x000fc800078e3cff */
[----:B------:R-:W-:-:S05]  /*31c60*/  @!P0 LOP3.LUT R3, R3, R2, RZ, 0x3c, !PT ;  /* 0x0000000203038212 */ /* 0x000fca00078e3cff */
[----:B------:R-:W3:Y:S04]  /*31c70*/  @!P0 LDG.E.U16 R0, [R2.64] ;  /* 0x0000000602008981 */ /* 0x000ee8000c1e1500 */
[----:B---3--:R0:W-:Y:S04]  /*31c80*/  STL [R1+0x1cc], R0 ;  /* 0x0001cc0001007387 */ /* 0x0081e80000100800 */
[----:B0-----:R-:W3:Y:S01]  /*31c90*/  LDL.LU R0, [R1+0x7184] ;  /* 0x0071840001007983 */ /* 0x001ee20000300800 */
[----:B------:R-:W4:Y:S02]  /*31ca0*/  LDL R2, [R1+0x1c38] ;  /* 0x001c380001027983 */ /* 0x000f240000100800 */
[----:B------:R-:W4:Y:S01]  /*31cb0*/  LDL R3, [R1+0x1c3c] ;  /* 0x001c3c0001037983 */ /* 0x000f220000100800 */
[----:B--2---:R-:W-:-:S02]  /*31cc0*/  PRMT R14, RZ, 0x7610, R14 ;  /* 0x00007610ff0e7816 */ /* 0x004fc4000000000e */
[----:B----4-:R-:W-:-:S04]  /*31cd0*/  @!P0 LOP3.LUT R3, R3, R2, RZ, 0x3c, !PT ;  /* 0x0000000203038212 */ /* 0x010fc800078e3cff */
        /* <DEDUP_REMOVED lines=574> */
[----:B------:R-:W-:-:S02]  /*340c0*/  PRMT R13, RZ, 0x7610, R13 ;  /* 0x00007610ff0d7816 */ /* 0x000fc4000000000d */
[----:B----4-:R-:W-:-:S04]  /*340d0*/  @!P0 LOP3.LUT R3, R3, R2, RZ, 0x3c, !PT ;  /* 0x0000000203038212 */ /* 0x010fc800078e3cff */
[----:B------:R-:W-:-:S04]  /*340e0*/  @!P0 LOP3.LUT R2, R3, R2, RZ, 0x3c, !PT ;  /* 0x0000000203028212 */ /* 0x000fc800078e3cff */
[----:B------:R-:W-:-:S05]  /*340f0*/  @!P0 LOP3.LUT R3, R3, R2, RZ, 0x3c, !PT ;  /* 0x0000000203038212 */ /* 0x000fca00078e3cff */
[----:B------:R0:W4:Y:S04]  /*34100*/  @!P0 LDG.E.U16 R13, [R2.64] ;  /* 0x00000006020d8981 */ /* 0x000128000c1e1500 */
[----:B0-----:R-:W2:Y:S04]  /*34110*/  LDL R2, [R1+0x1be8] ;  /* 0x001be80001027983 */ /* 0x001ea80000100800 */
[----:B------:R-:W2:Y:S01]  /*34120*/  LDL R3, [R1+0x1bec] ;  /* 0x001bec0001037983 */ /* 0x000ea20000100800 */
[----:B---3--:R-:W-:Y:S02]  /*34130*/  PRMT R0, RZ, 0x7610, R0 ;  /* 0x00007610ff007816 */ /* 0x008fe40000000000 */
[----:B--2---:R-:W-:-:S04]  /*34140*/  @!P0 LOP3.LUT R3, R3, R2, RZ, 0x3c, !PT ;  /* 0x0000000203038212 */ /* 0x004fc800078e3cff */
[----:B------:R-:W-:-:S04]  /*34150*/  @!P0 LOP3.LUT R2, R3, R2, RZ, 0x3c, !PT ;  /* 0x0000000203028212 */ /* 0x000fc800078e3cff */
[----:B------:R-:W-:-:S05]  /*34160*/  @!P0 LOP3.LUT R3, R3, R2, RZ, 0x3c, !PT ;  /* 0x0000000203038212 */ /* 0x000fca00078e3cff */
[----:B------:R-:W2:Y:S04]  /*34170*/  @!P0 LDG.E.U16 R0, [R2.64] ;  /* 0x0000000602008981 */ /* 0x000ea8000c1e1500 */
[----:B----4-:R-:W-:Y:S04]  /*34180*/  STL [R1+0x6fb8], R13 ;  /* 0x006fb80d01007387 */ /* 0x010fe80000100800 */
[----:B--2---:R0:W-:Y:S04]  /*34190*/  STL [R1+0xc8], R0 ;  /* 0x0000c80001007387 */ /* 0x0041e80000100800 */
[----:B0-----:R-:W2:Y:S01]  /*341a0*/  LDL.LU R0, [R1+0x7080] ;  /* 0x0070800001007983 */ /* 0x001ea20000300800 */
[----:B------:R-:W3:Y:S02]  /*341b0*/  LDL R2, [R1+0x1ba8] ;  /* 0x001ba80001027983 */ /* 0x000ee40000100800 */
[----:B------:R-:W3:Y:S01]  /*341c0*/  LDL R3, [R1+0x1bac] ;  /* 0x001bac0001037983 */ /* 0x000ee20000100800 */
[----:B------:R-:W-:-:S02]  /*341d0*/  PRMT R14, RZ, 0x7610, R14 ;  /* 0x00007610ff0e7816 */ /* 0x000fc4000000000e */
[----:B---3--:R-:W-:-:S04]  /*341e0*/  @!P0 LOP3.LUT R3, R3, R2, RZ, 0x3c, !PT ;  /* 0x0000000203038212 */ /* 0x008fc800078e3cff */
        /* <DEDUP_REMOVED lines=70> */
[----:B------:R-:W-:-:S02]  /*34650*/  PRMT R15, RZ, 0x7610, R15 ;  /* 0x00007610ff0f7816 */ /* 0x000fc4000000000f */
[----:B----4-:R-:W-:-:S04]  /*34660*/  @!P0 LOP3.LUT R3, R3, R2, RZ, 0x3c, !PT ;  /* 0x0000000203038212 */ /* 0x010fc800078e3cff */
[----:B------:R-:W-:-:S04]  /*34670*/  @!P0 LOP3.LUT R2, R3, R2, RZ, 0x3c, !PT ;  /* 0x0000000203028212 */ /* 0x000fc800078e3cff */
[----:B------:R-:W-:-:S05]  /*34680*/  @!P0 LOP3.LUT R3, R3, R2, RZ, 0x3c, !PT ;  /* 0x0000000203038212 */ /* 0x000fca00078e3cff */
[----:B------:R-:W4:Y:S04]  /*34690*/  @!P0 LDG.E.U16 R15, [R2.64] ;  /* 0x00000006020f8981 */ /* 0x000f28000c1e1500 */
[----:B----4-:R0:W-:Y:S04]  /*346a0*/  STL [R1+0xa4], R15 ;  /* 0x0000a40f01007387 */ /* 0x0101e80000100800 */
[----:B0-----:R-:W4:Y:S01]  /*346b0*/  LDL.LU R15, [R1+0x705c] ;  /* 0x00705c00010f7983 */ /* 0x001f220000300800 */
[----:B------:R-:W3:Y:S02]  /*346c0*/  LDL R2, [R1+0x1968] ;  /* 0x0019680001027983 */ /* 0x000ee40000100800 */
[----:B------:R-:W3:Y:S01]  /*346d0*/  LDL R3, [R1+0x196c] ;  /* 0x00196c0001037983 */ /* 0x000ee20000100800 */
[----:B--2---:R-:W-:-:S02]  /*346e0*/  PRMT R0, RZ, 0x7610, R0 ;  /* 0x00007610ff007816 */ /* 0x004fc40000000000 */
[----:B---3--:R-:W-:-:S04]  /*346f0*/  @!P0 LOP3.LUT R3, R3, R2, RZ, 0x3c, !PT ;  /* 0x0000000203038212 */ /* 0x008fc800078e3cff */
[----:B------:R-:W-:-:S04]  /*34700*/  @!P0 LOP3.LUT R2, R3, R2, RZ, 0x3c, !PT ;  /* 0x0000000203028212 */ /* 0x000fc800078e3cff */
[----:B------:R-:W-:-:S05]  /*34710*/  @!P0 LOP3.LUT R3, R3, R2, RZ, 0x3c, !PT ;  /* 0x0000000203038212 */ /* 0x000fca00078e3cff */
[----:B------:R-:W2:Y:S04]  /*34720*/  @!P0 LDG.E.U16 R0, [R2.64] ;  /* 0x0000000602008981 */ /* 0x000ea8000c1e1500 */
[----:B--2---:R0:W-:Y:S04]  /*34730*/  STL [R1+0xa0], R0 ;  /* 0x0000a00001007387 */ /* 0x0041e80000100800 */
[----:B0-----:R-:W2:Y:S01]  /*34740*/  LDL.LU R0, [R1+0x7058] ;  /* 0x0070580001007983 */ /* 0x001ea20000300800 */
[----:B------:R-:W3:Y:S02]  /*34750*/  LDL R2, [R1+0x1928] ;  /* 0x0019280001027983 */ /* 0x000ee40000100800 */
[----:B------:R-:W3:Y:S02]  /*34760*/  LDL R3, [R1+0x192c] ;  /* 0x00192c0001037983 */ /* 0x000ee40000100800 */
[----:B---3--:R-:W-:-:S02]  /*34770*/  @!P0 LOP3.LUT R3, R3, R2, RZ, 0x3c, !PT ;  /* 0x0000000203038212 */ /* 0x008fc400078e3cff */
[----:B--2---:R-:W-:Y:S02]  /*34780*/  PRMT R0, RZ, 0x7610, R0 ;  /* 0x00007610ff007816 */ /* 0x004fe40000000000 */
        /* <DEDUP_REMOVED lines=101> */
[----:B------:R0:W3:Y:S04]  /*34de0*/  @!P0 LDG.E.U16 R26, [R2.64] ;  /* 0x00000006021a8981 */ /* 0x0000e8000c1e1500 */
[----:B0-----:R-:W2:Y:S04]  /*34df0*/  LDL R2, [R1+0x1628] ;  /* 0x0016280001027983 */ /* 0x001ea80000100800 */
[----:B------:R-:W2:Y:S01]  /*34e00*/  LDL R3, [R1+0x162c] ;  /* 0x00162c0001037983 */ /* 0x000ea20000100800 */
[----:B------:R-:W-:Y:S02]  /*34e10*/  PRMT R12, RZ, 0x7610, R12 ;  /* 0x00007610ff0c7816 */ /* 0x000fe4000000000c */
[----:B--2---:R-:W-:-:S04]  /*34e20*/  @!P0 LOP3.LUT R3, R3, R2, RZ, 0x3c, !PT ;  /* 0x0000000203038212 */ /* 0x004fc800078e3cff */
[----:B------:R-:W-:-:S04]  /*34e30*/  @!P0 LOP3.LUT R2, R3, R2, RZ, 0x3c, !PT ;  /* 0x0000000203028212 */ /* 0x000fc800078e3cff */
[----:B------:R-:W-:Y:S01]  /*34e40*/  @!P0 LOP3.LUT R3, R3, R2, RZ, 0x3c, !PT ;  /* 0x0000000203038212 */ /* 0x000fe200078e3cff */
[----:B---3--:R-:W-:Y:S04]  /*34e50*/  STL [R1+0x6f9c], R26 ;  /* 0x006f9c1a01007387 */ /* 0x008fe80000100800 */
[----:B------:R0:W2:Y:S04]  /*34e60*/  @!P0 LDG.E.U16 R12, [R2.64] ;  /* 0x00000006020c8981 */ /* 0x0000a8000c1e1500 */
[----:B0-----:R-:W3:Y:S04]  /*34e70*/  LDL R2, [R1+0x15f4] ;  /* 0x0015f40001027983 */ /* 0x001ee80000100800 */
[----:B------:R-:W3:Y:S01]  /*34e80*/  LDL R3, [R1+0x1cf4] ;  /* 0x001cf40001037983 */ /* 0x000ee20000100800 */
[----:B------:R-:W-:-:S02]  /*34e90*/  PRMT R11, RZ, 0x7610, R11 ;  /* 0x00007610ff0b7816 */ /* 0x000fc4000000000b */
[----:B---3--:R-:W-:-:S04]  /*34ea0*/  @!P0 LOP3.LUT R3, R3, R2, RZ, 0x3c, !PT ;  /* 0x0000000203038212 */ /* 0x008fc800078e3cff */
[----:B------:R-:W-:-:S04]  /*34eb0*/  @!P0 LOP3.LUT R2, R3, R2, RZ, 0x3c, !PT ;  /* 0x0000000203028212 */ /* 0x000fc800078e3cff */
[----:B------:R-:W-:Y:S01]  /*34ec0*/  @!P0 LOP3.LUT R3, R3, R2, RZ, 0x3c, !PT ;  /* 0x0000000203038212 */ /* 0x000fe200078e3cff */
[----:B--2---:R-:W-:Y:S04]  /*34ed0*/  STL [R1+0x6fa0], R12 ;  /* 0x006fa00c01007387 */ /* 0x004fe80000100800 */
        /* <DEDUP_REMOVED lines=22> */
[----:B------:R-:W-:-:S05]  /*35040*/  @!P0 LOP3.LUT R3, R3, R2, RZ, 0x3c, !PT ;  /* 0x0000000203038212 */ /* 0x000fca00078e3cff */
[----:B------:R-:W3:Y:S04]  /*35050*/  @!P0 LDG.E.U16 R0, [R2.64] ;  /* 0x0000000602008981 */ /* 0x000ee8000c1e1500 */
[----:B--2---:R-:W-:Y:S04]  /*35060*/  STL [R1+0x6fac], R9 ;  /* 0x006fac0901007387 */ /* 0x004fe80000100800 */
[----:B---3--:R0:W-:Y:S04]  /*35070*/  STL [R1+0x88], R0 ;  /* 0x0000880001007387 */ /* 0x0081e80000100800 */
        /* <DEDUP_REMOVED lines=35> */
[----:B0-----:R-:W3:Y:S04]  /*352b0*/  LDL R2, [R1+0x1be0] ;  /* 0x001be00001027983 */ /* 0x001ee80000100800 */
[----:B------:R-:W3:Y:S01]  /*352c0*/  LDL R3, [R1+0x1be4] ;  /* 0x001be40001037983 */ /* 0x000ee20000100800 */
[----:B--2---:R-:W-:Y:S02]  /*352d0*/  PRMT R0, RZ, 0x7610, R0 ;  /* 0x00007610ff007816 */ /* 0x004fe40000000000 */
[----:B---3--:R-:W-:-:S04]  /*352e0*/  @!P0 LOP3.LUT R3, R3, R2, RZ, 0x3c, !PT ;  /* 0x0000000203038212 */ /* 0x008fc800078e3cff */
[----:B------:R-:W-:-:S04]  /*352f0*/  @!P0 LOP3.LUT R2, R3, R2, RZ, 0x3c, !PT ;  /* 0x0000000203028212 */ /* 0x000fc800078e3cff */
[----:B------:R-:W-:-:S05]  /*35300*/  @!P0 LOP3.LUT R3, R3, R2, RZ, 0x3c, !PT ;  /* 0x0000000203038212 */ /* 0x000fca00078e3cff */
[----:B------:R-:W2:Y:S04]  /*35310*/  @!P0 LDG.E.U16 R0, [R2.64] ;  /* 0x0000000602008981 */ /* 0x000ea8000c1e1500 */
[----:B------:R-:W-:Y:S04]  /*35320*/  STL [R1+0x6fb0], R8 ;  /* 0x006fb00801007387 */ /* 0x000fe80000100800 */
        /* <DEDUP_REMOVED lines=13> */
[----:B----4-:R-:W-:-:S02]  /*35400*/  PRMT R15, RZ, 0x7610, R15 ;  /* 0x00007610ff0f7816 */ /* 0x010fc4000000000f */
[----:B---3--:R-:W-:-:S04]  /*35410*/  @!P0 LOP3.LUT R3, R3, R2, RZ, 0x3c, !PT ;  /* 0x0000000203038212 */ /* 0x008fc800078e3cff */
[----:B------:R-:W-:-:S04]  /*35420*/  @!P0 LOP3.LUT R2, R3, R2, RZ, 0x3c, !PT ;  /* 0x0000000203028212 */ /* 0x000fc800078e3cff */
[----:B------:R-:W-:-:S05]  /*35430*/  @!P0 LOP3.LUT R3, R3, R2, RZ, 0x3c, !PT ;  /* 0x0000000203038212 */ /* 0x000fca00078e3cff */
[----:B------:R0:W3:Y:S04]  /*35440*/  @!P0 LDG.E.U16 R15, [R2.64] ;  /* 0x00000006020f8981 */ /* 0x0000e8000c1e1500 */
[----:B0-----:R-:W4:Y:S04]  /*35450*/  LDL R2, [R1+0x1b20] ;  /* 0x001b200001027983 */ /* 0x001f280000100800 */
[----:B------:R-:W4:Y:S01]  /*35460*/  LDL R3, [R1+0x1b24] ;  /* 0x001b240001037983 */ /* 0x000f220000100800 */
[----:B--2---:R-:W-:Y:S02]  /*35470*/  PRMT R0, RZ, 0x7610, R0 ;  /* 0x00007610ff007816 */ /* 0x004fe40000000000 */
[----:B----4-:R-:W-:-:S04]  /*35480*/  @!P0 LOP3.LUT R3, R3, R2, RZ, 0x3c, !PT ;  /* 0x0000000203038212 */ /* 0x010fc800078e3cff */
[----:B------:R-:W-:-:S04]  /*35490*/  @!P0 LOP3.LUT R2, R3, R2, RZ, 0x3c, !PT ;  /* 0x0000000203028212 */ /* 0x000fc800078e3cff */
[----:B------:R-:W-:-:S05]  /*354a0*/  @!P0 LOP3.LUT R3, R3, R2, RZ, 0x3c, !PT ;  /* 0x0000000203038212 */ /* 0x000fca00078e3cff */
[----:B------:R-:W2:Y:S04]  /*354b0*/  @!P0 LDG.E.U16 R0, [R2.64] ;  /* 0x0000000602008981 */ /* 0x000ea8000c1e1500 */
[----:B---3--:R0:W-:Y:S04]  /*354c0*/  STL [R1+0x6c], R15 ;  /* 0x00006c0f01007387 */ /* 0x0081e80000100800 */
[----:B0-----:R-:W3:Y:S04]  /*354d0*/  LDL R15, [R1+0x19e4] ;  /* 0x0019e400010f7983 */ /* 0x001ee80000100800 */
[----:B--2---:R0:W-:Y:S04]  /*354e0*/  STL [R1+0x68], R0 ;  /* 0x0000680001007387 */ /* 0x0041e80000100800 */
[----:B0-----:R-:W2:Y:S01]  /*354f0*/  LDL.LU R0, [R1+0x7010] ;  /* 0x0070100001007983 */ /* 0x001ea20000300800 */
[----:B------:R-:W4:Y:S02]  /*35500*/  LDL R2, [R1+0x1ae0] ;  /* 0x001ae00001027983 */ /* 0x000f240000100800 */
[----:B------:R-:W4:Y:S02]  /*35510*/  LDL R3, [R1+0x1ae4] ;  /* 0x001ae40001037983 */ /* 0x000f240000100800 */
[----:B----4-:R-:W-:-:S02]  /*35520*/  @!P0 LOP3.LUT R3, R3, R2, RZ, 0x3c, !PT ;  /* 0x0000000203038212 */ /* 0x010fc400078e3cff */
[----:B--2---:R-:W-:Y:S02]  /*35530*/  PRMT R0, RZ, 0x7610, R0 ;  /* 0x00007610ff007816 */ /* 0x004fe40000000000 */
[----:B------:R-:W-:-:S04]  /*35540*/  @!P0 LOP3.LUT R2, R3, R2, RZ, 0x3c, !PT ;  /* 0x0000000203028212 */ /* 0x000fc800078e3cff */
[----:B------:R-:W-:-:S05]  /*35550*/  @!P0 LOP3.LUT R3, R3, R2, RZ, 0x3c, !PT ;  /* 0x0000000203038212 */ /* 0x000fca00078e3cff */
[----:B------:R-:W2:Y:S04]  /*35560*/  @!P0 LDG.E.U16 R0, [R2.64] ;  /* 0x0000000602008981 */ /* 0x000ea8000c1e1500 */
        /* <DEDUP_REMOVED lines=26> */
[----:B------:R-:W2:Y:S01]  /*35710*/  @!P0 LDG.E.U16 R0, [R2.64] ;  /* 0x0000000602008981 */ /* 0x000ea2000c1e1500 */
[----:B------:R-:W-:-:S03]  /*35720*/  PRMT R14, RZ, 0x7610, R14 ;  /* 0x00007610ff0e7816 */ /* 0x000fc6000000000e */
[----:B--2---:R0:W-:Y:S04]  /*35730*/  STL [R1+0x58], R0 ;  /* 0x0000580001007387 */ /* 0x0041e80000100800 */
[----:B0-----:R-:W2:Y:S01]  /*35740*/  LDL.LU R0, [R1+0x7000] ;  /* 0x0070000001007983 */ /* 0x001ea20000300800 */
[----:B------:R-:W4:Y:S02]  /*35750*/  LDL R3, [R1+0x19e0] ;  /* 0x0019e00001037983 */ /* 0x000f240000100800 */
[----:B---3--:R-:W-:Y:S02]  /*35760*/  @!P0 IMAD.MOV.U32 R2, RZ, RZ, R15 ;  /* 0x000000ffff028224 */ /* 0x008fe400078e000f */
[----:B------:R-:W3:Y:S04]  /*35770*/  LDL R15, [R1+0x1860] ;  /* 0x00186000010f7983 */ /* 0x000ee80000100800 */
[----:B----4-:R0:W4:Y:S04]  /*35780*/  @!P0 LDG.E.U16 R14, [R2.64] ;  /* 0x00000006020e8981 */ /* 0x010128000c1e1500 */
[----:B0-----:R-:W3:Y:S04]  /*35790*/  LDL R2, [R1+0x19a0] ;  /* 0x0019a00001027983 */ /* 0x001ee80000100800 */
[----:B------:R-:W3:Y:S01]  /*357a0*/  LDL R3, [R1+0x19a4] ;  /* 0x0019a40001037983 */ /* 0x000ee20000100800 */
[----:B--2---:R-:W-:-:S02]  /*357b0*/  PRMT R0, RZ, 0x7610, R0 ;  /* 0x00007610ff007816 */ /* 0x004fc40000000000 */
[----:B---3--:R-:W-:-:S04]  /*357c0*/  @!P0 LOP3.LUT R3, R3, R2, RZ, 0x3c, !PT ;  /* 0x0000000203038212 */ /* 0x008fc800078e3cff */
[----:B------:R-:W-:-:S04]  /*357d0*/  @!P0 LOP3.LUT R2, R3, R2, RZ, 0x3c, !PT ;  /* 0x0000000203028212 */ /* 0x000fc800078e3cff */
[----:B------:R-:W-:-:S05]  /*357e0*/  @!P0 LOP3.LUT R3, R3, R2, RZ, 0x3c, !PT ;  /* 0x0000000203038212 */ /* 0x000fca00078e3cff */
[----:B------:R-:W2:Y:S04]  /*357f0*/  @!P0 LDG.E.U16 R0, [R2.64] ;  /* 0x0000000602008981 */ /* 0x000ea8000c1e1500 */
[----:B----4-:R0:W-:Y:S04]  /*35800*/  STL [R1+0x54], R14 ;  /* 0x0000540e01007387 */ /* 0x0101e80000100800 */
        /* <DEDUP_REMOVED lines=39> */
[----:B---3--:R-:W-:Y:S02]  /*35a80*/  @!P0 IMAD.MOV.U32 R2, RZ, RZ, R14 ;  /* 0x000000ffff028224 */ /* 0x008fe400078e000e */
[----:B------:R-:W-:-:S02]  /*35a90*/  @!P0 IMAD.MOV.U32 R3, RZ, RZ, R15 ;  /* 0x000000ffff038224 */ /* 0x000fc400078e000f */
[----:B------:R-:W3:Y:S01]  /*35aa0*/  LDL R14, [R1+0x1724] ;  /* 0x00172400010e7983 */ /* 0x000ee20000100800 */
[----:B------:R-:W4:Y:S01]  /*35ab0*/  LDL R15, [R1+0x1720] ;  /* 0x00172000010f7983 */ /* 0x000f220000100800 */
[----:B--2---:R-:W-:-:S06]  /*35ac0*/  PRMT R0, RZ, 0x7610, R0 ;  /* 0x00007610ff007816 */ /* 0x004fcc0000000000 */
[----:B------:R-:W2:Y:S04]  /*35ad0*/  @!P0 LDG.E.U16 R0, [R2.64] ;  /* 0x0000000602008981 */ /* 0x000ea8000c1e1500 */
[----:B--2---:R0:W-:Y:S04]  /*35ae0*/  STL [R1+0x3c], R0 ;  /* 0x00003c0001007387 */ /* 0x0041e80000100800 */
[----:B0-----:R-:W2:Y:S01]  /*35af0*/  LDL.LU R0, [R1+0x6fe8] ;  /* 0x006fe80001007983 */ /* 0x001ea20000300800 */
[----:B------:R-:W2:Y:S02]  /*35b00*/  LDL R2, [R1+0x1820] ;  /* 0x0018200001027983 */ /* 0x000ea40000100800 */
[----:B------:R-:W2:Y:S01]  /*35b10*/  LDL R3, [R1+0x1824] ;  /* 0x0018240001037983 */ /* 0x000ea20000100800 */
[----:B------:R-:W-:-:S02]  /*35b20*/  PRMT R26, RZ, 0x7610, R26 ;  /* 0x00007610ff1a7816 */ /* 0x000fc4000000001a */
[----:B--2---:R-:W-:-:S04]  /*35b30*/  @!P0 LOP3.LUT R3, R3, R2, RZ, 0x3c, !PT ;  /* 0x0000000203038212 */ /* 0x004fc800078e3cff */
[----:B------:R-:W-:-:S04]  /*35b40*/  @!P0 LOP3.LUT R2, R3, R2, RZ, 0x3c, !PT ;  /* 0x0000000203028212 */ /* 0x000fc800078e3cff */
[----:B------:R-:W-:-:S05]  /*35b50*/  @!P0 LOP3.LUT R3, R3, R2, RZ, 0x3c, !PT ;  /* 0x0000000203038212 */ /* 0x000fca00078e3cff */
[----:B------:R0:W2:Y:S04]  /*35b60*/  @!P0 LDG.E.U16 R26, [R2.64] ;  /* 0x00000006021a8981 */ /* 0x0000a8000c1e1500 */
[----:B0-----:R-:W2:Y:S04]  /*35b70*/  LDL R2, [R1+0x17e0] ;  /* 0x0017e00001027983 */ /* 0x001ea80000100800 */
[----:B------:R-:W2:Y:S01]  /*35b80*/  LDL R3, [R1+0x17e4] ;  /* 0x0017e40001037983 */ /* 0x000ea20000100800 */
[----:B------:R-:W-:Y:S02]  /*35b90*/  PRMT R12, RZ, 0x7610, R12 ;  /* 0x00007610ff0c7816 */ /* 0x000fe4000000000c */
[----:B--2---:R-:W-:-:S04]  /*35ba0*/  @!P0 LOP3.LUT R3, R3, R2, RZ, 0x3c, !PT ;  /* 0x0000000203038212 */ /* 0x004fc800078e3cff */
[----:B------:R-:W-:-:S04]  /*35bb0*/  @!P0 LOP3.LUT R2, R3, R2, RZ, 0x3c, !PT ;  /* 0x0000000203028212 */ /* 0x000fc800078e3cff */
[----:B------:R-:W-:Y:S01]  /*35bc0*/  @!P0 LOP3.LUT R3, R3, R2, RZ, 0x3c, !PT ;  /* 0x0000000203038212 */ /* 0x000fe200078e3cff */
[----:B------:R0:W-:Y:S04]  /*35bd0*/  STL [R1+0x38], R26 ;  /* 0x0000381a01007387 */ /* 0x0001e80000100800 */
[----:B------:R1:W2:Y:S01]  /*35be0*/  @!P0 LDG.E.U16 R12, [R2.64] ;  /* 0x00000006020c8981 */ /* 0x0002a2000c1e1500 */
[----:B------:R-:W-:-:S03]  /*35bf0*/  PRMT R0, RZ, 0x7610, R0 ;  /* 0x00007610ff007816 */ /* 0x000fc60000000000 */
[----:B0-----:R-:W2:Y:S04]  /*35c00*/  LDL R26, [R1+0x16e4] ;  /* 0x0016e400011a7983 */ /* 0x001ea80000100800 */
[----:B-1----:R-:W2:Y:S04]  /*35c10*/  LDL R2, [R1+0x17a0] ;  /* 0x0017a00001027983 */ /* 0x002ea80000100800 */
[----:B------:R-:W2:Y:S02]  /*35c20*/  LDL R3, [R1+0x17a4] ;  /* 0x0017a40001037983 */ /* 0x000ea40000100800 */
[----:B--2---:R-:W-:-:S04]  /*35c30*/  @!P0 LOP3.LUT R3, R3, R2, RZ, 0x3c, !PT ;  /* 0x0000000203038212 */ /* 0x004fc800078e3cff */
[----:B------:R-:W-:-:S04]  /*35c40*/  @!P0 LOP3.LUT R2, R3, R2, RZ, 0x3c, !PT ;  /* 0x0000000203028212 */ /* 0x000fc800078e3cff */
[----:B------:R-:W-:-:S05]  /*35c50*/  @!P0 LOP3.LUT R3, R3, R2, RZ, 0x3c, !PT ;  /* 0x0000000203038212 */ /* 0x000fca00078e3cff */
[----:B------:R-:W2:Y:S04]  /*35c60*/  @!P0 LDG.E.U16 R0, [R2.64] ;  /* 0x0000000602008981 */ /* 0x000ea8000c1e1500 */
[----:B------:R0:W-:Y:S04]  /*35c70*/  STL [R1+0x34], R12 ;  /* 0x0000340c01007387 */ /* 0x0001e80000100800 */
[----:B0-----:R-:W3:Y:S04]  /*35c80*/  LDL R12, [R1+0x16a4] ;  /* 0x0016a400010c7983 */ /* 0x001ee80000100800 */
[----:B--2---:R0:W-:Y:S04]  /*35c90*/  STL [R1+0x2c], R0 ;  /* 0x00002c0001007387 */ /* 0x0041e80000100800 */
[----:B0-----:R-:W2:Y:S01]  /*35ca0*/  LDL.LU R0, [R1+0x6fe4] ;  /* 0x006fe40001007983 */ /* 0x001ea20000300800 */
[----:B------:R-:W2:Y:S02]  /*35cb0*/  LDL R2, [R1+0x1760] ;  /* 0x0017600001027983 */ /* 0x000ea40000100800 */
[----:B------:R-:W2:Y:S02]  /*35cc0*/  LDL R3, [R1+0x1764] ;  /* 0x0017640001037983 */ /* 0x000ea40000100800 */
[----:B--2---:R-:W-:-:S02]  /*35cd0*/  @!P0 LOP3.LUT R3, R3, R2, RZ, 0x3c, !PT ;  /* 0x0000000203038212 */ /* 0x004fc400078e3cff */
[----:B------:R-:W-:Y:S02]  /*35ce0*/  PRMT R0, RZ, 0x7610, R0 ;  /* 0x00007610ff007816 */ /* 0x000fe40000000000 */
[----:B------:R-:W-:-:S04]  /*35cf0*/  @!P0 LOP3.LUT R2, R3, R2, RZ, 0x3c, !PT ;  /* 0x0000000203028212 */ /* 0x000fc800078e3cff */
[----:B------:R-:W-:-:S05]  /*35d00*/  @!P0 LOP3.LUT R3, R3, R2, RZ, 0x3c, !PT ;  /* 0x0000000203038212 */ /* 0x000fca00078e3cff */
[----:B------:R-:W2:Y:S04]  /*35d10*/  @!P0 LDG.E.U16 R0, [R2.64] ;  /* 0x0000000602008981 */ /* 0x000ea8000c1e1500 */
[----:B--2---:R0:W-:Y:S04]  /*35d20*/  STL [R1+0x24], R0 ;  /* 0x0000240001007387 */ /* 0x0041e80000100800 */
[----:B0-----:R-:W2:Y:S01]  /*35d30*/  LDL.LU R0, [R1+0x6fe0] ;  /* 0x006fe00001007983 */ /* 0x001ea20000300800 */
[----:B---3--:R-:W-:Y:S02]  /*35d40*/  @!P0 IMAD.MOV.U32 R2, RZ, RZ, R14 ;  /* 0x000000ffff028224 */ /* 0x008fe400078e000e */
[----:B----4-:R-:W-:-:S02]  /*35d50*/  @!P0 IMAD.MOV.U32 R3, RZ, RZ, R15 ;  /* 0x000000ffff038224 */ /* 0x010fc400078e000f */
[----:B------:R-:W3:Y:S01]  /*35d60*/  LDL R14, [R1+0x1624] ;  /* 0x00162400010e7983 */ /* 0x000ee20000100800 */
[----:B------:R-:W4:Y:S01]  /*35d70*/  LDL R15, [R1+0x1620] ;  /* 0x00162000010f7983 */ /* 0x000f220000100800 */
[----:B--2---:R-:W-:-:S06]  /*35d80*/  PRMT R0, RZ, 0x7610, R0 ;  /* 0x00007610ff007816 */ /* 0x004fcc0000000000 */
[----:B------:R-:W2:Y:S01]  /*35d90*/  @!P0 LDG.E.U16 R0, [R2.64] ;  /* 0x0000000602008981 */ /* 0x000ea2000c1e1500 */
[----:B------:R-:W-:-:S03]  /*35da0*/  PRMT R13, RZ, 0x7610, R13 ;  /* 0x00007610ff0d7816 */ /* 0x000fc6000000000d */
[----:B--2---:R0:W-:Y:S04]  /*35db0*/  STL [R1+0x1c], R0 ;  /* 0x00001c0001007387 */ /* 0x0041e80000100800 */
[----:B0-----:R-:W2:Y:S01]  /*35dc0*/  LDL.LU R0, [R1+0x6fdc] ;  /* 0x006fdc0001007983 */ /* 0x001ea20000300800 */
[----:B------:R-:W2:Y:S02]  /*35dd0*/  LDL R3, [R1+0x16e0] ;  /* 0x0016e00001037983 */ /* 0x000ea40000100800 */
[----:B------:R-:W-:Y:S01]  /*35de0*/  @!P0 IMAD.MOV.U32 R2, RZ, RZ, R26 ;  /* 0x000000ffff028224 */ /* 0x000fe200078e001a */
[----:B------:R-:W-:Y:S01]  /*35df0*/  PRMT R11, RZ, 0x7610, R11 ;  /* 0x00007610ff0b7816 */ /* 0x000fe2000000000b */
[----:B------:R-:W3:Y:S04]  /*35e00*/  LDL R26, [R1+0x15f0] ;  /* 0x0015f000011a7983 */ /* 0x000ee80000100800 */
[----:B--2---:R0:W2:Y:S04]  /*35e10*/  @!P0 LDG.E.U16 R13, [R2.64] ;  /* 0x00000006020d8981 */ /* 0x0040a8000c1e1500 */
[----:B0-----:R-:W3:Y:S01]  /*35e20*/  LDL R3, [R1+0x16a0] ;  /* 0x0016a00001037983 */ /* 0x001ee20000100800 */
[----:B------:R-:W-:-:S03]  /*35e30*/  @!P0 IMAD.MOV.U32 R2, RZ, RZ, R12 ;  /* 0x000000ffff028224 */ /* 0x000fc600078e000c */
[----:B--2---:R0:W-:Y:S01]  /*35e40*/  STL [R1+0x14], R13 ;  /* 0x0000140d01007387 */ /* 0x0041e20000100800 */
[----:B------:R-:W-:Y:S02]  /*35e50*/  PRMT R7, RZ, 0x7610, R7 ;  /* 0x00007610ff077816 */ /* 0x000fe40000000007 */
[----:B------:R-:W-:Y:S02]  /*35e60*/  PRMT R6, RZ, 0x7610, R6 ;  /* 0x00007610ff067816 */ /* 0x000fe40000000006 */
[----:B------:R-:W-:Y:S01]  /*35e70*/  PRMT R5, RZ, 0x7610, R5 ;  /* 0x00007610ff057816 */ /* 0x000fe20000000005 */
[----:B------:R-:W2:Y:S04]  /*35e80*/  LDL R12, [R1+0x1d00] ;  /* 0x001d0000010c7983 */ /* 0x000ea80000100800 */
[----:B---3--:R1:W3:Y:S04]  /*35e90*/  @!P0 LDG.E.U16 R11, [R2.64] ;  /* 0x00000006020b8981 */ /* 0x0082e8000c1e1500 */
[----:B0-----:R-:W2:Y:S04]  /*35ea0*/  LDL R13, [R1+0x1cfc] ;  /* 0x001cfc00010d7983 */ /* 0x001ea80000100800 */
[----:B-1----:R-:W2:Y:S04]  /*35eb0*/  LDL R2, [R1+0x1660] ;  /* 0x0016600001027983 */ /* 0x002ea80000100800 */
[----:B------:R-:W2:Y:S02]  /*35ec0*/  LDL R3, [R1+0x1664] ;  /* 0x0016640001037983 */ /* 0x000ea40000100800 */
[----:B--2---:R-:W-:-:S04]  /*35ed0*/  @!P0 LOP3.LUT R3, R3, R2, RZ, 0x3c, !PT ;  /* 0x0000000203038212 */ /* 0x004fc800078e3cff */
[----:B------:R-:W-:-:S04]  /*35ee0*/  @!P0 LOP3.LUT R2, R3, R2, RZ, 0x3c, !PT ;  /* 0x0000000203028212 */ /* 0x000fc800078e3cff */
[----:B------:R-:W-:-:S05]  /*35ef0*/  @!P0 LOP3.LUT R3, R3, R2, RZ, 0x3c, !PT ;  /* 0x0000000203038212 */ /* 0x000fca00078e3cff */
[----:B------:R0:W2:Y:S02]  /*35f00*/  @!P0 LDG.E.U16 R7, [R2.64] ;  /* 0x0000000602078981 */ /* 0x0000a4000c1e1500 */
[----:B0-----:R-:W-:Y:S02]  /*35f10*/  @!P0 IMAD.MOV.U32 R2, RZ, RZ, R14 ;  /* 0x000000ffff028224 */ /* 0x001fe400078e000e */
[----:B----4-:R-:W-:-:S05]  /*35f20*/  @!P0 IMAD.MOV.U32 R3, RZ, RZ, R15 ;  /* 0x000000ffff038224 */ /* 0x010fca00078e000f */
[----:B------:R0:W4:Y:S04]  /*35f30*/  @!P0 LDG.E.U16 R6, [R2.64] ;  /* 0x0000000602068981 */ /* 0x000128000c1e1500 */
[----:B---3--:R1:W-:Y:S01]  /*35f40*/  STL [R1+0xc], R11 ;  /* 0x00000c0b01007387 */ /* 0x0083e20000100800 */
[----:B0-----:R-:W-:Y:S02]  /*35f50*/  @!P0 IMAD.MOV.U32 R2, RZ, RZ, R13 ;  /* 0x000000ffff028224 */ /* 0x001fe400078e000d */
[----:B------:R-:W-:Y:S01]  /*35f60*/  @!P0 IMAD.MOV.U32 R3, RZ, RZ, R26 ;  /* 0x000000ffff038224 */ /* 0x000fe200078e001a */
[----:B-1----:R-:W3:Y:S04]  /*35f70*/  LDL R11, [R1+0x1d3c] ;  /* 0x001d3c00010b7983 */ /* 0x002ee80000100800 */
[----:B------:R0:W3:Y:S04]  /*35f80*/  @!P0 LDG.E.U16 R5, [R2.64] ;  /* 0x0000000602058981 */ /* 0x0000e8000c1e1500 */
[----:B--2---:R1:W-:Y:S01]  /*35f90*/  STL [R1+0x6f34], R7 ;  /* 0x006f340701007387 */ /* 0x0043e20000100800 */
[----:B------:R-:W2:Y:S02]  /*35fa0*/  LDL R15, [R1+0x1d40] ;  /* 0x001d4000010f7983 */ /* 0x000ea40000100800 */
[----:B------:R-:W2:Y:S01]  /*35fb0*/  LDL R14, [R1+0x1d7c] ;  /* 0x001d7c00010e7983 */ /* 0x000ea20000100800 */
[----:B----4-:R4:W-:Y:S01]  /*35fc0*/  STL [R1+0x6f38], R6 ;  /* 0x006f380601007387 */ /* 0x0109e20000100800 */
[----:B------:R-:W2:Y:S02]  /*35fd0*/  LDL R26, [R1+0x15d0] ;  /* 0x0015d000011a7983 */ /* 0x000ea40000100800 */
[----:B------:R-:W2:Y:S02]  /*35fe0*/  LDL R13, [R1+0x1cd0] ;  /* 0x001cd000010d7983 */ /* 0x000ea40000100800 */
[----:B0-----:R-:W-:-:S02]  /*35ff0*/  @!P0 IMAD.MOV.U32 R3, RZ, RZ, R12 ;  /* 0x000000ffff038224 */ /* 0x001fc400078e000c */
[----:B---3--:R-:W-:Y:S01]  /*36000*/  @!P0 IMAD.MOV.U32 R2, RZ, RZ, R11 ;  /* 0x000000ffff028224 */ /* 0x008fe200078e000b */
[----:B------:R0:W-:Y:S01]  /*36010*/  STL [R1+0x6f3c], R5 ;  /* 0x006f3c0501007387 */ /* 0x0001e20000100800 */
[----:B------:R-:W3:Y:S02]  /*36020*/  LDL R12, [R1+0x1c98] ;  /* 0x001c9800010c7983 */ /* 0x000ee40000100800 */
[----:B------:R-:W3:Y:S02]  /*36030*/  LDL R11, [R1+0x1c9c] ;  /* 0x001c9c00010b7983 */ /* 0x000ee40000100800 */
[----:B-1----:R-:W3:Y:S01]  /*36040*/  LDL R7, [R1+0x1c58] ;  /* 0x001c580001077983 */ /* 0x002ee20000100800 */
[----:B----4-:R-:W4:Y:S01]  /*36050*/  LDL R6, [R1+0x1c5c] ;  /* 0x001c5c0001067983 */ /* 0x010f220000100800 */
[----:B------:R-:W-:-:S06]  /*36060*/  PRMT R4, RZ, 0x7610, R4 ;  /* 0x00007610ff047816 */ /* 0x000fcc0000000004 */
[----:B------:R1:W4:Y:S01]  /*36070*/  @!P0 LDG.E.U16 R4, [R2.64] ;  /* 0x0000000602048981 */ /* 0x000322000c1e1500 */
[----:B------:R-:W-:Y:S02]  /*36080*/  PRMT R8, RZ, 0x7610, R8 ;  /* 0x00007610ff087816 */ /* 0x000fe40000000008 */
[----:B-1----:R-:W-:-:S06]  /*36090*/  PRMT R3, RZ, 0x7610, R3 ;  /* 0x00007610ff037816 */ /* 0x002fcc0000000003 */
[----:B--2---:R1:W2:Y:S02]  /*360a0*/  @!P0 LDG.E.U16 R3, [R14.64] ;  /* 0x000000060e038981 */ /* 0x0042a4000c1e1500 */
[----:B-1----:R-:W-:Y:S02]  /*360b0*/  @!P0 IMAD.MOV.U32 R15, RZ, RZ, R26 ;  /* 0x000000ffff0f8224 */ /* 0x002fe400078e001a */
[----:B------:R-:W-:-:S05]  /*360c0*/  @!P0 IMAD.MOV.U32 R14, RZ, RZ, R13 ;  /* 0x000000ffff0e8224 */ /* 0x000fca00078e000d */
[----:B------:R3:W2:Y:S01]  /*360d0*/  @!P0 LDG.E.U16 R8, [R14.64] ;  /* 0x000000060e088981 */ /* 0x0006a2000c1e1500 */
[----:B------:R-:W-:Y:S02]  /*360e0*/  PRMT R10, RZ, 0x7610, R10 ;  /* 0x00007610ff0a7816 */ /* 0x000fe4000000000a */
[----:B------:R-:W-:Y:S01]  /*360f0*/  PRMT R9, RZ, 0x7610, R9 ;  /* 0x00007610ff097816 */ /* 0x000fe20000000009 */
[----:B---3--:R-:W-:Y:S02]  /*36100*/  @!P0 IMAD.MOV.U32 R15, RZ, RZ, R12 ;  /* 0x000000ffff0f8224 */ /* 0x008fe400078e000c */
[----:B------:R-:W-:-:S05]  /*36110*/  @!P0 IMAD.MOV.U32 R14, RZ, RZ, R11 ;  /* 0x000000ffff0e8224 */ /* 0x000fca00078e000b */
[----:B------:R4:W3:Y:S02]  /*36120*/  @!P0 LDG.E.U16 R10, [R14.64] ;  /* 0x000000060e0a8981 */ /* 0x0008e4000c1e1500 */
[----:B----4-:R-:W-:Y:S02]  /*36130*/  @!P0 IMAD.MOV.U32 R14, RZ, RZ, R6 ;  /* 0x000000ffff0e8224 */ /* 0x010fe400078e0006 */
[----:B------:R-:W-:-:S05]  /*36140*/  @!P0 IMAD.MOV.U32 R15, RZ, RZ, R7 ;  /* 0x000000ffff0f8224 */ /* 0x000fca00078e0007 */
[----:B------:R-:W4:Y:S04]  /*36150*/  @!P0 LDG.E.U16 R9, [R14.64] ;  /* 0x000000060e098981 */ /* 0x000f28000c1e1500 */
[----:B------:R1:W-:Y:S01]  /*36160*/  STL [R1+0x6f40], R4 ;  /* 0x006f400401007387 */ /* 0x0003e20000100800 */
[----:B0-----:R-:W4:Y:S03]  /*36170*/  LDL R5, [R1+0x1c18] ;  /* 0x001c180001057983 */ /* 0x001f260000100800 */
[----:B-1----:R-:W4:Y:S04]  /*36180*/  LDL R4, [R1+0x1c1c] ;  /* 0x001c1c0001047983 */ /* 0x002f280000100800 */
[----:B--2---:R0:W-:Y:S04]  /*36190*/  STL [R1+0x6f44], R3 ;  /* 0x006f440301007387 */ /* 0x0041e80000100800 */
[----:B------:R1:W-:Y:S04]  /*361a0*/  STL [R1+0x8], R8 ;  /* 0x0000080801007387 */ /* 0x0003e80000100800 */
[----:B0-----:R-:W2:Y:S01]  /*361b0*/  LDL R3, [R1+0x1db0] ;  /* 0x001db00001037983 */ /* 0x001ea20000100800 */
[----:B------:R-:W2:Y:S02]  /*361c0*/  LDL R7, [R1+0x1bd8] ;  /* 0x001bd80001077983 */ /* 0x000ea40000100800 */
[----:B------:R-:W2:Y:S01]  /*361d0*/  LDL R6, [R1+0x1bdc] ;  /* 0x001bdc0001067983 */ /* 0x000ea20000100800 */
[----:B-1----:R-:W2:Y:S04]  /*361e0*/  LDL R8, [R1+0x1d80] ;  /* 0x001d800001087983 */ /* 0x002ea80000100800 */
[----:B---3--:R0:W-:Y:S04]  /*361f0*/  STL [R1+0x4], R10 ;  /* 0x0000040a01007387 */ /* 0x0081e80000100800 */
[----:B0-----:R-:W3:Y:S04]  /*36200*/  LDL R10, [R1+0x1b98] ;  /* 0x001b9800010a7983 */ /* 0x001ee80000100800 */
[----:B----4-:R0:W-:Y:S04]  /*36210*/  STL [R1], R9 ;  /* 0x0000000901007387 */ /* 0x0101e80000100800 */
[----:B0-----:R-:W4:Y:S01]  /*36220*/  LDL R9, [R1+0x1b9c] ;  /* 0x001b9c0001097983 */ /* 0x001f220000100800 */
[----:B------:R-:W-:Y:S01]  /*36230*/  PRMT R28, RZ, 0x7610, R28 ;  /* 0x00007610ff1c7816 */ /* 0x000fe2000000001c */
[----:B------:R-:W-:-:S02]  /*36240*/  @!P0 IMAD.MOV.U32 R14, RZ, RZ, R4 ;  /* 0x000000ffff0e8224 */ /* 0x000fc400078e0004 */
[----:B------:R-:W-:Y:S01]  /*36250*/  @!P0 IMAD.MOV.U32 R15, RZ, RZ, R5 ;  /* 0x000000ffff0f8224 */ /* 0x000fe200078e0005 */
[----:B------:R-:W-:Y:S02]  /*36260*/  PRMT R2, RZ, 0x7610, R2 ;  /* 0x00007610ff027816 */ /* 0x000fe40000000002 */
[----:B------:R-:W-:Y:S02]  /*36270*/  PRMT R24, RZ, 0x7610, R24 ;  /* 0x00007610ff187816 */ /* 0x000fe40000000018 */
[----:B------:R-:W-:Y:S01]  /*36280*/  PRMT R22, RZ, 0x7610, R22 ;  /* 0x00007610ff167816 */ /* 0x000fe20000000016 */
[----:B------:R-:W4:Y:S04]  /*36290*/  LDL R5, [R1+0x1b58] ;  /* 0x001b580001057983 */ /* 0x000f280000100800 */
[----:B------:R2:W4:Y:S04]  /*362a0*/  @!P0 LDG.E.U16 R28, [R14.64] ;  /* 0x000000060e1c8981 */ /* 0x000528000c1e1500 */
[----:B------:R-:W4:Y:S01]  /*362b0*/  LDL R4, [R1+0x1b5c] ;  /* 0x001b5c0001047983 */ /* 0x000f220000100800 */
[----:B--2---:R-:W-:-:S02]  /*362c0*/  @!P0 IMAD.MOV.U32 R14, RZ, RZ, R3 ;  /* 0x000000ffff0e8224 */ /* 0x004fc400078e0003 */
[----:B------:R-:W-:-:S05]  /*362d0*/  @!P0 IMAD.MOV.U32 R15, RZ, RZ, R8 ;  /* 0x000000ffff0f8224 */ /* 0x000fca00078e0008 */
[----:B------:R0:W2:Y:S02]  /*362e0*/  @!P0 LDG.E.U16 R2, [R14.64] ;  /* 0x000000060e028981 */ /* 0x0000a4000c1e1500 */
[----:B0-----:R-:W-:Y:S02]  /*362f0*/  @!P0 IMAD.MOV.U32 R14, RZ, RZ, R6 ;  /* 0x000000ffff0e8224 */ /* 0x001fe400078e0006 */
[----:B------:R-:W-:-:S05]  /*36300*/  @!P0 IMAD.MOV.U32 R15, RZ, RZ, R7 ;  /* 0x000000ffff0f8224 */ /* 0x000fca00078e0007 */
[----:B------:R3:W2:Y:S02]  /*36310*/  @!P0 LDG.E.U16 R24, [R14.64] ;  /* 0x000000060e188981 */ /* 0x0006a4000c1e1500 */
[----:B---3--:R-:W-:Y:S02]  /*36320*/  @!P0 IMAD.MOV.U32 R15, RZ, RZ, R10 ;  /* 0x000000ffff0f8224 */ /* 0x008fe400078e000a */
[----:B----4-:R-:W-:-:S05]  /*36330*/  @!P0 IMAD.MOV.U32 R14, RZ, RZ, R9 ;  /* 0x000000ffff0e8224 */ /* 0x010fca00078e0009 */
[----:B------:R0:W3:Y:S04]  /*36340*/  @!P0 LDG.E.U16 R22, [R14.64] ;  /* 0x000000060e168981 */ /* 0x0000e8000c1e1500 */
[----:B------:R-:W-:Y:S01]  /*36350*/  STL [R1+0x6f2c], R28 ;  /* 0x006f2c1c01007387 */ /* 0x000fe20000100800 */
[----:B------:R-:W4:Y:S02]  /*36360*/  LDL R8, [R1+0x1b18] ;  /* 0x001b180001087983 */ /* 0x000f240000100800 */
[----:B------:R-:W4:Y:S01]  /*36370*/  LDL R3, [R1+0x1b1c] ;  /* 0x001b1c0001037983 */ /* 0x000f220000100800 */
[----:B--2---:R1:W-:Y:S01]  /*36380*/  STL [R1+0x6f48], R2 ;  /* 0x006f480201007387 */ /* 0x0043e20000100800 */
[----:B------:R-:W2:Y:S02]  /*36390*/  LDL R7, [R1+0x1ad8] ;  /* 0x001ad80001077983 */ /* 0x000ea40000100800 */
[----:B------:R-:W2:Y:S01]  /*363a0*/  LDL R6, [R1+0x1adc] ;  /* 0x001adc0001067983 */ /* 0x000ea20000100800 */
[----:B------:R-:W-:Y:S01]  /*363b0*/  PRMT R20, RZ, 0x7610, R20 ;  /* 0x00007610ff147816 */ /* 0x000fe20000000014 */
[----:B0-----:R-:W-:-:S02]  /*363c0*/  @!P0 IMAD.MOV.U32 R14, RZ, RZ, R4 ;  /* 0x000000ffff0e8224 */ /* 0x001fc400078e0004 */
[----:B------:R-:W-:-:S05]  /*363d0*/  @!P0 IMAD.MOV.U32 R15, RZ, RZ, R5 ;  /* 0x000000ffff0f8224 */ /* 0x000fca00078e0005 */
[----:B------:R4:W2:Y:S04]  /*363e0*/  @!P0 LDG.E.U16 R20, [R14.64] ;  /* 0x000000060e148981 */ /* 0x0008a8000c1e1500 */
[----:B------:R-:W-:Y:S04]  /*363f0*/  STL [R1+0x6f30], R24 ;  /* 0x006f301801007387 */ /* 0x000fe80000100800 */
[----:B---3--:R-:W-:Y:S01]  /*36400*/  STL [R1+0x6f4c], R22 ;  /* 0x006f4c1601007387 */ /* 0x008fe20000100800 */
[----:B------:R-:W3:Y:S02]  /*36410*/  LDL R5, [R1+0x1a98] ;  /* 0x001a980001057983 */ /* 0x000ee40000100800 */
[----:B------:R-:W3:Y:S01]  /*36420*/  LDL R4, [R1+0x1a9c] ;  /* 0x001a9c0001047983 */ /* 0x000ee20000100800 */
[----:B------:R-:W-:Y:S01]  /*36430*/  PRMT R18, RZ, 0x7610, R18 ;  /* 0x00007610ff127816 */ /* 0x000fe20000000012 */
[----:B----4-:R-:W-:-:S02]  /*36440*/  @!P0 IMAD.MOV.U32 R14, RZ, RZ, R3 ;  /* 0x000000ffff0e8224 */ /* 0x010fc400078e0003 */
[----:B------:R-:W-:Y:S01]  /*36450*/  @!P0 IMAD.MOV.U32 R15, RZ, RZ, R8 ;  /* 0x000000ffff0f8224 */ /* 0x000fe200078e0008 */
[----:B------:R-:W-:-:S04]  /*36460*/  PRMT R16, RZ, 0x7610, R16 ;  /* 0x00007610ff107816 */ /* 0x000fc80000000010 */
[----:B------:R2:W4:Y:S02]  /*36470*/  @!P0 LDG.E.U16 R18, [R14.64] ;  /* 0x000000060e128981 */ /* 0x000524000c1e1500 */
[----:B--2---:R-:W-:Y:S02]  /*36480*/  @!P0 IMAD.MOV.U32 R15, RZ, RZ, R7 ;  /* 0x000000ffff0f8224 */ /* 0x004fe400078e0007 */
[----:B------:R-:W-:-:S05]  /*36490*/  @!P0 IMAD.MOV.U32 R14, RZ, RZ, R6 ;  /* 0x000000ffff0e8224 */ /* 0x000fca00078e0006 */
[----:B------:R3:W2:Y:S01]  /*364a0*/  @!P0 LDG.E.U16 R16, [R14.64] ;  /* 0x000000060e108981 */ /* 0x0006a2000c1e1500 */
[----:B------:R-:W-:-:S03]  /*364b0*/  PRMT R17, RZ, 0x7610, R17 ;  /* 0x00007610ff117816 */ /* 0x000fc60000000011 */
[----:B------:R-:W-:Y:S01]  /*364c0*/  STL [R1+0x6f50], R20 ;  /* 0x006f501401007387 */ /* 0x000fe20000100800 */
[----:B------:R-:W2:Y:S02]  /*364d0*/  LDL R3, [R1+0x1a58] ;  /* 0x001a580001037983 */ /* 0x000ea40000100800 */
[----:B-1----:R-:W2:Y:S02]  /*364e0*/  LDL R2, [R1+0x1a5c] ;  /* 0x001a5c0001027983 */ /* 0x002ea40000100800 */
[----:B---3--:R-:W-:Y:S02]  /*364f0*/  @!P0 IMAD.MOV.U32 R15, RZ, RZ, R5 ;  /* 0x000000ffff0f8224 */ /* 0x008fe400078e0005 */
[----:B------:R-:W-:-:S05]  /*36500*/  @!P0 IMAD.MOV.U32 R14, RZ, RZ, R4 ;  /* 0x000000ffff0e8224 */ /* 0x000fca00078e0004 */
[----:B------:R0:W3:Y:S04]  /*36510*/  @!P0 LDG.E.U16 R17, [R14.64] ;  /* 0x000000060e118981 */ /* 0x0000e8000c1e1500 */
[----:B----4-:R-:W-:Y:S01]  /*36520*/  STL [R1+0x6f54], R18 ;  /* 0x006f541201007387 */ /* 0x010fe20000100800 */
[----:B------:R-:W4:Y:S02]  /*36530*/  LDL R11, [R1+0x1a18] ;  /* 0x001a1800010b7983 */ /* 0x000f240000100800 */
[----:B------:R-:W4:Y:S02]  /*36540*/  LDL R10, [R1+0x1a1c] ;  /* 0x001a1c00010a7983 */ /* 0x000f240000100800 */
[----:B------:R-:W4:Y:S01]  /*36550*/  LDL R8, [R1+0x19dc] ;  /* 0x0019dc0001087983 */ /* 0x000f220000100800 */
[----:B--2---:R-:W-:Y:S01]  /*36560*/  STL [R1+0x6f58], R16 ;  /* 0x006f581001007387 */ /* 0x004fe20000100800 */
[----:B------:R-:W2:Y:S02]  /*36570*/  LDL R9, [R1+0x19d8] ;  /* 0x0019d80001097983 */ /* 0x000ea40000100800 */
[----:B------:R-:W2:Y:S02]  /*36580*/  LDL R7, [R1+0x1998] ;  /* 0x0019980001077983 */ /* 0x000ea40000100800 */
[----:B------:R-:W2:Y:S01]  /*36590*/  LDL R6, [R1+0x199c] ;  /* 0x00199c0001067983 */ /* 0x000ea20000100800 */
[----:B------:R-:W2:Y:S04]  /*365a0*/  LDL R5, [R1+0x1958] ;  /* 0x0019580001057983 */ /* 0x000ea80000100800 */
[----:B------:R-:W2:Y:S01]  /*365b0*/  LDL R4, [R1+0x195c] ;  /* 0x00195c0001047983 */ /* 0x000ea20000100800 */
[----:B0-----:R-:W-:-:S02]  /*365c0*/  @!P0 IMAD.MOV.U32 R14, RZ, RZ, R2 ;  /* 0x000000ffff0e8224 */ /* 0x001fc400078e0002 */
[----:B------:R-:W-:Y:S01]  /*365d0*/  @!P0 IMAD.MOV.U32 R15, RZ, RZ, R3 ;  /* 0x000000ffff0f8224 */ /* 0x000fe200078e0003 */
[----:B------:R-:W-:Y:S02]  /*365e0*/  PRMT R19, RZ, 0x7610, R19 ;  /* 0x00007610ff137816 */ /* 0x000fe40000000013 */
[----:B------:R-:W-:-:S04]  /*365f0*/  PRMT R21, RZ, 0x7610, R21 ;  /* 0x00007610ff157816 */ /* 0x000fc80000000015 */
[----:B------:R4:W2:Y:S04]  /*36600*/  @!P0 LDG.E.U16 R19, [R14.64] ;  /* 0x000000060e138981 */ /* 0x0008a8000c1e1500 */
[----:B---3--:R-:W-:Y:S01]  /*36610*/  STL [R1+0x6f5c], R17 ;  /* 0x006f5c1101007387 */ /* 0x008fe20000100800 */
[----:B------:R-:W3:Y:S02]  /*36620*/  LDL R3, [R1+0x1918] ;  /* 0x0019180001037983 */ /* 0x000ee40000100800 */
[----:B------:R-:W3:Y:S02]  /*36630*/  LDL R2, [R1+0x191c] ;  /* 0x00191c0001027983 */ /* 0x000ee40000100800 */
[----:B----4-:R-:W-:Y:S02]  /*36640*/  @!P0 IMAD.MOV.U32 R14, RZ, RZ, R10 ;  /* 0x000000ffff0e8224 */ /* 0x010fe400078e000a */
[----:B------:R-:W-:Y:S01]  /*36650*/  @!P0 IMAD.MOV.U32 R15, RZ, RZ, R11 ;  /* 0x000000ffff0f8224 */ /* 0x000fe200078e000b */
[----:B------:R-:W-:-:S04]  /*36660*/  PRMT R23, RZ, 0x7610, R23 ;  /* 0x00007610ff177816 */ /* 0x000fc80000000017 */
[----:B------:R0:W4:Y:S01]  /*36670*/  @!P0 LDG.E.U16 R21, [R14.64] ;  /* 0x000000060e158981 */ /* 0x000122000c1e1500 */
[----:B------:R-:W-:Y:S01]  /*36680*/  PRMT R25, RZ, 0x7610, R25 ;  /* 0x00007610ff197816 */ /* 0x000fe20000000019 */
[----:B0-----:R-:W-:Y:S01]  /*36690*/  @!P0 IMAD.MOV.U32 R14, RZ, RZ, R8 ;  /* 0x000000ffff0e8224 */ /* 0x001fe200078e0008 */
[----:B------:R-:W-:Y:S01]  /*366a0*/  PRMT R27, RZ, 0x7610, R27 ;  /* 0x00007610ff1b7816 */ /* 0x000fe2000000001b */
[----:B--2---:R-:W-:-:S05]  /*366b0*/  @!P0 IMAD.MOV.U32 R15, RZ, RZ, R9 ;  /* 0x000000ffff0f8224 */ /* 0x004fca00078e0009 */
[----:B------:R0:W2:Y:S02]  /*366c0*/  @!P0 LDG.E.U16 R23, [R14.64] ;  /* 0x000000060e178981 */ /* 0x0000a4000c1e1500 */
[----:B0-----:R-:W-:Y:S02]  /*366d0*/  @!P0 IMAD.MOV.U32 R14, RZ, RZ, R6 ;  /* 0x000000ffff0e8224 */ /* 0x001fe400078e0006 */
[----:B------:R-:W-:-:S05]  /*366e0*/  @!P0 IMAD.MOV.U32 R15, RZ, RZ, R7 ;  /* 0x000000ffff0f8224 */ /* 0x000fca00078e0007 */
[----:B------:R0:W2:Y:S02]  /*366f0*/  @!P0 LDG.E.U16 R25, [R14.64] ;  /* 0x000000060e198981 */ /* 0x0000a4000c1e1500 */
[----:B0-----:R-:W-:Y:S02]  /*36700*/  @!P0 IMAD.MOV.U32 R14, RZ, RZ, R4 ;  /* 0x000000ffff0e8224 */ /* 0x001fe400078e0004 */
[----:B------:R-:W-:-:S05]  /*36710*/  @!P0 IMAD.MOV.U32 R15, RZ, RZ, R5 ;  /* 0x000000ffff0f8224 */ /* 0x000fca00078e0005 */
[----:B------:R3:W2:Y:S01]  /*36720*/  @!P0 LDG.E.U16 R27, [R14.64] ;  /* 0x000000060e1b8981 */ /* 0x0006a2000c1e1500 */
[----:B------:R-:W-:Y:S01]  /*36730*/  PRMT R29, RZ, 0x7610, R29 ;  /* 0x00007610ff1d7816 */ /* 0x000fe2000000001d */
[----:B---3--:R-:W-:Y:S02]  /*36740*/  @!P0 IMAD.MOV.U32 R14, RZ, RZ, R2 ;  /* 0x000000ffff0e8224 */ /* 0x008fe400078e0002 */
[----:B------:R-:W-:-:S05]  /*36750*/  @!P0 IMAD.MOV.U32 R15, RZ, RZ, R3 ;  /* 0x000000ffff0f8224 */ /* 0x000fca00078e0003 */
[----:B------:R-:W3:Y:S04]  /*36760*/  @!P0 LDG.E.U16 R29, [R14.64] ;  /* 0x000000060e1d8981 */ /* 0x000ee8000c1e1500 */
[----:B------:R-:W-:Y:S01]  /*36770*/  STL [R1+0x6f60], R19 ;  /* 0x006f601301007387 */ /* 0x000fe20000100800 */
[----:B----4-:R-:W-:Y:S03]  /*36780*/  STL [R1+0x6f64], R21 ;  /* 0x006f641501007387 */ /* 0x010fe60000100800 */
[----:B--2---:R0:W-:Y:S04]  /*36790*/  STL [R1+0x6f68], R23 ;  /* 0x006f681701007387 */ /* 0x0041e80000100800 */
[----:B------:R-:W-:Y:S04]  /*367a0*/  STL [R1+0x6f6c], R25 ;  /* 0x006f6c1901007387 */ /* 0x000fe80000100800 */
[----:B------:R-:W-:Y:S01]  /*367b0*/  STL [R1+0x6f70], R27 ;  /* 0x006f701b01007387 */ /* 0x000fe20000100800 */
[----:B------:R-:W2:Y:S02]  /*367c0*/  LDL.LU R11, [R1+0x438] ;  /* 0x00043800010b7983 */ /* 0x000ea40000300800 */
[----:B------:R-:W4:Y:S01]  /*367d0*/  LDL.LU R12, [R1+0x434] ;  /* 0x00043400010c7983 */ /* 0x000f220000300800 */
[----:B0-----:R-:W4:Y:S04]  /*367e0*/  LDL.LU R23, [R1+0x408] ;  /* 0x0004080001177983 */ /* 0x001f280000300800 */
        /* <DEDUP_REMOVED lines=12> */
[----:B------:R-:W0:Y:S04]  /*368b0*/  S2R R10, SR_TID.X ;  /* 0x00000000000a7919 */ /* 0x000e280000002100 */
        /* <DEDUP_REMOVED lines=25> */
[----:B------:R-:W-:Y:S01]  /*36a50*/  STL [R1+0x6ed8], R15 ;  /* 0x006ed80f01007387 */ /* 0x000fe20000100800 */
[----:B------:R-:W-:Y:S02]  /*36a60*/  STL [R1+0x6ee0], R15 ;  /* 0x006ee00f01007387 */ /* 0x000fe40000100800 */
[----:B------:R-:W-:Y:S02]  /*36a70*/  STL [R1+0x6ee8], R15 ;  /* 0x006ee80f01007387 */ /* 0x000fe40000100800 */
[----:B------:R-:W-:Y:S01]  /*36a80*/  STL [R1+0x6ef0], R15 ;  /* 0x006ef00f01007387 */ /* 0x000fe20000100800 */
[----:B------:R-:W-:Y:S01]  /*36a90*/  STL [R1+0x6ef8], R15 ;  /* 0x006ef80f01007387 */ /* 0x000fe20000100800 */
[----:B------:R-:W-:-:S02]  /*36aa0*/  IMAD.SHL.U32 R10, R10, 0x2, RZ ;  /* 0x000000020a0a7824 */ /* 0x000fc400078e00ff */
[----:B------:R-:W-:Y:S02]  /*36ab0*/  STL [R1+0x6f00], R15 ;  /* 0x006f000f01007387 */ /* 0x000fe40000100800 */
[----:B------:R-:W-:Y:S01]  /*36ac0*/  STL [R1+0x6f08], R15 ;  /* 0x006f080f01007387 */ /* 0x000fe20000100800 */
[----:B------:R-:W-:Y:S01]  /*36ad0*/  STL [R1+0x6f10], R15 ;  /* 0x006f100f01007387 */ /* 0x000fe20000100800 */
[----:B------:R-:W-:Y:S02]  /*36ae0*/  STL [R1+0x6f18], R15 ;  /* 0x006f180f01007387 */ /* 0x000fe40000100800 */
[----:B------:R-:W-:Y:S01]  /*36af0*/  STL [R1+0x6f20], R15 ;  /* 0x006f200f01007387 */ /* 0x000fe20000100800 */
[----:B------:R-:W-:Y:S01]  /*36b00*/  LOP3.LUT R10, R10, 0x60, RZ, 0x3c, !PT ;  /* 0x000000600a0a7812 */ /* 0x000fe200078e3cff */
        /* <DEDUP_REMOVED lines=35> */
[----:B------:R-:W3:Y:S01]  /*36d40*/  LDL.LU R28, [R1+0x3a4] ;  /* 0x0003a400011c7983 */ /* 0x000ee20000300800 */
[----:B------:R-:W3:Y:S01]  /*36d50*/  LDL.LU R3, [R1+0x398] ;  /* 0x0003980001037983 */ /* 0x000ee20000300800 */
[----:B------:R-:W3:Y:S02]  /*36d60*/  LDL.LU R4, [R1+0x330] ;  /* 0x0003300001047983 */ /* 0x000ee40000300800 */
[----:B------:R-:W3:Y:S02]  /*36d70*/  LDL.LU R5, [R1+0x318] ;  /* 0x0003180001057983 */ /* 0x000ee40000300800 */
[----:B------:R-:W3:Y:S01]  /*36d80*/  LDL.LU R6, [R1+0x314] ;  /* 0x0003140001067983 */ /* 0x000ee20000300800 */
[----:B------:R-:W-:Y:S01]  /*36d90*/  STL [R1+0x6f14], R14 ;  /* 0x006f140e01007387 */ /* 0x000fe20000100800 */
[----:B------:R-:W-:Y:S02]  /*36da0*/  STL [R1+0x6f1c], R14 ;  /* 0x006f1c0e01007387 */ /* 0x000fe40000100800 */
[----:B------:R-:W-:Y:S02]  /*36db0*/  STL [R1+0x6f78], R14 ;  /* 0x006f780e01007387 */ /* 0x000fe40000100800 */
[----:B------:R-:W3:Y:S01]  /*36dc0*/  LDL.LU R8, [R1+0x2f8] ;  /* 0x0002f80001087983 */ /* 0x000ee20000300800 */
[----:B------:R-:W3:Y:S04]  /*36dd0*/  LDL.LU R9, [R1+0x2e0] ;  /* 0x0002e00001097983 */ /* 0x000ee80000300800 */
[----:B--2---:R0:W-:Y:S01]  /*36de0*/  STS.U16 [R10+0x4c00], R11 ;  /* 0x004c000b0a007388 */ /* 0x0041e20000000400 */
[----:B----4-:R-:W-:Y:S03]  /*36df0*/  STS.U16 [R10+0x4d00], R12 ;  /* 0x004d000c0a007388 */ /* 0x010fe60000000400 */
[----:B------:R-:W-:Y:S01]  /*36e00*/  STS.U16 [R10+0x5c00], R23 ;  /* 0x005c00170a007388 */ /* 0x000fe20000000400 */
[----:B------:R-:W-:Y:S03]  /*36e10*/  STS.U16 [R10+0x5d00], R21 ;  /* 0x005d00150a007388 */ /* 0x000fe60000000400 */
        /* <DEDUP_REMOVED lines=8> */
[----:B0-----:R-:W2:Y:S04]  /*36ea0*/  LDL.LU R11, [R1+0x2d8] ;  /* 0x0002d800010b7983 */ /* 0x001ea80000300800 */
[----:B-1----:R-:W0:Y:S04]  /*36eb0*/  S2R R26, SR_TID.X ;  /* 0x00000000001a7919 */ /* 0x002e280000002100 */
[----:B------:R-:W-:Y:S01]  /*36ec0*/  STS.U16 [R10+0xac00], R24 ;  /* 0x00ac00180a007388 */ /* 0x000fe20000000400 */
[----:B------:R-:W-:Y:S02]  /*36ed0*/  STS.U16 [R10+0xad00], R2 ;  /* 0x00ad00020a007388 */ /* 0x000fe40000000400 */
[----:B------:R0:W-:Y:S02]  /*36ee0*/  STS.U16 [R10+0xbc00], R7 ;  /* 0x00bc00070a007388 */ /* 0x0001e40000000400 */
[----:B------:R-:W4:Y:S01]  /*36ef0*/  LDL.LU R12, [R1+0x4a8] ;  /* 0x0004a800010c7983 */ /* 0x000f220000300800 */
[----:B------:R-:W2:Y:S01]  /*36f00*/  LDL.LU R13, [R1+0x4a4] ;  /* 0x0004a400010d7983 */ /* 0x000ea20000300800 */
[----:B0-----:R-:W-:-:S03]  /*36f10*/  LOP3.LUT R7, R26, 0x7f, RZ, 0xc0, !PT ;  /* 0x0000007f1a077812 */ /* 0x001fc600078ec0ff */
[----:B------:R-:W-:Y:S02]  /*36f20*/  STL [R1+0x6fc4], R26 ;  /* 0x006fc41a01007387 */ /* 0x000fe40000100800 */
[----:B------:R-:W-:Y:S02]  /*36f30*/  IMAD.SHL.U32 R15, R7, 0x2, RZ ;  /* 0x00000002070f7824 */ /* 0x000fe400078e00ff */
[----:B------:R0:W-:Y:S04]  /*36f40*/  STL [R1+0x6fd0], R7 ;  /* 0x006fd00701007387 */ /* 0x0001e80000100800 */
[----:B------:R-:W-:Y:S04]  /*36f50*/  STL [R1+0x6fb4], R15 ;  /* 0x006fb40f01007387 */ /* 0x000fe80000100800 */
[----:B0-----:R-:W2:Y:S04]  /*36f60*/  LDL.LU R7, [R1+0x498] ;  /* 0x0004980001077983 */ /* 0x001ea80000300800 */
[----:B--2---:R0:W-:Y:S04]  /*36f70*/  STL [R1+0x6fd4], R7 ;  /* 0x006fd40701007387 */ /* 0x0041e80000100800 */
[----:B0-----:R-:W2:Y:S04]  /*36f80*/  LDL.LU R7, [R1+0x49c] ;  /* 0x00049c0001077983 */ /* 0x001ea80000300800 */
[----:B---3--:R-:W-:Y:S01]  /*36f90*/  STS.U16 [R10+0xbd00], R28 ;  /* 0x00bd001c0a007388 */ /* 0x008fe20000000400 */
        /* <DEDUP_REMOVED lines=8> */
[----:B0-----:R-:W-:-:S05]  /*37020*/  LOP3.LUT R0, R15, 0x70, RZ, 0x3c, !PT ;  /* 0x000000700f007812 */ /* 0x001fca00078e3cff */
[----:B----4-:R-:W-:Y:S04]  /*37030*/  STS.U16 [R0+0xe00], R12 ;  /* 0x000e000c00007388 */ /* 0x010fe80000000400 */
[----:B--2---:R0:W-:Y:S04]  /*37040*/  STL [R1+0x6fd8], R7 ;  /* 0x006fd80701007387 */ /* 0x0041e80000100800 */
[----:B0-----:R-:W2:Y:S01]  /*37050*/  LDL.LU R7, [R1+0x4a0] ;  /* 0x0004a00001077983 */ /* 0x001ea20000300800 */
[----:B------:R-:W3:Y:S02]  /*37060*/  LDL.LU R12, [R1+0x494] ;  /* 0x00049400010c7983 */ /* 0x000ee40000300800 */
[----:B------:R-:W4:Y:S02]  /*37070*/  LDL.LU R15, [R1+0x490] ;  /* 0x00049000010f7983 */ /* 0x000f240000300800 */
        /* <DEDUP_REMOVED lines=22> */
[----:B------:R-:W3:Y:S03]  /*371e0*/  LDL.LU R10, [R1+0x2e8] ;  /* 0x0002e800010a7983 */ /* 0x000ee60000300800 */
[----:B------:R0:W-:Y:S01]  /*371f0*/  STS.U16 [R0+0xf00], R13 ;  /* 0x000f000d00007388 */ /* 0x0001e20000000400 */
[----:B------:R-:W3:Y:S03]  /*37200*/  LDL.LU R11, [R1+0x2d0] ;  /* 0x0002d000010b7983 */ /* 0x000ee60000300800 */
[----:B0-----:R-:W3:Y:S04]  /*37210*/  LDL.LU R13, [R1+0x228] ;  /* 0x00022800010d7983 */ /* 0x001ee80000300800 */
[----:B--2---:R0:W-:Y:S04]  /*37220*/  STS.U16 [R0+0x1e00], R7 ;  /* 0x001e000700007388 */ /* 0x0041e80000000400 */
[----:B0-----:R-:W2:Y:S04]  /*37230*/  LDL.LU R7, [R1+0x6fd8] ;  /* 0x006fd80001077983 */ /* 0x001ea80000300800 */
[----:B--2---:R0:W-:Y:S04]  /*37240*/  STS.U16 [R0+0x1f00], R7 ;  /* 0x001f000700007388 */ /* 0x0041e80000000400 */
[----:B0-----:R-:W2:Y:S04]  /*37250*/  LDL.LU R7, [R1+0x6fd4] ;  /* 0x006fd40001077983 */ /* 0x001ea80000300800 */
[----:B--2---:R0:W-:Y:S04]  /*37260*/  STS.U16 [R0+0x2e00], R7 ;  /* 0x002e000700007388 */ /* 0x0041e80000000400 */
[----:B0-----:R-:W2:Y:S01]  /*37270*/  LDL.LU R7, [R1+0x6fd0] ;  /* 0x006fd00001077983 */ /* 0x001ea20000300800 */
[----:B---3--:R0:W-:Y:S02]  /*37280*/  STS.U16 [R0+0x2f00], R12 ;  /* 0x002f000c00007388 */ /* 0x0081e40000000400 */
[----:B----4-:R-:W-:Y:S02]  /*37290*/  STS.U16 [R0+0x3e00], R15 ;  /* 0x003e000f00007388 */ /* 0x010fe40000000400 */
        /* <DEDUP_REMOVED lines=23> */
[----:B------:R-:W-:Y:S01]  /*37410*/  STS.U16 [R0+0xfe00], R11 ;  /* 0x00fe000b00007388 */ /* 0x000fe20000000400 */
[----:B0-----:R-:W3:Y:S01]  /*37420*/  LDL.LU R12, [R1+0x1d4] ;  /* 0x0001d400010c7983 */ /* 0x001ee20000300800 */
[----:B------:R0:W-:Y:S03]  /*37430*/  STS.U16 [R0+0xff00], R13 ;  /* 0x00ff000d00007388 */ /* 0x0001e60000000400 */
[----:B0-----:R-:W4:Y:S01]  /*37440*/  LDL.LU R13, [R1+0x1d0] ;  /* 0x0001d000010d7983 */ /* 0x001f220000300800 */
[----:B------:R-:W-:Y:S03]  /*37450*/  STL [R1+0x6da0], R0 ;  /* 0x006da00001007387 */ /* 0x000fe60000100800 */
[----:B--2---:R-:W-:Y:S01]  /*37460*/  STL [R1+0x6fbc], R7 ;  /* 0x006fbc0701007387 */ /* 0x004fe20000100800 */
[----:B------:R-:W2:Y:S03]  /*37470*/  LDL.LU R26, [R1+0x1c4] ;  /* 0x0001c400011a7983 */ /* 0x000ea60000300800 */
[----:B--2---:R0:W-:Y:S04]  /*37480*/  STL [R1+0x6fc8], R26 ;  /* 0x006fc81a01007387 */ /* 0x0041e80000100800 */
[----:B0-----:R-:W2:Y:S01]  /*37490*/  LDL.LU R26, [R1+0x1c8] ;  /* 0x0001c800011a7983 */ /* 0x001ea20000300800 */
[----:B------:R-:W-:-:S03]  /*374a0*/  IMAD.SHL.U32 R0, R7, 0x2, RZ ;  /* 0x0000000207007824 */ /* 0x000fc600078e00ff */
[----:B--2---:R0:W-:Y:S04]  /*374b0*/  STL [R1+0x6fcc], R26 ;  /* 0x006fcc1a01007387 */ /* 0x0041e80000100800 */
[----:B0-----:R-:W2:Y:S01]  /*374c0*/  LDL.LU R26, [R1+0x1cc] ;  /* 0x0001cc00011a7983 */ /* 0x001ea20000300800 */
        /* <DEDUP_REMOVED lines=23> */
[----:B------:R-:W2:Y:S04]  /*37640*/  LDL.LU R10, [R1+0x164] ;  /* 0x00016400010a7983 */ /* 0x000ea80000300800 */
[----:B---3--:R0:W-:Y:S01]  /*37650*/  STS.U16 [R0+0x10000], R12 ;  /* 0x0100000c00007388 */ /* 0x0081e20000000400 */
[----:B------:R-:W3:Y:S02]  /*37660*/  LDL.LU R11, [R1+0x160] ;  /* 0x00016000010b7983 */ /* 0x000ee40000300800 */
[----:B----4-:R1:W-:Y:S01]  /*37670*/  STS.U16 [R0+0x10800], R13 ;  /* 0x0108000d00007388 */ /* 0x0103e20000000400 */
[----:B0-----:R-:W4:Y:S01]  /*37680*/  LDL.LU R12, [R1+0x15c] ;  /* 0x00015c00010c7983 */ /* 0x001f220000300800 */
[----:B-1----:R-:W3:Y:S03]  /*37690*/  LDL.LU R13, [R1+0x148] ;  /* 0x00014800010d7983 */ /* 0x002ee60000300800 */
[----:B--2---:R0:W-:Y:S04]  /*376a0*/  STS.U16 [R0+0x11000], R26 ;  /* 0x0110001a00007388 */ /* 0x0041e80000000400 */
[----:B0-----:R-:W2:Y:S04]  /*376b0*/  LDL.LU R26, [R1+0x6fcc] ;  /* 0x006fcc00011a7983 */ /* 0x001ea80000300800 */
[----:B--2---:R0:W-:Y:S04]  /*376c0*/  STS.U16 [R0+0x11800], R26 ;  /* 0x0118001a00007388 */ /* 0x0041e80000000400 */
[----:B0-----:R-:W2:Y:S04]  /*376d0*/  LDL.LU R26, [R1+0x6fc8] ;  /* 0x006fc800011a7983 */ /* 0x001ea80000300800 */
[----:B--2---:R0:W-:Y:S04]  /*376e0*/  STS.U16 [R0+0x12000], R26 ;  /* 0x0120001a00007388 */ /* 0x0041e80000000400 */
[----:B0-----:R-:W2:Y:S01]  /*376f0*/  LDL.LU R26, [R1+0x6fc4] ;  /* 0x006fc400011a7983 */ /* 0x001ea20000300800 */
[----:B------:R0:W-:Y:S02]  /*37700*/  STS.U16 [R0+0x12800], R7 ;  /* 0x0128000700007388 */ /* 0x0001e40000000400 */
[----:B------:R-:W-:Y:S02]  /*37710*/  STS.U16 [R0+0x13000], R15 ;  /* 0x0130000f00007388 */ /* 0x000fe40000000400 */
[----:B------:R1:W-:Y:S01]  /*37720*/  STS.U16 [R0+0x13800], R14 ;  /* 0x0138000e00007388 */ /* 0x0003e20000000400 */
[----:B------:R3:W-:Y:S01]  /*37730*/  STS.U16 [R0+0x14000], R29 ;  /* 0x0140001d00007388 */ /* 0x0007e20000000400 */
[----:B------:R4:W-:Y:S02]  /*37740*/  STS.U16 [R0+0x14800], R27 ;  /* 0x0148001b00007388 */ /* 0x0009e40000000400 */
[----:B------:R4:W-:Y:S02]  /*37750*/  STS.U16 [R0+0x15000], R25 ;  /* 0x0150001900007388 */ /* 0x0009e40000000400 */
[----:B------:R4:W-:Y:S01]  /*37760*/  STS.U16 [R0+0x15800], R23 ;  /* 0x0158001700007388 */ /* 0x0009e20000000400 */
[----:B------:R4:W-:Y:S04]  /*37770*/  STS.U16 [R0+0x16000], R21 ;  /* 0x0160001500007388 */ /* 0x0009e80000000400 */
[----:B0-----:R-:W2:Y:S01]  /*37780*/  LDL.LU R7, [R1+0x150] ;  /* 0x0001500001077983 */ /* 0x001ea20000300800 */
[----:B------:R0:W-:Y:S03]  /*37790*/  STS.U16 [R0+0x16800], R19 ;  /* 0x0168001300007388 */ /* 0x0001e60000000400 */
[----:B-1----:R-:W2:Y:S01]  /*377a0*/  LDL.LU R14, [R1+0x14c] ;  /* 0x00014c00010e7983 */ /* 0x002ea20000300800 */
[----:B---3--:R-:W3:Y:S02]  /*377b0*/  LDL.LU R29, [R1+0x144] ;  /* 0x00014400011d7983 */ /* 0x008ee40000300800 */
[----:B----4-:R-:W4:Y:S01]  /*377c0*/  LDL.LU R27, [R1+0x140] ;  /* 0x00014000011b7983 */ /* 0x010f220000300800 */
[----:B------:R-:W3:Y:S04]  /*377d0*/  LDL.LU R25, [R1+0x13c] ;  /* 0x00013c0001197983 */ /* 0x000ee80000300800 */
[----:B------:R1:W-:Y:S04]  /*377e0*/  STS.U16 [R0+0x17000], R17 ;  /* 0x0170001100007388 */ /* 0x0003e80000000400 */
[----:B------:R-:W3:Y:S01]  /*377f0*/  LDL.LU R23, [R1+0x138] ;  /* 0x0001380001177983 */ /* 0x000ee20000300800 */
[----:B------:R1:W-:Y:S02]  /*37800*/  STS.U16 [R0+0x17800], R16 ;  /* 0x0178001000007388 */ /* 0x0003e40000000400 */
[----:B------:R-:W3:Y:S02]  /*37810*/  LDL.LU R21, [R1+0x134] ;  /* 0x0001340001157983 */ /* 0x000ee40000300800 */
[----:B------:R1:W-:Y:S01]  /*37820*/  STS.U16 [R0+0x18000], R18 ;  /* 0x0180001200007388 */ /* 0x0003e20000000400 */
[----:B0-----:R-:W3:Y:S04]  /*37830*/  LDL.LU R19, [R1+0x130] ;  /* 0x0001300001137983 */ /* 0x001ee80000300800 */
[----:B------:R0:W-:Y:S01]  /*37840*/  STS.U16 [R0+0x18800], R20 ;  /* 0x0188001400007388 */ /* 0x0001e20000000400 */
[----:B------:R0:W-:Y:S02]  /*37850*/  STS.U16 [R0+0x19000], R22 ;  /* 0x0190001600007388 */ /* 0x0001e40000000400 */
[----:B------:R0:W-:Y:S01]  /*37860*/  STS.U16 [R0+0x19800], R24 ;  /* 0x0198001800007388 */ /* 0x0001e20000000400 */
[----:B-1----:R-:W3:Y:S01]  /*37870*/  LDL.LU R17, [R1+0x12c] ;  /* 0x00012c0001117983 */ /* 0x002ee20000300800 */
[----:B------:R-:W3:Y:S02]  /*37880*/  LDL.LU R16, [R1+0x128] ;  /* 0x0001280001107983 */ /* 0x000ee40000300800 */
[----:B------:R1:W-:Y:S01]  /*37890*/  STS.U16 [R0+0x1a000], R2 ;  /* 0x01a0000200007388 */ /* 0x0003e20000000400 */
[----:B------:R-:W3:Y:S01]  /*378a0*/  LDL.LU R18, [R1+0x124] ;  /* 0x0001240001127983 */ /* 0x000ee20000300800 */
[----:B0-----:R-:W3:Y:S02]  /*378b0*/  LDL.LU R20, [R1+0x120] ;  /* 0x0001200001147983 */ /* 0x001ee40000300800 */
[----:B------:R0:W-:Y:S02]  /*378c0*/  STS.U16 [R0+0x1a800], R28 ;  /* 0x01a8001c00007388 */ /* 0x0001e40000000400 */
[----:B------:R-:W3:Y:S01]  /*378d0*/  LDL.LU R22, [R1+0x11c] ;  /* 0x00011c0001167983 */ /* 0x000ee20000300800 */
[----:B------:R0:W-:Y:S04]  /*378e0*/  STS.U16 [R0+0x1b000], R3 ;  /* 0x01b0000300007388 */ /* 0x0001e80000000400 */
[----:B------:R-:W3:Y:S01]  /*378f0*/  LDL.LU R24, [R1+0x118] ;  /* 0x0001180001187983 */ /* 0x000ee20000300800 */
[----:B------:R0:W-:Y:S02]  /*37900*/  STS.U16 [R0+0x1b800], R4 ;  /* 0x01b8000400007388 */ /* 0x0001e40000000400 */
[----:B-1----:R-:W3:Y:S02]  /*37910*/  LDL.LU R2, [R1+0x114] ;  /* 0x0001140001027983 */ /* 0x002ee40000300800 */
[----:B------:R-:W-:Y:S01]  /*37920*/  STS.U16 [R0+0x1c000], R5 ;  /* 0x01c0000500007388 */ /* 0x000fe20000000400 */
[----:B------:R1:W-:Y:S04]  /*37930*/  STS.U16 [R0+0x1c800], R6 ;  /* 0x01c8000600007388 */ /* 0x0003e80000000400 */
[----:B0-----:R-:W3:Y:S01]  /*37940*/  LDL.LU R28, [R1+0x110] ;  /* 0x00011000011c7983 */ /* 0x001ee20000300800 */
[----:B------:R0:W-:Y:S02]  /*37950*/  STS.U16 [R0+0x1d000], R8 ;  /* 0x01d0000800007388 */ /* 0x0001e40000000400 */
[----:B------:R0:W-:Y:S01]  /*37960*/  STS.U16 [R0+0x1d800], R9 ;  /* 0x01d8000900007388 */ /* 0x0001e20000000400 */
[----:B------:R-:W3:Y:S01]  /*37970*/  LDL.LU R3, [R1+0x10c] ;  /* 0x00010c0001037983 */ /* 0x000ee20000300800 */
[----:B------:R-:W3:Y:S02]  /*37980*/  LDL.LU R4, [R1+0x108] ;  /* 0x0001080001047983 */ /* 0x000ee40000300800 */
[----:B------:R0:W-:Y:S02]  /*37990*/  STS.U16 [R0+0x1e000], R10 ;  /* 0x01e0000a00007388 */ /* 0x0001e40000000400 */
[----:B------:R0:W-:Y:S01]  /*379a0*/  STS.U16 [R0+0x1e800], R11 ;  /* 0x01e8000b00007388 */ /* 0x0001e20000000400 */
[----:B-1----:R-:W3:Y:S04]  /*379b0*/  LDL.LU R6, [R1+0x104] ;  /* 0x0001040001067983 */ /* 0x002ee80000300800 */
[----:B0-----:R-:W3:Y:S01]  /*379c0*/  LDL.LU R8, [R1+0x100] ;  /* 0x0001000001087983 */ /* 0x001ee20000300800 */
[----:B------:R-:W3:Y:S03]  /*379d0*/  LDL.LU R9, [R1+0xfc] ;  /* 0x0000fc0001097983 */ /* 0x000ee60000300800 */
[----:B------:R-:W-:Y:S01]  /*379e0*/  STS.U16 [R0+0x1f000], R12 ;  /* 0x01f0000c00007388 */ /* 0x000fe20000000400 */
[----:B------:R0:W-:Y:S03]  /*379f0*/  STS.U16 [R0+0x1f800], R13 ;  /* 0x01f8000d00007388 */ /* 0x0001e60000000400 */
[----:B------:R-:W3:Y:S01]  /*37a00*/  LDL.LU R10, [R1+0xf8] ;  /* 0x0000f800010a7983 */ /* 0x000ee20000300800 */
[----:B------:R-:W3:Y:S03]  /*37a10*/  LDL.LU R11, [R1+0xf4] ;  /* 0x0000f400010b7983 */ /* 0x000ee60000300800 */
[----:B0-----:R-:W3:Y:S01]  /*37a20*/  LDL.LU R13, [R1+0xf0] ;  /* 0x0000f000010d7983 */ /* 0x001ee20000300800 */
[----:B------:R-:W3:Y:S01]  /*37a30*/  LDL.LU R12, [R1+0xec] ;  /* 0x0000ec00010c7983 */ /* 0x000ee20000300800 */
[----:B--2---:R-:W-:-:S05]  /*37a40*/  LOP3.LUT R26, R26, 0x7f, RZ, 0xc0, !PT ;  /* 0x0000007f1a1a7812 */ /* 0x004fca00078ec0ff */
[----:B------:R-:W-:Y:S02]  /*37a50*/  IMAD.SHL.U32 R5, R26, 0x2, RZ ;  /* 0x000000021a057824 */ /* 0x000fe400078e00ff */
[----:B------:R-:W2:Y:S01]  /*37a60*/  LDL.LU R26, [R1+0xe8] ;  /* 0x0000e800011a7983 */ /* 0x000ea20000300800 */
[----:B------:R-:W-:Y:S02]  /*37a70*/  STL [R1+0x6de0], R0 ;  /* 0x006de00001007387 */ /* 0x000fe40000100800 */
[----:B------:R-:W-:Y:S01]  /*37a80*/  STL [R1+0x6e0c], R0 ;  /* 0x006e0c0001007387 */ /* 0x000fe20000100800 */
[----:B------:R-:W-:Y:S01]  /*37a90*/  LOP3.LUT R15, R5, 0x10, RZ, 0x3c, !PT ;  /* 0x00000010050f7812 */ /* 0x000fe200078e3cff */
[----:B------:R0:W-:Y:S04]  /*37aa0*/  STL [R1+0x6fc0], R5 ;  /* 0x006fc00501007387 */ /* 0x0001e80000100800 */
[----:B0-----:R-:W2:Y:S01]  /*37ab0*/  LDL.LU R5, [R1+0x154] ;  /* 0x0001540001057983 */ /* 0x001ea20000300800 */
[----:B------:R-:W-:Y:S02]  /*37ac0*/  STL [R1+0x6e14], R0 ;  /* 0x006e140001007387 */ /* 0x000fe40000100800 */
[----:B------:R-:W-:Y:S02]  /*37ad0*/  STL [R1+0x6f24], R0 ;  /* 0x006f240001007387 */ /* 0x000fe40000100800 */
[----:B------:R0:W-:Y:S02]  /*37ae0*/  STL [R1+0x6f7c], R0 ;  /* 0x006f7c0001007387 */ /* 0x0001e40000100800 */
[----:B0-----:R-:W2:Y:S04]  /*37af0*/  LDL.LU R0, [R1+0x158] ;  /* 0x0001580001007983 */ /* 0x001ea80000300800 */
[----:B--2---:R-:W-:Y:S01]  /*37b00*/  STS.U16 [R15+0x10100], R0 ;  /* 0x010100000f007388 */ /* 0x004fe20000000400 */
[----:B------:R0:W-:Y:S02]  /*37b10*/  STS.U16 [R15+0x10900], R5 ;  /* 0x010900050f007388 */ /* 0x0001e40000000400 */
[----:B------:R1:W-:Y:S02]  /*37b20*/  STS.U16 [R15+0x11100], R7 ;  /* 0x011100070f007388 */ /* 0x0003e40000000400 */
[----:B------:R-:W-:Y:S01]  /*37b30*/  STS.U16 [R15+0x11900], R14 ;  /* 0x0119000e0f007388 */ /* 0x000fe20000000400 */
[----:B---3--:R-:W-:Y:S01]  /*37b40*/  STS.U16 [R15+0x12100], R29 ;  /* 0x0121001d0f007388 */ /* 0x008fe20000000400 */
[----:B----4-:R-:W-:Y:S02]  /*37b50*/  STS.U16 [R15+0x12900], R27 ;  /* 0x0129001b0f007388 */ /* 0x010fe40000000400 */
        /* <DEDUP_REMOVED lines=18> */
[----:B------:R-:W-:Y:S04]  /*37c80*/  STS.U16 [R15+0x1c100], R11 ;  /* 0x01c1000b0f007388 */ /* 0x000fe80000000400 */
[----:B0-----:R-:W2:Y:S01]  /*37c90*/  LDL.LU R5, [R1+0xe4] ;  /* 0x0000e40001057983 */ /* 0x001ea20000300800 */
[----:B-1----:R-:W3:Y:S02]  /*37ca0*/  LDL.LU R7, [R1+0xe0] ;  /* 0x0000e00001077983 */ /* 0x002ee40000300800 */
[----:B------:R0:W-:Y:S02]  /*37cb0*/  STS.U16 [R15+0x1c900], R13 ;  /* 0x01c9000d0f007388 */ /* 0x0001e40000000400 */
[----:B0-----:R-:W4:Y:S01]  /*37cc0*/  LDL.LU R13, [R1+0xdc] ;  /* 0x0000dc00010d7983 */ /* 0x001f220000300800 */
[----:B------:R-:W4:Y:S02]  /*37cd0*/  LDL.LU R8, [R1+0xd8] ;  /* 0x0000d80001087983 */ /* 0x000f240000300800 */
[----:B------:R-:W4:Y:S02]  /*37ce0*/  LDL.LU R9, [R1+0xd4] ;  /* 0x0000d40001097983 */ /* 0x000f240000300800 */
[----:B------:R-:W4:Y:S01]  /*37cf0*/  LDL.LU R10, [R1+0xd0] ;  /* 0x0000d000010a7983 */ /* 0x000f220000300800 */
[----:B------:R0:W-:Y:S04]  /*37d00*/  STS.U16 [R15+0x1d100], R12 ;  /* 0x01d1000c0f007388 */ /* 0x0001e80000000400 */
[----:B------:R-:W4:Y:S01]  /*37d10*/  LDL.LU R11, [R1+0xcc] ;  /* 0x0000cc00010b7983 */ /* 0x000f220000300800 */
[----:B------:R1:W-:Y:S03]  /*37d20*/  STS.U16 [R15+0x1d900], R26 ;  /* 0x01d9001a0f007388 */ /* 0x0003e60000000400 */
[----:B0-----:R-:W4:Y:S01]  /*37d30*/  LDL.LU R12, [R1+0xc8] ;  /* 0x0000c800010c7983 */ /* 0x001f220000300800 */
[----:B-1----:R-:W4:Y:S02]  /*37d40*/  LDL.LU R26, [R1+0xc4] ;  /* 0x0000c400011a7983 */ /* 0x002f240000300800 */
        /* <DEDUP_REMOVED lines=19> */
[----:B--2---:R0:W-:Y:S01]  /*37e80*/  STS.U16 [R15+0x1e100], R5 ;  /* 0x01e100050f007388 */ /* 0x0041e20000000400 */
[----:B---3--:R1:W-:Y:S03]  /*37e90*/  STS.U16 [R15+0x1e900], R7 ;  /* 0x01e900070f007388 */ /* 0x0083e60000000400 */
[----:B0-----:R-:W2:Y:S01]  /*37ea0*/  LDL.LU R5, [R1+0x6fc0] ;  /* 0x006fc00001057983 */ /* 0x001ea20000300800 */
[----:B-1----:R-:W3:Y:S03]  /*37eb0*/  LDL.LU R7, [R1+0x6fbc] ;  /* 0x006fbc0001077983 */ /* 0x002ee60000300800 */
[----:B----4-:R0:W-:Y:S04]  /*37ec0*/  STS.U16 [R15+0x1f100], R13 ;  /* 0x01f1000d0f007388 */ /* 0x0101e80000000400 */
[----:B0-----:R-:W4:Y:S04]  /*37ed0*/  LDL.LU R13, [R1+0x6fb8] ;  /* 0x006fb800010d7983 */ /* 0x001f280000300800 */
[----:B----4-:R0:W-:Y:S04]  /*37ee0*/  STS.U16 [R15+0x1f900], R13 ;  /* 0x01f9000d0f007388 */ /* 0x0101e80000000400 */
[----:B0-----:R-:W2:Y:S01]  /*37ef0*/  LDL.LU R15, [R1+0x6fb4] ;  /* 0x006fb400010f7983 */ /* 0x001ea20000300800 */
[----:B------:R0:W-:Y:S03]  /*37f00*/  STL [R1+0x6f80], R13 ;  /* 0x006f800d01007387 */ /* 0x0001e60000100800 */
[----:B0-----:R-:W3:Y:S01]  /*37f10*/  LDL.LU R13, [R1+0xc0] ;  /* 0x0000c000010d7983 */ /* 0x001ee20000300800 */
[----:B--2---:R-:W-:-:S05]  /*37f20*/  LOP3.LUT R5, R5, 0x20, RZ, 0x3c, !PT ;  /* 0x0000002005057812 */ /* 0x004fca00078e3cff */
[----:B------:R0:W-:Y:S01]  /*37f30*/  STS.U16 [R5+0x10200], R8 ;  /* 0x0102000805007388 */ /* 0x0001e20000000400 */
[----:B------:R1:W-:Y:S02]  /*37f40*/  STS.U16 [R5+0x10a00], R9 ;  /* 0x010a000905007388 */ /* 0x0003e40000000400 */
[----:B------:R2:W-:Y:S02]  /*37f50*/  STS.U16 [R5+0x11200], R10 ;  /* 0x0112000a05007388 */ /* 0x0005e40000000400 */
[----:B------:R2:W-:Y:S01]  /*37f60*/  STS.U16 [R5+0x11a00], R11 ;  /* 0x011a000b05007388 */ /* 0x0005e20000000400 */
[----:B------:R2:W-:Y:S01]  /*37f70*/  STS.U16 [R5+0x12200], R12 ;  /* 0x0122000c05007388 */ /* 0x0005e20000000400 */
[----:B------:R2:W-:Y:S03]  /*37f80*/  STS.U16 [R5+0x12a00], R26 ;  /* 0x012a001a05007388 */ /* 0x0005e60000000400 */
[----:B0-----:R-:W2:Y:S01]  /*37f90*/  LDL.LU R8, [R1+0x6fb0] ;  /* 0x006fb00001087983 */ /* 0x001ea20000300800 */
[----:B-1----:R-:W2:Y:S02]  /*37fa0*/  LDL.LU R9, [R1+0x6fac] ;  /* 0x006fac0001097983 */ /* 0x002ea40000300800 */
[----:B--2---:R-:W2:Y:S01]  /*37fb0*/  LDL.LU R10, [R1+0x6fa8] ;  /* 0x006fa800010a7983 */ /* 0x004ea20000300800 */
[----:B------:R-:W2:Y:S04]  /*37fc0*/  LDL.LU R11, [R1+0x6fa4] ;  /* 0x006fa400010b7983 */ /* 0x000ea80000300800 */
[----:B------:R-:W2:Y:S01]  /*37fd0*/  LDL.LU R12, [R1+0x6fa0] ;  /* 0x006fa000010c7983 */ /* 0x000ea20000300800 */
[----:B------:R-:W2:Y:S03]  /*37fe0*/  LDL.LU R26, [R1+0x6f9c] ;  /* 0x006f9c00011a7983 */ /* 0x000ea60000300800 */
[----:B---3--:R0:W-:Y:S04]  /*37ff0*/  STS.U16 [R5+0x13200], R13 ;  /* 0x0132000d05007388 */ /* 0x0081e80000000400 */
[----:B0-----:R-:W3:Y:S04]  /*38000*/  LDL.LU R13, [R1+0x70] ;  /* 0x00007000010d7983 */ /* 0x001ee80000300800 */
[----:B---3--:R0:W-:Y:S04]  /*38010*/  STL [R1+0x6f84], R13 ;  /* 0x006f840d01007387 */ /* 0x0081e80000100800 */
[----:B0-----:R-:W3:Y:S04]  /*38020*/  LDL.LU R13, [R1+0x74] ;  /* 0x00007400010d7983 */ /* 0x001ee80000300800 */
[----:B---3--:R0:W-:Y:S04]  /*38030*/  STL [R1+0x6f88], R13 ;  /* 0x006f880d01007387 */ /* 0x0081e80000100800 */
[----:B0-----:R-:W3:Y:S04]  /*38040*/  LDL.LU R13, [R1+0x7c] ;  /* 0x00007c00010d7983 */ /* 0x001ee80000300800 */
[----:B---3--:R0:W-:Y:S04]  /*38050*/  STL [R1+0x6f8c], R13 ;  /* 0x006f8c0d01007387 */ /* 0x0081e80000100800 */
[----:B0-----:R-:W3:Y:S04]  /*38060*/  LDL.LU R13, [R1+0x80] ;  /* 0x00008000010d7983 */ /* 0x001ee80000300800 */
[----:B---3--:R0:W-:Y:S04]  /*38070*/  STL [R1+0x6f90], R13 ;  /* 0x006f900d01007387 */ /* 0x0081e80000100800 */
[----:B0-----:R-:W3:Y:S01]  /*38080*/  LDL.LU R13, [R1+0x84] ;  /* 0x00008400010d7983 */ /* 0x001ee20000300800 */
[----:B------:R-:W-:Y:S02]  /*38090*/  STS.U16 [R5+0x13a00], R0 ;  /* 0x013a000005007388 */ /* 0x000fe40000000400 */
[----:B------:R-:W-:Y:S02]  /*380a0*/  STS.U16 [R5+0x14200], R14 ;  /* 0x0142000e05007388 */ /* 0x000fe40000000400 */
[----:B------:R-:W-:Y:S01]  /*380b0*/  STS.U16 [R5+0x14a00], R29 ;  /* 0x014a001d05007388 */ /* 0x000fe20000000400 */
[----:B------:R-:W-:Y:S01]  /*380c0*/  STS.U16 [R5+0x15200], R27 ;  /* 0x0152001b05007388 */ /* 0x000fe20000000400 */
[----:B------:R-:W-:Y:S02]  /*380d0*/  STS.U16 [R5+0x15a00], R25 ;  /* 0x015a001905007388 */ /* 0x000fe40000000400 */
[----:B------:R-:W-:Y:S02]  /*380e0*/  STS.U16 [R5+0x16200], R23 ;  /* 0x0162001705007388 */ /* 0x000fe40000000400 */
[----:B------:R-:W-:Y:S01]  /*380f0*/  STS.U16 [R5+0x16a00], R21 ;  /* 0x016a001505007388 */ /* 0x000fe20000000400 */
[----:B---3--:R0:W-:Y:S04]  /*38100*/  STL [R1+0x6f94], R13 ;  /* 0x006f940d01007387 */ /* 0x0081e80000100800 */
        /* <DEDUP_REMOVED lines=9> */
[----:B------:R0:W-:Y:S01]  /*381a0*/  STS.U16 [R5+0x1b200], R28 ;  /* 0x01b2001c05007388 */ /* 0x0001e20000000400 */
[----:B------:R-:W-:-:S02]  /*381b0*/  IMAD.SHL.U32 R7, R7, 0x2, RZ ;  /* 0x0000000207077824 */ /* 0x000fc400078e00ff */
[----:B------:R1:W-:Y:S02]  /*381c0*/  STS.U16 [R5+0x1ba00], R3 ;  /* 0x01ba000305007388 */ /* 0x0003e40000000400 */
[----:B------:R0:W-:Y:S01]  /*381d0*/  STS.U16 [R5+0x1c200], R4 ;  /* 0x01c2000405007388 */ /* 0x0001e20000000400 */
[----:B------:R-:W-:Y:S04]  /*381e0*/  STS.U16 [R5+0x1ca00], R6 ;  /* 0x01ca000605007388 */ /* 0x000fe80000000400 */
[----:B---3--:R3:W-:Y:S01]  /*381f0*/  STL [R1+0x6f98], R13 ;  /* 0x006f980d01007387 */ /* 0x0087e20000100800 */
[----:B0-----:R-:W4:Y:S02]  /*38200*/  LDL.LU R28, [R1+0x6c] ;  /* 0x00006c00011c7983 */ /* 0x001f240000300800 */
        /* <DEDUP_REMOVED lines=14> */
[----:B-1----:R-:W4:Y:S01]  /*382f0*/  LDL.LU R3, [R1+0x2c] ;  /* 0x00002c0001037983 */ /* 0x002f220000300800 */
[----:B------:R-:W4:Y:S01]  /*38300*/  LDL.LU R4, [R1+0x24] ;  /* 0x0000240001047983 */ /* 0x000f220000300800 */
[----:B---3--:R-:W-:Y:S01]  /*38310*/  LOP3.LUT R13, R7, 0x20, RZ, 0x3c, !PT ;  /* 0x00000020070d7812 */ /* 0x008fe200078e3cff */
[----:B------:R-:W4:Y:S01]  /*38320*/  LDL.LU R5, [R1+0x1c] ;  /* 0x00001c0001057983 */ /* 0x000f220000300800 */
[----:B------:R-:W4:Y:S01]  /*38330*/  LDL.LU R6, [R1+0x14] ;  /* 0x0000140001067983 */ /* 0x000f220000300800 */
[----:B------:R-:W4:Y:S02]  /*38340*/  LDL.LU R7, [R1+0xc] ;  /* 0x00000c0001077983 */ /* 0x000f240000300800 */
[----:B--2---:R-:W-:Y:S01]  /*38350*/  STL [R1+0x6de4], R26 ;  /* 0x006de41a01007387 */ /* 0x004fe20000100800 */
[----:B------:R-:W-:Y:S01]  /*38360*/  STS.U16 [R13+0x1d200], R26 ;  /* 0x01d2001a0d007388 */ /* 0x000fe20000000400 */
[----:B------:R-:W-:Y:S02]  /*38370*/  STL [R1+0x6dec], R26 ;  /* 0x006dec1a01007387 */ /* 0x000fe40000100800 */
[----:B------:R-:W-:Y:S02]  /*38380*/  STL [R1+0x6df4], R26 ;  /* 0x006df41a01007387 */ /* 0x000fe40000100800 */
[----:B------:R-:W-:Y:S01]  /*38390*/  STS.U16 [R13+0x1da00], R12 ;  /* 0x01da000c0d007388 */ /* 0x000fe20000000400 */
[----:B------:R-:W-:Y:S04]  /*383a0*/  STL [R1+0x6dfc], R26 ;  /* 0x006dfc1a01007387 */ /* 0x000fe80000100800 */
[----:B------:R-:W-:Y:S01]  /*383b0*/  STS.U16 [R13+0x1e200], R11 ;  /* 0x01e2000b0d007388 */ /* 0x000fe20000000400 */
[----:B------:R-:W-:Y:S02]  /*383c0*/  STL [R1+0x6e04], R26 ;  /* 0x006e041a01007387 */ /* 0x000fe40000100800 */
[----:B------:R-:W-:Y:S02]  /*383d0*/  STS.U16 [R13+0x1ea00], R10 ;  /* 0x01ea000a0d007388 */ /* 0x000fe40000000400 */
[----:B------:R-:W-:Y:S01]  /*383e0*/  STS.U16 [R13+0x1f200], R9 ;  /* 0x01f200090d007388 */ /* 0x000fe20000000400 */
[----:B------:R-:W-:Y:S01]  /*383f0*/  STL [R1+0x6df8], R9 ;  /* 0x006df80901007387 */ /* 0x000fe20000100800 */
[----:B------:R-:W-:Y:S03]  /*38400*/  STL [R1+0x6e00], R9 ;  /* 0x006e000901007387 */ /* 0x000fe60000100800 */
[----:B------:R0:W-:Y:S04]  /*38410*/  STS.U16 [R13+0x1fa00], R8 ;  /* 0x01fa00080d007388 */ /* 0x0001e80000000400 */
[----:B0-----:R-:W2:Y:S01]  /*38420*/  LDL.LU R13, [R1+0x6f98] ;  /* 0x006f9800010d7983 */ /* 0x001ea20000300800 */
[----:B------:R-:W-:-:S05]  /*38430*/  LOP3.LUT R24, R15, 0x30, RZ, 0x3c, !PT ;  /* 0x000000300f187812 */ /* 0x000fca00078e3cff */
[----:B--2---:R0:W-:Y:S04]  /*38440*/  STS.U16 [R24+0x10300], R13 ;  /* 0x0103000d18007388 */ /* 0x0041e80000000400 */
[----:B0-----:R-:W2:Y:S04]  /*38450*/  LDL.LU R13, [R1+0x6f94] ;  /* 0x006f9400010d7983 */ /* 0x001ea80000300800 */
        /* <DEDUP_REMOVED lines=8> */
[----:B--2---:R0:W-:Y:S01]  /*384e0*/  STS.U16 [R24+0x12b00], R13 ;  /* 0x012b000d18007388 */ /* 0x0041e20000000400 */
[----:B----4-:R1:W-:Y:S02]  /*384f0*/  STS.U16 [R24+0x13300], R28 ;  /* 0x0133001c18007388 */ /* 0x0103e40000000400 */
[----:B------:R2:W-:Y:S02]  /*38500*/  STS.U16 [R24+0x13b00], R0 ;  /* 0x013b000018007388 */ /* 0x0005e40000000400 */
[----:B------:R4:W-:Y:S01]  /*38510*/  STS.U16 [R24+0x14300], R14 ;  /* 0x0143000e18007388 */ /* 0x0009e20000000400 */
[----:B------:R4:W-:Y:S01]  /*38520*/  STS.U16 [R24+0x14b00], R29 ;  /* 0x014b001d18007388 */ /* 0x0009e20000000400 */
[----:B------:R4:W-:Y:S03]  /*38530*/  STS.U16 [R24+0x15300], R27 ;  /* 0x0153001b18007388 */ /* 0x0009e60000000400 */
[----:B0-----:R-:W3:Y:S01]  /*38540*/  LDL.LU R13, [R1+0x6f80] ;  /* 0x006f8000010d7983 */ /* 0x001ee20000300800 */
[----:B-1----:R-:W3:Y:S02]  /*38550*/  LDL.LU R28, [R1+0x8] ;  /* 0x00000800011c7983 */ /* 0x002ee40000300800 */
[----:B--2---:R-:W2:Y:S02]  /*38560*/  LDL.LU R0, [R1+0x6f7c] ;  /* 0x006f7c0001007983 */ /* 0x004ea40000300800 */
[----:B----4-:R-:W4:Y:S01]  /*38570*/  LDL.LU R14, [R1+0x6f78] ;  /* 0x006f7800010e7983 */ /* 0x010f220000300800 */
[----:B------:R-:W2:Y:S01]  /*38580*/  LDL.LU R29, [R1+0x6f74] ;  /* 0x006f7400011d7983 */ /* 0x000ea20000300800 */
[----:B------:R-:W2:Y:S03]  /*38590*/  LDL.LU R27, [R1+0x6f70] ;  /* 0x006f7000011b7983 */ /* 0x000ea60000300800 */
[----:B------:R0:W-:Y:S01]  /*385a0*/  STS.U16 [R24+0x15b00], R25 ;  /* 0x015b001918007388 */ /* 0x0001e20000000400 */
[----:B------:R1:W-:Y:S02]  /*385b0*/  STS.U16 [R24+0x16300], R23 ;  /* 0x0163001718007388 */ /* 0x0003e40000000400 */
[----:B------:R1:W-:Y:S02]  /*385c0*/  STS.U16 [R24+0x16b00], R21 ;  /* 0x016b001518007388 */ /* 0x0003e40000000400 */
[----:B------:R1:W-:Y:S01]  /*385d0*/  STS.U16 [R24+0x17300], R19 ;  /* 0x0173001318007388 */ /* 0x0003e20000000400 */
[----:B------:R1:W-:Y:S01]  /*385e0*/  STS.U16 [R24+0x17b00], R17 ;  /* 0x017b001118007388 */ /* 0x0003e20000000400 */
[----:B------:R1:W-:Y:S03]  /*385f0*/  STS.U16 [R24+0x18300], R16 ;  /* 0x0183001018007388 */ /* 0x0003e60000000400 */
[----:B0-----:R-:W2:Y:S01]  /*38600*/  LDL.LU R25, [R1+0x6f6c] ;  /* 0x006f6c0001197983 */ /* 0x001ea20000300800 */
[----:B-1----:R-:W2:Y:S03]  /*38610*/  LDL.LU R23, [R1+0x6f68] ;  /* 0x006f680001177983 */ /* 0x002ea60000300800 */
[----:B------:R-:W2:Y:S01]  /*38620*/  LDL.LU R21, [R1+0x6f64] ;  /* 0x006f640001157983 */ /* 0x000ea20000300800 */
[----:B------:R-:W2:Y:S03]  /*38630*/  LDL.LU R19, [R1+0x6f60] ;  /* 0x006f600001137983 */ /* 0x000ea60000300800 */
        /* <DEDUP_REMOVED lines=16> */
[----:B------:R1:W-:Y:S01]  /*38740*/  STS.U16 [R24+0x1cb00], R7 ;  /* 0x01cb000718007388 */ /* 0x0003e20000000400 */
[----:B0-----:R-:W2:Y:S01]  /*38750*/  LDL.LU R5, [R1+0x6f3c] ;  /* 0x006f3c0001057983 */ /* 0x001ea20000300800 */
[----:B-1----:R-:W2:Y:S02]  /*38760*/  LDL.LU R6, [R1+0x6f38] ;  /* 0x006f380001067983 */ /* 0x002ea40000300800 */
[----:B------:R-:W2:Y:S02]  /*38770*/  LDL.LU R7, [R1+0x6f34] ;  /* 0x006f340001077983 */ /* 0x000ea40000300800 */
[----:B--2---:R-:W-:Y:S01]  /*38780*/  STS.U16 [R24+0x1d300], R7 ;  /* 0x01d3000718007388 */ /* 0x004fe20000000400 */
[----:B------:R-:W-:Y:S02]  /*38790*/  STS.U16 [R24+0x1db00], R6 ;  /* 0x01db000618007388 */ /* 0x000fe40000000400 */
[----:B------:R-:W-:Y:S01]  /*387a0*/  STS.U16 [R24+0x1e300], R5 ;  /* 0x01e3000518007388 */ /* 0x000fe20000000400 */
[----:B------:R-:W-:Y:S01]  /*387b0*/  STL [R1+0x6de8], R5 ;  /* 0x006de80501007387 */ /* 0x000fe20000100800 */
[----:B------:R-:W-:Y:S02]  /*387c0*/  STS.U16 [R24+0x1eb00], R4 ;  /* 0x01eb000418007388 */ /* 0x000fe40000000400 */
[----:B------:R-:W-:Y:S02]  /*387d0*/  STL [R1+0x6df0], R5 ;  /* 0x006df00501007387 */ /* 0x000fe40000100800 */
[----:B------:R0:W-:Y:S01]  /*387e0*/  STS.U16 [R24+0x1f300], R3 ;  /* 0x01f3000318007388 */ /* 0x0001e20000000400 */
[----:B------:R1:W-:Y:S04]  /*387f0*/  STS.U16 [R24+0x1fb00], R2 ;  /* 0x01fb000218007388 */ /* 0x0003e80000000400 */
[----:B0-----:R-:W2:Y:S01]  /*38800*/  LDL.LU R3, [R1] ;  /* 0x0000000001037983 */ /* 0x001ea20000300800 */
[----:B-1----:R-:W2:Y:S02]  /*38810*/  LDL.LU R24, [R1+0x6f30] ;  /* 0x006f300001187983 */ /* 0x002ea40000300800 */
[----:B------:R-:W2:Y:S01]  /*38820*/  LDL.LU R2, [R1+0x4] ;  /* 0x0000040001027983 */ /* 0x000ea20000300800 */
[----:B------:R-:W-:-:S05]  /*38830*/  LOP3.LUT R15, R15, 0x40, RZ, 0x3c, !PT ;  /* 0x000000400f0f7812 */ /* 0x000fca00078e3cff */
[----:B---3--:R0:W-:Y:S04]  /*38840*/  STS.U16 [R15+0x10400], R28 ;  /* 0x0104001c0f007388 */ /* 0x0081e80000000400 */
[----:B0-----:R-:W3:Y:S04]  /*38850*/  LDL.LU R28, [R1+0x6f2c] ;  /* 0x006f2c00011c7983 */ /* 0x001ee80000300800 */
[----:B--2---:R0:W-:Y:S01]  /*38860*/  STS.U16 [R15+0x10c00], R2 ;  /* 0x010c00020f007388 */ /* 0x0041e20000000400 */
[----:B------:R1:W-:Y:S03]  /*38870*/  STS.U16 [R15+0x11400], R3 ;  /* 0x011400030f007388 */ /* 0x0003e60000000400 */
[----:B0-----:R-:W2:Y:S04]  /*38880*/  LDL R2, [R1+0x1ccc] ;  /* 0x001ccc0001027983 */ /* 0x001ea80000100800 */
[----:B-1----:R-:W2:Y:S01]  /*38890*/  LDL R3, [R1+0x15cc] ;  /* 0x0015cc0001037983 */ /* 0x002ea20000100800 */
[----:B------:R-:W-:-:S03]  /*388a0*/  PRMT R0, RZ, 0x7610, R0 ;  /* 0x00007610ff007816 */ /* 0x000fc60000000000 */
[----:B---3--:R-:W-:Y:S01]  /*388b0*/  STS.U16 [R15+0x11c00], R28 ;  /* 0x011c001c0f007388 */ /* 0x008fe20000000400 */
[----:B------:R-:W-:Y:S02]  /*388c0*/  STS.U16 [R15+0x12400], R24 ;  /* 0x012400180f007388 */ /* 0x000fe40000000400 */
[----:B------:R-:W-:Y:S02]  /*388d0*/  STS.U16 [R15+0x12c00], R22 ;  /* 0x012c00160f007388 */ /* 0x000fe40000000400 */
[----:B------:R-:W-:Y:S01]  /*388e0*/  STS.U16 [R15+0x13400], R20 ;  /* 0x013400140f007388 */ /* 0x000fe20000000400 */
[----:B------:R-:W-:Y:S04]  /*388f0*/  STS.U16 [R15+0x13c00], R18 ;  /* 0x013c00120f007388 */ /* 0x000fe80000000400 */
[----:B--2---:R-:W2:Y:S01]  /*38900*/  @!P0 LDG.E.U16 R0, [R2.64] ;  /* 0x0000000602008981 */ /* 0x004ea2000c1e1500 */
[----:B------:R-:W-:Y:S02]  /*38910*/  STS.U16 [R15+0x14400], R16 ;  /* 0x014400100f007388 */ /* 0x000fe40000000400 */
[----:B------:R-:W-:Y:S02]  /*38920*/  STS.U16 [R15+0x14c00], R17 ;  /* 0x014c00110f007388 */ /* 0x000fe40000000400 */
[----:B------:R-:W-:Y:S01]  /*38930*/  STS.U16 [R15+0x15400], R19 ;  /* 0x015400130f007388 */ /* 0x000fe20000000400 */
[----:B------:R-:W-:Y:S01]  /*38940*/  STS.U16 [R15+0x15c00], R21 ;  /* 0x015c00150f007388 */ /* 0x000fe20000000400 */
[----:B------:R-:W-:Y:S02]  /*38950*/  STS.U16 [R15+0x16400], R23 ;  /* 0x016400170f007388 */ /* 0x000fe40000000400 */
[----:B------:R-:W-:Y:S02]  /*38960*/  STS.U16 [R15+0x16c00], R25 ;  /* 0x016c00190f007388 */ /* 0x000fe40000000400 */
[----:B------:R-:W-:Y:S01]  /*38970*/  STS.U16 [R15+0x17400], R27 ;  /* 0x0174001b0f007388 */ /* 0x000fe20000000400 */
[----:B------:R0:W-:Y:S04]  /*38980*/  STS.U16 [R15+0x17c00], R29 ;  /* 0x017c001d0f007388 */ /* 0x0001e80000000400 */
[----:B0-----:R-:W3:Y:S04]  /*38990*/  LDL.LU R15, [R1+0x6f28] ;  /* 0x006f2800010f7983 */ /* 0x001ee80000300800 */
[----:B--2---:R0:W-:Y:S04]  /*389a0*/  STL [R1+0x154], R0 ;  /* 0x0001540001007387 */ /* 0x0041e80000100800 */
[----:B0-----:R-:W2:Y:S01]  /*389b0*/  LDL.LU R0, [R1+0x6f24] ;  /* 0x006f240001007983 */ /* 0x001ea20000300800 */
[----:B------:R-:W2:Y:S02]  /*389c0*/  LDL R2, [R1+0x15c8] ;  /* 0x0015c80001027983 */ /* 0x000ea40000100800 */
[----:B------:R-:W2:Y:S01]  /*389d0*/  LDL R3, [R1+0x1cc8] ;  /* 0x001cc80001037983 */ /* 0x000ea20000100800 */
[----:B---3--:R-:W-:-:S02]  /*389e0*/  PRMT R15, RZ, 0x7610, R15 ;  /* 0x00007610ff0f7816 */ /* 0x008fc4000000000f */
[----:B--2---:R-:W-:-:S04]  /*389f0*/  @!P0 LOP3.LUT R3, R3, R2, RZ, 0x3c, !PT ;  /* 0x0000000203038212 */ /* 0x004fc800078e3cff */
        /* <DEDUP_REMOVED lines=596> */
[----:B------:R0:W2:Y:S04]  /*3af40*/  @!P0 LDG.E.U16 R15, [R2.64] ;  /* 0x00000006020f8981 */ /* 0x0000a8000c1e1500 */
[----:B0-----:R-:W4:Y:S04]  /*3af50*/  LDL R2, [R1+0x1798] ;  /* 0x0017980001027983 */ /* 0x001f280000100800 */
[----:B------:R-:W4:Y:S01]  /*3af60*/  LDL R3, [R1+0x179c] ;  /* 0x00179c0001037983 */ /* 0x000f220000100800 */
[----:B---3--:R-:W-:Y:S02]  /*3af70*/  PRMT R14, RZ, 0x7610, R14 ;  /* 0x00007610ff0e7816 */ /* 0x008fe4000000000e */
[----:B----4-:R-:W-:-:S04]  /*3af80*/  @!P0 LOP3.LUT R3, R3, R2, RZ, 0x3c, !PT ;  /* 0x0000000203038212 */ /* 0x010fc800078e3cff */
[----:B------:R-:W-:-:S04]  /*3af90*/  @!P0 LOP3.LUT R2, R3, R2, RZ, 0x3c, !PT ;  /* 0x0000000203028212 */ /* 0x000fc800078e3cff */
[----:B------:R-:W-:-:S05]  /*3afa0*/  @!P0 LOP3.LUT R3, R3, R2, RZ, 0x3c, !PT ;  /* 0x0000000203038212 */ /* 0x000fca00078e3cff */
[----:B------:R-:W3:Y:S04]  /*3afb0*/  @!P0 LDG.E.U16 R14, [R2.64] ;  /* 0x00000006020e8981 */ /* 0x000ee8000c1e1500 */
[----:B--2---:R0:W-:Y:S04]  /*3afc0*/  STL [R1+0x48], R15 ;  /* 0x0000480f01007387 */ /* 0x0041e80000100800 */
[----:B0-----:R-:W2:Y:S04]  /*3afd0*/  LDL R15, [R1+0x165c] ;  /* 0x00165c00010f7983 */ /* 0x001ea80000100800 */
        /* <DEDUP_REMOVED lines=35> */
[----:B------:R-:W2:Y:S01]  /*3b210*/  @!P0 LDG.E.U16 R14, [R2.64] ;  /* 0x00000006020e8981 */ /* 0x000ea2000c1e1500 */
[----:B---3--:R-:W-:-:S03]  /*3b220*/  PRMT R0, RZ, 0x7610, R0 ;  /* 0x00007610ff007816 */ /* 0x008fc60000000000 */
[----:B--2---:R0:W-:Y:S04]  /*3b230*/  STL [R1+0x24], R14 ;  /* 0x0000240e01007387 */ /* 0x0041e80000100800 */
[----:B0-----:R-:W2:Y:S01]  /*3b240*/  LDL.LU R14, [R1+0x6e08] ;  /* 0x006e0800010e7983 */ /* 0x001ea20000300800 */
[----:B------:R-:W3:Y:S02]  /*3b250*/  LDL R3, [R1+0x1658] ;  /* 0x0016580001037983 */ /* 0x000ee40000100800 */
[----:B------:R-:W-:Y:S01]  /*3b260*/  @!P0 IMAD.MOV.U32 R2, RZ, RZ, R15 ;  /* 0x000000ffff028224 */ /* 0x000fe200078e000f */
[----:B------:R-:W-:Y:S02]  /*3b270*/  PRMT R29, RZ, 0x7610, R29 ;  /* 0x00007610ff1d7816 */ /* 0x000fe4000000001d */
[----:B------:R-:W-:-:S02]  /*3b280*/  PRMT R13, RZ, 0x7610, R13 ;  /* 0x00007610ff0d7816 */ /* 0x000fc4000000000d */
[----:B------:R-:W-:Y:S02]  /*3b290*/  PRMT R12, RZ, 0x7610, R12 ;  /* 0x00007610ff0c7816 */ /* 0x000fe4000000000c */
[----:B------:R-:W-:Y:S02]  /*3b2a0*/  PRMT R11, RZ, 0x7610, R11 ;  /* 0x00007610ff0b7816 */ /* 0x000fe4000000000b */
[----:B------:R-:W-:Y:S01]  /*3b2b0*/  PRMT R10, RZ, 0x7610, R10 ;  /* 0x00007610ff0a7816 */ /* 0x000fe2000000000a */
[----:B------:R-:W4:Y:S04]  /*3b2c0*/  LDL R15, [R1+0x1794] ;  /* 0x00179400010f7983 */ /* 0x000f280000100800 */
[----:B---3--:R0:W3:Y:S04]  /*3b2d0*/  @!P0 LDG.E.U16 R0, [R2.64] ;  /* 0x0000000602008981 */ /* 0x0080e8000c1e1500 */
[----:B0-----:R-:W2:Y:S04]  /*3b2e0*/  LDL R2, [R1+0x1618] ;  /* 0x0016180001027983 */ /* 0x001ea80000100800 */
[----:B------:R-:W2:Y:S02]  /*3b2f0*/  LDL R3, [R1+0x161c] ;  /* 0x00161c0001037983 */ /* 0x000ea40000100800 */
[----:B--2---:R-:W-:-:S04]  /*3b300*/  @!P0 LOP3.LUT R3, R3, R2, RZ, 0x3c, !PT ;  /* 0x0000000203038212 */ /* 0x004fc800078e3cff */
[----:B------:R-:W-:-:S04]  /*3b310*/  @!P0 LOP3.LUT R2, R3, R2, RZ, 0x3c, !PT ;  /* 0x0000000203028212 */ /* 0x000fc800078e3cff */
[----:B------:R-:W-:-:S05]  /*3b320*/  @!P0 LOP3.LUT R3, R3, R2, RZ, 0x3c, !PT ;  /* 0x0000000203038212 */ /* 0x000fca00078e3cff */
[----:B------:R0:W2:Y:S04]  /*3b330*/  @!P0 LDG.E.U16 R29, [R2.64] ;  /* 0x00000006021d8981 */ /* 0x0000a8000c1e1500 */
        /* <DEDUP_REMOVED lines=24> */
[----:B0-----:R-:W2:Y:S01]  /*3b4c0*/  LDL R3, [R1+0x1790] ;  /* 0x0017900001037983 */ /* 0x001ea20000100800 */
[----:B------:R-:W-:Y:S01]  /*3b4d0*/  PRMT R14, RZ, 0x7610, R14 ;  /* 0x00007610ff0e7816 */ /* 0x000fe2000000000e */
[----:B----4-:R-:W-:Y:S01]  /*3b4e0*/  @!P0 IMAD.MOV.U32 R2, RZ, RZ, R15 ;  /* 0x000000ffff028224 */ /* 0x010fe200078e000f */
[----:B------:R-:W-:Y:S01]  /*3b4f0*/  PRMT R26, RZ, 0x7610, R26 ;  /* 0x00007610ff1a7816 */ /* 0x000fe2000000001a */
[----:B------:R-:W4:Y:S04]  /*3b500*/  LDL R15, [R1+0x1610] ;  /* 0x00161000010f7983 */ /* 0x000f280000100800 */
[----:B--2---:R0:W2:Y:S04]  /*3b510*/  @!P0 LDG.E.U16 R14, [R2.64] ;  /* 0x00000006020e8981 */ /* 0x0040a8000c1e1500 */
[----:B0-----:R-:W2:Y:S04]  /*3b520*/  LDL R2, [R1+0x1750] ;  /* 0x0017500001027983 */ /* 0x001ea80000100800 */
        /* <DEDUP_REMOVED lines=42> */
[----:B------:R3:W2:Y:S01]  /*3b7d0*/  @!P0 LDG.E.U16 R26, [R2.64] ;  /* 0x00000006021a8981 */ /* 0x0006a2000c1e1500 */
[----:B------:R-:W-:Y:S01]  /*3b7e0*/  PRMT R28, RZ, 0x7610, R28 ;  /* 0x00007610ff1c7816 */ /* 0x000fe2000000001c */
[----:B---3--:R-:W-:Y:S02]  /*3b7f0*/  @!P0 IMAD.MOV.U32 R2, RZ, RZ, R14 ;  /* 0x000000ffff028224 */ /* 0x008fe400078e000e */
[----:B----4-:R-:W-:-:S05]  /*3b800*/  @!P0 IMAD.MOV.U32 R3, RZ, RZ, R15 ;  /* 0x000000ffff038224 */ /* 0x010fca00078e000f */
[----:B------:R0:W3:Y:S04]  /*3b810*/  @!P0 LDG.E.U16 R28, [R2.64] ;  /* 0x00000006021c8981 */ /* 0x0000e8000c1e1500 */
[----:B--2---:R1:W-:Y:S04]  /*3b820*/  STL [R1+0x4], R26 ;  /* 0x0000041a01007387 */ /* 0x0043e80000100800 */
[----:B-1----:R-:W2:Y:S01]  /*3b830*/  LDL.LU R26, [R1+0x6df4] ;  /* 0x006df400011a7983 */ /* 0x002ea20000300800 */
[----:B0-----:R-:W4:Y:S02]  /*3b840*/  LDL R2, [R1+0x15e8] ;  /* 0x0015e80001027983 */ /* 0x001f240000100800 */
[----:B------:R-:W4:Y:S01]  /*3b850*/  LDL R3, [R1+0x1d0c] ;  /* 0x001d0c0001037983 */ /* 0x000f220000100800 */
[----:B------:R-:W-:Y:S01]  /*3b860*/  PRMT R9, RZ, 0x7610, R9 ;  /* 0x00007610ff097816 */ /* 0x000fe20000000009 */
[----:B------:R-:W2:Y:S04]  /*3b870*/  LDL R15, [R1+0x1d90] ;  /* 0x001d9000010f7983 */ /* 0x000ea80000100800 */
[----:B------:R-:W2:Y:S01]  /*3b880*/  LDL R14, [R1+0x1dbc] ;  /* 0x001dbc00010e7983 */ /* 0x000ea20000100800 */
[----:B---3--:R-:W-:Y:S01]  /*3b890*/  STL [R1+0x6dc0], R28 ;  /* 0x006dc01c01007387 */ /* 0x008fe20000100800 */
[----:B----4-:R-:W-:-:S04]  /*3b8a0*/  @!P0 LOP3.LUT R3, R3, R2, RZ, 0x3c, !PT ;  /* 0x0000000203038212 */ /* 0x010fc800078e3cff */
[----:B------:R-:W-:-:S04]  /*3b8b0*/  @!P0 LOP3.LUT R2, R3, R2, RZ, 0x3c, !PT ;  /* 0x0000000203028212 */ /* 0x000fc800078e3cff */
[----:B------:R-:W-:-:S05]  /*3b8c0*/  @!P0 LOP3.LUT R3, R3, R2, RZ, 0x3c, !PT ;  /* 0x0000000203038212 */ /* 0x000fca00078e3cff */
[----:B------:R0:W3:Y:S04]  /*3b8d0*/  @!P0 LDG.E.U16 R9, [R2.64] ;  /* 0x0000000602098981 */ /* 0x0000e8000c1e1500 */
[----:B0-----:R-:W4:Y:S04]  /*3b8e0*/  LDL R2, [R1+0x1d10] ;  /* 0x001d100001027983 */ /* 0x001f280000100800 */
[----:B------:R-:W4:Y:S01]  /*3b8f0*/  LDL R3, [R1+0x1d4c] ;  /* 0x001d4c0001037983 */ /* 0x000f220000100800 */
[----:B------:R-:W-:-:S03]  /*3b900*/  PRMT R8, RZ, 0x7610, R8 ;  /* 0x00007610ff087816 */ /* 0x000fc60000000008 */
[----:B---3--:R0:W-:Y:S04]  /*3b910*/  STL [R1+0x6dc4], R9 ;  /* 0x006dc40901007387 */ /* 0x0081e80000100800 */
[----:B0-----:R-:W3:Y:S01]  /*3b920*/  LDL R9, [R1+0x1d8c] ;  /* 0x001d8c0001097983 */ /* 0x001ee20000100800 */
[----:B----4-:R-:W-:-:S04]  /*3b930*/  @!P0 LOP3.LUT R3, R3, R2, RZ, 0x3c, !PT ;  /* 0x0000000203038212 */ /* 0x010fc800078e3cff */
[----:B------:R-:W-:-:S04]  /*3b940*/  @!P0 LOP3.LUT R2, R3, R2, RZ, 0x3c, !PT ;  /* 0x0000000203028212 */ /* 0x000fc800078e3cff */
[----:B------:R-:W-:-:S05]  /*3b950*/  @!P0 LOP3.LUT R3, R3, R2, RZ, 0x3c, !PT ;  /* 0x0000000203038212 */ /* 0x000fca00078e3cff */
[----:B------:R0:W4:Y:S04]  /*3b960*/  @!P0 LDG.E.U16 R8, [R2.64] ;  /* 0x0000000602088981 */ /* 0x000128000c1e1500 */
[----:B0-----:R-:W2:Y:S01]  /*3b970*/  LDL R3, [R1+0x1d50] ;  /* 0x001d500001037983 */ /* 0x001ea20000100800 */
[----:B------:R-:W-:Y:S01]  /*3b980*/  PRMT R7, RZ, 0x7610, R7 ;  /* 0x00007610ff077816 */ /* 0x000fe20000000007 */
[----:B---3--:R-:W-:-:S05]  /*3b990*/  @!P0 IMAD.MOV.U32 R2, RZ, RZ, R9 ;  /* 0x000000ffff028224 */ /* 0x008fca00078e0009 */
[----:B--2---:R0:W2:Y:S01]  /*3b9a0*/  @!P0 LDG.E.U16 R7, [R2.64] ;  /* 0x0000000602078981 */ /* 0x0040a2000c1e1500 */
[----:B------:R-:W-:-:S03]  /*3b9b0*/  PRMT R6, RZ, 0x7610, R6 ;  /* 0x00007610ff067816 */ /* 0x000fc60000000006 */
[----:B----4-:R1:W-:Y:S01]  /*3b9c0*/  STL [R1+0x6dc8], R8 ;  /* 0x006dc80801007387 */ /* 0x0103e20000100800 */
[----:B0-----:R-:W-:Y:S02]  /*3b9d0*/  @!P0 IMAD.MOV.U32 R2, RZ, RZ, R14 ;  /* 0x000000ffff028224 */ /* 0x001fe400078e000e */
[----:B------:R-:W-:-:S05]  /*3b9e0*/  @!P0 IMAD.MOV.U32 R3, RZ, RZ, R15 ;  /* 0x000000ffff038224 */ /* 0x000fca00078e000f */
[----:B------:R0:W3:Y:S04]  /*3b9f0*/  @!P0 LDG.E.U16 R6, [R2.64] ;  /* 0x0000000602068981 */ /* 0x0000e8000c1e1500 */
[----:B--2---:R2:W-:Y:S01]  /*3ba00*/  STL [R1+0x6dcc], R7 ;  /* 0x006dcc0701007387 */ /* 0x0045e20000100800 */
[----:B0-----:R-:W4:Y:S02]  /*3ba10*/  LDL R2, [R1+0x1788] ;  /* 0x0017880001027983 */ /* 0x001f240000100800 */
[----:B------:R-:W4:Y:S01]  /*3ba20*/  LDL R3, [R1+0x178c] ;  /* 0x00178c0001037983 */ /* 0x000f220000100800 */
[----:B------:R-:W-:Y:S01]  /*3ba30*/  PRMT R5, RZ, 0x7610, R5 ;  /* 0x00007610ff057816 */ /* 0x000fe20000000005 */
[----:B------:R-:W3:Y:S04]  /*3ba40*/  LDL R15, [R1+0x16c8] ;  /* 0x0016c800010f7983 */ /* 0x000ee80000100800 */
[----:B------:R-:W3:Y:S04]  /*3ba50*/  LDL R14, [R1+0x16cc] ;  /* 0x0016cc00010e7983 */ /* 0x000ee80000100800 */
[----:B------:R-:W3:Y:S04]  /*3ba60*/  LDL R9, [R1+0x1688] ;  /* 0x0016880001097983 */ /* 0x000ee80000100800 */
[----:B-1----:R-:W3:Y:S04]  /*3ba70*/  LDL R8, [R1+0x168c] ;  /* 0x00168c0001087983 */ /* 0x002ee80000100800 */
[----:B--2---:R-:W2:Y:S01]  /*3ba80*/  LDL R7, [R1+0x174c] ;  /* 0x00174c0001077983 */ /* 0x004ea20000100800 */
[----:B----4-:R-:W-:-:S04]  /*3ba90*/  @!P0 LOP3.LUT R3, R3, R2, RZ, 0x3c, !PT ;  /* 0x0000000203038212 */ /* 0x010fc800078e3cff */
[----:B------:R-:W-:-:S04]  /*3baa0*/  @!P0 LOP3.LUT R2, R3, R2, RZ, 0x3c, !PT ;  /* 0x0000000203028212 */ /* 0x000fc800078e3cff */
[----:B------:R-:W-:-:S05]  /*3bab0*/  @!P0 LOP3.LUT R3, R3, R2, RZ, 0x3c, !PT ;  /* 0x0000000203038212 */ /* 0x000fca00078e3cff */
[----:B------:R-:W4:Y:S04]  /*3bac0*/  @!P0 LDG.E.U16 R5, [R2.64] ;  /* 0x0000000602058981 */ /* 0x000f28000c1e1500 */
[----:B---3--:R-:W-:Y:S01]  /*3bad0*/  STL [R1+0x6dd0], R6 ;  /* 0x006dd00601007387 */ /* 0x008fe20000100800 */
[----:B------:R-:W-:-:S03]  /*3bae0*/  PRMT R26, RZ, 0x7610, R26 ;  /* 0x00007610ff1a7816 */ /* 0x000fc6000000001a */
[----:B----4-:R0:W-:Y:S04]  /*3baf0*/  STL [R1+0x1c], R5 ;  /* 0x00001c0501007387 */ /* 0x0101e80000100800 */
[----:B0-----:R-:W3:Y:S01]  /*3bb00*/  LDL.LU R5, [R1+0x6df0] ;  /* 0x006df00001057983 */ /* 0x001ee20000300800 */
[----:B------:R-:W4:Y:S02]  /*3bb10*/  LDL R3, [R1+0x1748] ;  /* 0x0017480001037983 */ /* 0x000f240000100800 */
[----:B--2---:R-:W-:Y:S02]  /*3bb20*/  @!P0 IMAD.MOV.U32 R2, RZ, RZ, R7 ;  /* 0x000000ffff028224 */ /* 0x004fe400078e0007 */
[----:B------:R-:W2:Y:S04]  /*3bb30*/  LDL R7, [R1+0x164c] ;  /* 0x00164c0001077983 */ /* 0x000ea80000100800 */
[----:B----4-:R-:W4:Y:S04]  /*3bb40*/  @!P0 LDG.E.U16 R26, [R2.64] ;  /* 0x00000006021a8981 */ /* 0x010f28000c1e1500 */
[----:B----4-:R0:W-:Y:S04]  /*3bb50*/  STL [R1+0x18], R26 ;  /* 0x0000181a01007387 */ /* 0x0101e80000100800 */
[----:B0-----:R-:W4:Y:S01]  /*3bb60*/  LDL.LU R26, [R1+0x6dec] ;  /* 0x006dec00011a7983 */ /* 0x001f220000300800 */
[----:B------:R-:W2:Y:S02]  /*3bb70*/  LDL R2, [R1+0x1708] ;  /* 0x0017080001027983 */ /* 0x000ea40000100800 */
[----:B------:R-:W2:Y:S01]  /*3bb80*/  LDL R3, [R1+0x170c] ;  /* 0x00170c0001037983 */ /* 0x000ea20000100800 */
[----:B------:R-:W-:-:S02]  /*3bb90*/  PRMT R28, RZ, 0x7610, R28 ;  /* 0x00007610ff1c7816 */ /* 0x000fc4000000001c */
[----:B---3--:R-:W-:Y:S02]  /*3bba0*/  PRMT R5, RZ, 0x7610, R5 ;  /* 0x00007610ff057816 */ /* 0x008fe40000000005 */
[----:B--2---:R-:W-:-:S04]  /*3bbb0*/  @!P0 LOP3.LUT R3, R3, R2, RZ, 0x3c, !PT ;  /* 0x0000000203038212 */ /* 0x004fc800078e3cff */
[----:B------:R-:W-:-:S04]  /*3bbc0*/  @!P0 LOP3.LUT R2, R3, R2, RZ, 0x3c, !PT ;  /* 0x0000000203028212 */ /* 0x000fc800078e3cff */
[----:B------:R-:W-:-:S05]  /*3bbd0*/  @!P0 LOP3.LUT R3, R3, R2, RZ, 0x3c, !PT ;  /* 0x0000000203038212 */ /* 0x000fca00078e3cff */
[----:B------:R0:W2:Y:S01]  /*3bbe0*/  @!P0 LDG.E.U16 R28, [R2.64] ;  /* 0x00000006021c8981 */ /* 0x0000a2000c1e1500 */
[----:B----4-:R-:W-:Y:S01]  /*3bbf0*/  PRMT R26, RZ, 0x7610, R26 ;  /* 0x00007610ff1a7816 */ /* 0x010fe2000000001a */
[----:B0-----:R-:W-:Y:S02]  /*3bc00*/  @!P0 IMAD.MOV.U32 R2, RZ, RZ, R14 ;  /* 0x000000ffff028224 */ /* 0x001fe400078e000e */
[----:B------:R-:W-:-:S05]  /*3bc10*/  @!P0 IMAD.MOV.U32 R3, RZ, RZ, R15 ;  /* 0x000000ffff038224 */ /* 0x000fca00078e000f */
[----:B------:R0:W3:Y:S02]  /*3bc20*/  @!P0 LDG.E.U16 R5, [R2.64] ;  /* 0x0000000602058981 */ /* 0x0000e4000c1e1500 */
[----:B0-----:R-:W-:Y:S02]  /*3bc30*/  @!P0 IMAD.MOV.U32 R2, RZ, RZ, R8 ;  /* 0x000000ffff028224 */ /* 0x001fe400078e0008 */
[----:B------:R-:W-:-:S05]  /*3bc40*/  @!P0 IMAD.MOV.U32 R3, RZ, RZ, R9 ;  /* 0x000000ffff038224 */ /* 0x000fca00078e0009 */
[----:B------:R-:W4:Y:S04]  /*3bc50*/  @!P0 LDG.E.U16 R26, [R2.64] ;  /* 0x00000006021a8981 */ /* 0x000f28000c1e1500 */
[----:B--2---:R0:W-:Y:S01]  /*3bc60*/  STL [R1+0x14], R28 ;  /* 0x0000141c01007387 */ /* 0x0041e20000100800 */
[----:B------:R-:W2:Y:S02]  /*3bc70*/  LDL R15, [R1+0x15e4] ;  /* 0x0015e400010f7983 */ /* 0x000ea40000100800 */
[----:B------:R-:W2:Y:S01]  /*3bc80*/  LDL R14, [R1+0x1d14] ;  /* 0x001d1400010e7983 */ /* 0x000ea20000100800 */
[----:B0-----:R-:W2:Y:S04]  /*3bc90*/  LDL R28, [R1+0x160c] ;  /* 0x00160c00011c7983 */ /* 0x001ea80000100800 */
[----:B---3--:R0:W-:Y:S04]  /*3bca0*/  STL [R1+0x10], R5 ;  /* 0x0000100501007387 */ /* 0x0081e80000100800 */
[----:B0-----:R-:W3:Y:S01]  /*3bcb0*/  LDL.LU R5, [R1+0x6de8] ;  /* 0x006de80001057983 */ /* 0x001ee20000300800 */
[----:B------:R-:W2:Y:S02]  /*3bcc0*/  LDL R9, [R1+0x1d18] ;  /* 0x001d180001097983 */ /* 0x000ea40000100800 */
[----:B------:R-:W2:Y:S01]  /*3bcd0*/  LDL R8, [R1+0x1d54] ;  /* 0x001d540001087983 */ /* 0x000ea20000100800 */
[----:B----4-:R0:W-:Y:S04]  /*3bce0*/  STL [R1+0xc], R26 ;  /* 0x00000c1a01007387 */ /* 0x0101e80000100800 */
[----:B0-----:R-:W4:Y:S01]  /*3bcf0*/  LDL.LU R26, [R1+0x6de4] ;  /* 0x006de400011a7983 */ /* 0x001f220000300800 */
[----:B------:R-:W2:Y:S01]  /*3bd00*/  LDL R3, [R1+0x1648] ;  /* 0x0016480001037983 */ /* 0x000ea20000100800 */
[----:B------:R-:W-:Y:S01]  /*3bd10*/  PRMT R6, RZ, 0x7610, R6 ;  /* 0x00007610ff067816 */ /* 0x000fe20000000006 */
[----:B------:R-:W-:Y:S01]  /*3bd20*/  @!P0 IMAD.MOV.U32 R2, RZ, RZ, R7 ;  /* 0x000000ffff028224 */ /* 0x000fe200078e0007 */
[----:B------:R-:W-:-:S02]  /*3bd30*/  PRMT R27, RZ, 0x7610, R27 ;  /* 0x00007610ff1b7816 */ /* 0x000fc4000000001b */
[----:B------:R-:W-:Y:S01]  /*3bd40*/  PRMT R4, RZ, 0x7610, R4 ;  /* 0x00007610ff047816 */ /* 0x000fe20000000004 */
[----:B------:R-:W3:Y:S04]  /*3bd50*/  LDL R7, [R1+0x1d58] ;  /* 0x001d580001077983 */ /* 0x000ee80000100800 */
[----:B--2---:R0:W2:Y:S04]  /*3bd60*/  @!P0 LDG.E.U16 R6, [R2.64] ;  /* 0x0000000602068981 */ /* 0x0040a8000c1e1500 */
[----:B0-----:R-:W2:Y:S01]  /*3bd70*/  LDL R3, [R1+0x1608] ;  /* 0x0016080001037983 */ /* 0x001ea20000100800 */
[----:B------:R-:W-:Y:S01]  /*3bd80*/  @!P0 IMAD.MOV.U32 R2, RZ, RZ, R28 ;  /* 0x000000ffff028224 */ /* 0x000fe200078e001c */
[----:B---3--:R-:W-:-:S04]  /*3bd90*/  PRMT R5, RZ, 0x7610, R5 ;  /* 0x00007610ff057816 */ /* 0x008fc80000000005 */
[----:B--2---:R0:W2:Y:S02]  /*3bda0*/  @!P0 LDG.E.U16 R27, [R2.64] ;  /* 0x00000006021b8981 */ /* 0x0040a4000c1e1500 */
[----:B0-----:R-:W-:Y:S02]  /*3bdb0*/  @!P0 IMAD.MOV.U32 R2, RZ, RZ, R14 ;  /* 0x000000ffff028224 */ /* 0x001fe400078e000e */
[----:B------:R-:W-:Y:S02]  /*3bdc0*/  @!P0 IMAD.MOV.U32 R3, RZ, RZ, R15 ;  /* 0x000000ffff038224 */ /* 0x000fe400078e000f */
[----:B------:R-:W-:Y:S02]  /*3bdd0*/  @!P0 IMAD.MOV.U32 R14, RZ, RZ, R8 ;  /* 0x000000ffff0e8224 */ /* 0x000fe400078e0008 */
[----:B------:R-:W-:Y:S01]  /*3bde0*/  @!P0 IMAD.MOV.U32 R15, RZ, RZ, R9 ;  /* 0x000000ffff0f8224 */ /* 0x000fe200078e0009 */
[----:B------:R-:W3:Y:S04]  /*3bdf0*/  @!P0 LDG.E.U16 R5, [R2.64] ;  /* 0x0000000602058981 */ /* 0x000ee8000c1e1500 */
[----:B------:R-:W4:Y:S04]  /*3be00*/  @!P0 LDG.E.U16 R4, [R14.64] ;  /* 0x000000060e048981 */ /* 0x000f28000c1e1500 */
[----:B------:R0:W-:Y:S04]  /*3be10*/  STL [R1], R6 ;  /* 0x0000000601007387 */ /* 0x0001e80000100800 */
[----:B0-----:R-:W4:Y:S04]  /*3be20*/  LDL R6, [R1+0x1d94] ;  /* 0x001d940001067983 */ /* 0x001f280000100800 */
[----:B--2---:R0:W-:Y:S04]  /*3be30*/  STL [R1+0x6da4], R27 ;  /* 0x006da41b01007387 */ /* 0x0041e80000100800 */
[----:B---3--:R1:W-:Y:S01]  /*3be40*/  STL [R1+0x6da8], R5 ;  /* 0x006da80501007387 */ /* 0x0083e20000100800 */
[----:B------:R-:W2:Y:S02]  /*3be50*/  LDL R28, [R1+0x1780] ;  /* 0x00178000011c7983 */ /* 0x000ea40000100800 */
[----:B0-----:R-:W3:Y:S01]  /*3be60*/  LDL R27, [R1+0x1784] ;  /* 0x00178400011b7983 */ /* 0x001ee20000100800 */
[----:B-1----:R-:W2:Y:S01]  /*3be70*/  LDL R5, [R1+0x1db8] ;  /* 0x001db80001057983 */ /* 0x002ea20000100800 */
[----:B----4-:R0:W-:Y:S01]  /*3be80*/  STL [R1+0x6dac], R4 ;  /* 0x006dac0401007387 */ /* 0x0101e20000100800 */
[----:B------:R-:W-:Y:S01]  /*3be90*/  PRMT R3, RZ, 0x7610, R3 ;  /* 0x00007610ff037816 */ /* 0x000fe20000000003 */
[----:B------:R-:W-:-:S02]  /*3bea0*/  @!P0 IMAD.MOV.U32 R14, RZ, RZ, R6 ;  /* 0x000000ffff0e8224 */ /* 0x000fc400078e0006 */
[----:B------:R-:W-:Y:S01]  /*3beb0*/  @!P0 IMAD.MOV.U32 R15, RZ, RZ, R7 ;  /* 0x000000ffff0f8224 */ /* 0x000fe200078e0007 */
[----:B------:R-:W4:Y:S04]  /*3bec0*/  LDL R9, [R1+0x1740] ;  /* 0x0017400001097983 */ /* 0x000f280000100800 */
[----:B------:R-:W3:Y:S04]  /*3bed0*/  LDL R8, [R1+0x1744] ;  /* 0x0017440001087983 */ /* 0x000ee80000100800 */
[----:B------:R2:W3:Y:S01]  /*3bee0*/  @!P0 LDG.E.U16 R3, [R14.64] ;  /* 0x000000060e038981 */ /* 0x0004e2000c1e1500 */
[----:B------:R-:W-:-:S03]  /*3bef0*/  PRMT R2, RZ, 0x7610, R2 ;  /* 0x00007610ff027816 */ /* 0x000fc60000000002 */
[----:B------:R-:W3:Y:S04]  /*3bf00*/  LDL R7, [R1+0x1700] ;  /* 0x0017000001077983 */ /* 0x000ee80000100800 */
[----:B0-----:R-:W3:Y:S04]  /*3bf10*/  LDL R4, [R1+0x1d98] ;  /* 0x001d980001047983 */ /* 0x001ee80000100800 */
[----:B------:R-:W4:Y:S01]  /*3bf20*/  LDL R6, [R1+0x1704] ;  /* 0x0017040001067983 */ /* 0x000f220000100800 */
[----:B------:R-:W-:Y:S01]  /*3bf30*/  PRMT R26, RZ, 0x7610, R26 ;  /* 0x00007610ff1a7816 */ /* 0x000fe2000000001a */
[----:B--2---:R-:W-:-:S02]  /*3bf40*/  @!P0 IMAD.MOV.U32 R14, RZ, RZ, R5 ;  /* 0x000000ffff0e8224 */ /* 0x004fc400078e0005 */
[----:B---3--:R-:W-:-:S05]  /*3bf50*/  @!P0 IMAD.MOV.U32 R15, RZ, RZ, R4 ;  /* 0x000000ffff0f8224 */ /* 0x008fca00078e0004 */
[----:B------:R0:W2:Y:S04]  /*3bf60*/  @!P0 LDG.E.U16 R2, [R14.64] ;  /* 0x000000060e028981 */ /* 0x0000a8000c1e1500 */
[----:B------:R1:W-:Y:S01]  /*3bf70*/  STL [R1+0x6db0], R3 ;  /* 0x006db00301007387 */ /* 0x0003e20000100800 */
[----:B------:R-:W-:Y:S01]  /*3bf80*/  PRMT R22, RZ, 0x7610, R22 ;  /* 0x00007610ff167816 */ /* 0x000fe20000000016 */
[----:B------:R-:W3:Y:S02]  /*3bf90*/  LDL R5, [R1+0x16c0] ;  /* 0x0016c00001057983 */ /* 0x000ee40000100800 */
[----:B------:R-:W3:Y:S02]  /*3bfa0*/  LDL R4, [R1+0x16c4] ;  /* 0x0016c40001047983 */ /* 0x000ee40000100800 */
[----:B0-----:R-:W-:-:S02]  /*3bfb0*/  @!P0 IMAD.MOV.U32 R14, RZ, RZ, R27 ;  /* 0x000000ffff0e8224 */ /* 0x001fc400078e001b */
[----:B------:R-:W-:-:S05]  /*3bfc0*/  @!P0 IMAD.MOV.U32 R15, RZ, RZ, R28 ;  /* 0x000000ffff0f8224 */ /* 0x000fca00078e001c */
[----:B------:R0:W3:Y:S01]  /*3bfd0*/  @!P0 LDG.E.U16 R26, [R14.64] ;  /* 0x000000060e1a8981 */ /* 0x0000e2000c1e1500 */
[----:B------:R-:W-:Y:S01]  /*3bfe0*/  PRMT R20, RZ, 0x7610, R20 ;  /* 0x00007610ff147816 */ /* 0x000fe20000000014 */
[----:B0-----:R-:W-:Y:S02]  /*3bff0*/  @!P0 IMAD.MOV.U32 R14, RZ, RZ, R8 ;  /* 0x000000ffff0e8224 */ /* 0x001fe400078e0008 */
[----:B----4-:R-:W-:-:S05]  /*3c000*/  @!P0 IMAD.MOV.U32 R15, RZ, RZ, R9 ;  /* 0x000000ffff0f8224 */ /* 0x010fca00078e0009 */
[----:B------:R0:W4:Y:S02]  /*3c010*/  @!P0 LDG.E.U16 R22, [R14.64] ;  /* 0x000000060e168981 */ /* 0x000124000c1e1500 */
[----:B0-----:R-:W-:Y:S02]  /*3c020*/  @!P0 IMAD.MOV.U32 R14, RZ, RZ, R6 ;  /* 0x000000ffff0e8224 */ /* 0x001fe400078e0006 */
[----:B------:R-:W-:-:S05]  /*3c030*/  @!P0 IMAD.MOV.U32 R15, RZ, RZ, R7 ;  /* 0x000000ffff0f8224 */ /* 0x000fca00078e0007 */
[----:B------:R3:W4:Y:S04]  /*3c040*/  @!P0 LDG.E.U16 R20, [R14.64] ;  /* 0x000000060e148981 */ /* 0x000728000c1e1500 */
[----:B--2---:R0:W-:Y:S01]  /*3c050*/  STL [R1+0x6db4], R2 ;  /* 0x006db40201007387 */ /* 0x0041e20000100800 */
[----:B-1----:R-:W2:Y:S03]  /*3c060*/  LDL R3, [R1+0x1680] ;  /* 0x0016800001037983 */ /* 0x002ea60000100800 */
[----:B0-----:R-:W2:Y:S01]  /*3c070*/  LDL R2, [R1+0x1684] ;  /* 0x0016840001027983 */ /* 0x001ea20000100800 */
[----:B------:R-:W-:Y:S01]  /*3c080*/  PRMT R18, RZ, 0x7610, R18 ;  /* 0x00007610ff127816 */ /* 0x000fe20000000012 */
[----:B---3--:R-:W-:-:S02]  /*3c090*/  @!P0 IMAD.MOV.U32 R14, RZ, RZ, R4 ;  /* 0x000000ffff0e8224 */ /* 0x008fc400078e0004 */
[----:B------:R-:W-:-:S05]  /*3c0a0*/  @!P0 IMAD.MOV.U32 R15, RZ, RZ, R5 ;  /* 0x000000ffff0f8224 */ /* 0x000fca00078e0005 */
[----:B------:R2:W3:Y:S04]  /*3c0b0*/  @!P0 LDG.E.U16 R18, [R14.64] ;  /* 0x000000060e128981 */ /* 0x0004e8000c1e1500 */
[----:B------:R-:W-:Y:S01]  /*3c0c0*/  STL [R1+0x6d90], R26 ;  /* 0x006d901a01007387 */ /* 0x000fe20000100800 */
[----:B------:R-:W-:-:S03]  /*3c0d0*/  PRMT R16, RZ, 0x7610, R16 ;  /* 0x00007610ff107816 */ /* 0x000fc60000000010 */
[----:B----4-:R0:W-:Y:S04]  /*3c0e0*/  STL [R1+0x6d94], R22 ;  /* 0x006d941601007387 */ /* 0x0101e80000100800 */
[----:B------:R1:W-:Y:S04]  /*3c0f0*/  STL [R1+0x6d98], R20 ;  /* 0x006d981401007387 */ /* 0x0003e80000100800 */
[----:B0-----:R-:W4:Y:S04]  /*3c100*/  LDL R22, [R1+0x1640] ;  /* 0x0016400001167983 */ /* 0x001f280000100800 */
[----:B-1----:R-:W4:Y:S01]  /*3c110*/  LDL R20, [R1+0x1644] ;  /* 0x0016440001147983 */ /* 0x002f220000100800 */
[----:B--2---:R-:W-:-:S02]  /*3c120*/  @!P0 IMAD.MOV.U32 R15, RZ, RZ, R3 ;  /* 0x000000ffff0f8224 */ /* 0x004fc400078e0003 */
[----:B------:R-:W-:-:S05]  /*3c130*/  @!P0 IMAD.MOV.U32 R14, RZ, RZ, R2 ;  /* 0x000000ffff0e8224 */ /* 0x000fca00078e0002 */
[----:B------:R4:W2:Y:S04]  /*3c140*/  @!P0 LDG.E.U16 R16, [R14.64] ;  /* 0x000000060e108981 */ /* 0x0008a8000c1e1500 */
[----:B---3--:R0:W-:Y:S01]  /*3c150*/  STL [R1+0x6d9c], R18 ;  /* 0x006d9c1201007387 */ /* 0x0081e20000100800 */
[----:B------:R-:W3:Y:S02]  /*3c160*/  LDL R27, [R1+0x1604] ;  /* 0x00160400011b7983 */ /* 0x000ee40000100800 */
[----:B------:R-:W3:Y:S02]  /*3c170*/  LDL.LU R26, [R1+0x94] ;  /* 0x00009400011a7983 */ /* 0x000ee40000300800 */
[----:B------:R-:W3:Y:S01]  /*3c180*/  LDL.LU R2, [R1+0x84] ;  /* 0x0000840001027983 */ /* 0x000ee20000300800 */
[----:B------:R-:W3:Y:S01]  /*3c190*/  LDL.LU R3, [R1+0x74] ;  /* 0x0000740001037983 */ /* 0x000ee20000300800 */
[----:B------:R-:W3:Y:S01]  /*3c1a0*/  LDL.LU R4, [R1+0x64] ;  /* 0x0000640001047983 */ /* 0x000ee20000300800 */
[----:B------:R-:W-:Y:S01]  /*3c1b0*/  PRMT R17, RZ, 0x7610, R17 ;  /* 0x00007610ff117816 */ /* 0x000fe20000000011 */
[----:B------:R-:W3:Y:S01]  /*3c1c0*/  LDL.LU R5, [R1+0x54] ;  /* 0x0000540001057983 */ /* 0x000ee20000300800 */
[----:B------:R-:W3:Y:S01]  /*3c1d0*/  LDL.LU R6, [R1+0x44] ;  /* 0x0000440001067983 */ /* 0x000ee20000300800 */
[----:B------:R-:W3:Y:S02]  /*3c1e0*/  LDL.LU R7, [R1+0x3c] ;  /* 0x00003c0001077983 */ /* 0x000ee40000300800 */
[----:B------:R-:W3:Y:S02]  /*3c1f0*/  LDL.LU R8, [R1+0x34] ;  /* 0x0000340001087983 */ /* 0x000ee40000300800 */
[----:B------:R-:W3:Y:S01]  /*3c200*/  LDL.LU R9, [R1+0x2c] ;  /* 0x00002c0001097983 */ /* 0x000ee20000300800 */
[----:B------:R-:W3:Y:S01]  /*3c210*/  LDL.LU R28, [R1+0x24] ;  /* 0x00002400011c7983 */ /* 0x000ee20000300800 */
[----:B----4-:R-:W-:-:S02]  /*3c220*/  @!P0 IMAD.MOV.U32 R15, RZ, RZ, R22 ;  /* 0x000000ffff0f8224 */ /* 0x010fc400078e0016 */
[----:B------:R-:W-:-:S05]  /*3c230*/  @!P0 IMAD.MOV.U32 R14, RZ, RZ, R20 ;  /* 0x000000ffff0e8224 */ /* 0x000fca00078e0014 */
[----:B------:R1:W4:Y:S04]  /*3c240*/  @!P0 LDG.E.U16 R17, [R14.64] ;  /* 0x000000060e118981 */ /* 0x000328000c1e1500 */
[----:B--2---:R2:W-:Y:S01]  /*3c250*/  STL [R1+0x6db8], R16 ;  /* 0x006db81001007387 */ /* 0x0045e20000100800 */
[----:B-1----:R-:W4:Y:S01]  /*3c260*/  LDL R15, [R1+0x1600] ;  /* 0x00160000010f7983 */ /* 0x002f220000100800 */
[----:B------:R-:W-:Y:S01]  /*3c270*/  PRMT R19, RZ, 0x7610, R19 ;  /* 0x00007610ff137816 */ /* 0x000fe20000000013 */
[----:B---3--:R-:W-:Y:S01]  /*3c280*/  @!P0 IMAD.MOV.U32 R14, RZ, RZ, R27 ;  /* 0x000000ffff0e8224 */ /* 0x008fe200078e001b */
[----:B------:R-:W3:Y:S04]  /*3c290*/  LDL R22, [R1+0x1d60] ;  /* 0x001d600001167983 */ /* 0x000ee80000100800 */
[----:B------:R-:W3:Y:S04]  /*3c2a0*/  LDL R20, [R1+0x1d9c] ;  /* 0x001d9c0001147983 */ /* 0x000ee80000100800 */
[----:B0-----:R-:W3:Y:S04]  /*3c2b0*/  LDL R18, [R1+0x1da0] ;  /* 0x001da00001127983 */ /* 0x001ee80000100800 */
[----:B--2---:R-:W2:Y:S04]  /*3c2c0*/  LDL R16, [R1+0x1db4] ;  /* 0x001db40001107983 */ /* 0x004ea80000100800 */
[----:B----4-:R0:W4:Y:S04]  /*3c2d0*/  @!P0 LDG.E.U16 R19, [R14.64] ;  /* 0x000000060e138981 */ /* 0x010128000c1e1500 */
[----:B------:R1:W-:Y:S04]  /*3c2e0*/  STL [R1+0x6dbc], R17 ;  /* 0x006dbc1101007387 */ /* 0x0003e80000100800 */
[----:B0-----:R-:W2:Y:S04]  /*3c2f0*/  LDL R14, [R1+0x1ce0] ;  /* 0x001ce000010e7983 */ /* 0x001ea80000100800 */
[----:B------:R-:W2:Y:S04]  /*3c300*/  LDL R15, [R1+0x1d1c] ;  /* 0x001d1c00010f7983 */ /* 0x000ea80000100800 */
[----:B-1----:R-:W3:Y:S04]  /*3c310*/  LDL R17, [R1+0x1d5c] ;  /* 0x001d5c0001117983 */ /* 0x002ee80000100800 */
[----:B----4-:R0:W-:Y:S04]  /*3c320*/  STL [R1+0x6dd4], R19 ;  /* 0x006dd41301007387 */ /* 0x0101e80000100800 */
[----:B0-----:R-:W4:Y:S01]  /*3c330*/  LDL R19, [R1+0x1d20] ;  /* 0x001d200001137983 */ /* 0x001f220000100800 */
[----:B--2---:R-:W-:-:S02]  /*3c340*/  @!P0 LOP3.LUT R15, R15, R14, RZ, 0x3c, !PT ;  /* 0x0000000e0f0f8212 */ /* 0x004fc400078e3cff */
[----:B------:R-:W-:Y:S02]  /*3c350*/  PRMT R21, RZ, 0x7610, R21 ;  /* 0x00007610ff157816 */ /* 0x000fe40000000015 */
[----:B------:R-:W-:-:S04]  /*3c360*/  @!P0 LOP3.LUT R14, R15, R14, RZ, 0x3c, !PT ;  /* 0x0000000e0f0e8212 */ /* 0x000fc800078e3cff */
[----:B------:R-:W-:Y:S02]  /*3c370*/  @!P0 LOP3.LUT R15, R15, R14, RZ, 0x3c, !PT ;  /* 0x0000000e0f0f8212 */ /* 0x000fe400078e3cff */
[----:B------:R-:W-:-:S03]  /*3c380*/  PRMT R23, RZ, 0x7610, R23 ;  /* 0x00007610ff177816 */ /* 0x000fc60000000017 */
[----:B------:R3:W2:Y:S02]  /*3c390*/  @!P0 LDG.E.U16 R21, [R14.64] ;  /* 0x000000060e158981 */ /* 0x0006a4000c1e1500 */
[----:B---3--:R-:W-:Y:S02]  /*3c3a0*/  @!P0 IMAD.MOV.U32 R14, RZ, RZ, R17 ;  /* 0x000000ffff0e8224 */ /* 0x008fe400078e0011 */
[----:B------:R-:W0:Y:S01]  /*3c3b0*/  S2R R27, SR_TID.X ;  /* 0x00000000001b7919 */ /* 0x000e220000002100 */
[----:B----4-:R-:W-:-:S05]  /*3c3c0*/  @!P0 IMAD.MOV.U32 R15, RZ, RZ, R19 ;  /* 0x000000ffff0f8224 */ /* 0x010fca00078e0013 */
[----:B------:R1:W3:Y:S01]  /*3c3d0*/  @!P0 LDG.E.U16 R23, [R14.64] ;  /* 0x000000060e178981 */ /* 0x0002e2000c1e1500 */
[----:B0-----:R-:W-:-:S05]  /*3c3e0*/  LOP3.LUT R27, R27, 0x7f, RZ, 0xc0, !PT ;  /* 0x0000007f1b1b7812 */ /* 0x001fca00078ec0ff */
[----:B------:R-:W-:-:S05]  /*3c3f0*/  IMAD.SHL.U32 R27, R27, 0x2, RZ ;  /* 0x000000021b1b7824 */ /* 0x000fca00078e00ff */
[----:B------:R-:W-:-:S05]  /*3c400*/  LOP3.LUT R27, R27, 0x40, RZ, 0x3c, !PT ;  /* 0x000000401b1b7812 */ /* 0x000fca00078e3cff */
        /* <DEDUP_REMOVED lines=9> */
[----:B--2---:R-:W-:Y:S01]  /*3c4a0*/  STL [R1+0x6dd8], R21 ;  /* 0x006dd81501007387 */ /* 0x004fe20000100800 */
[----:B------:R-:W-:Y:S02]  /*3c4b0*/  STS.U16 [R27+0x1cc00], R28 ;  /* 0x01cc001c1b007388 */ /* 0x000fe40000000400 */
[----:B------:R0:W-:Y:S02]  /*3c4c0*/  STS.U16 [R27+0x1d400], R0 ;  /* 0x01d400001b007388 */ /* 0x0001e40000000400 */
[----:B-1----:R-:W-:Y:S01]  /*3c4d0*/  @!P0 IMAD.MOV.U32 R15, RZ, RZ, R22 ;  /* 0x000000ffff0f8224 */ /* 0x002fe200078e0016 */
[----:B------:R-:W-:Y:S01]  /*3c4e0*/  PRMT R24, RZ, 0x7610, R24 ;  /* 0x00007610ff187816 */ /* 0x000fe20000000018 */
[----:B------:R-:W-:Y:S01]  /*3c4f0*/  @!P0 IMAD.MOV.U32 R14, RZ, RZ, R20 ;  /* 0x000000ffff0e8224 */ /* 0x000fe200078e0014 */
[----:B------:R-:W-:-:S04]  /*3c500*/  PRMT R25, RZ, 0x7610, R25 ;  /* 0x00007610ff197816 */ /* 0x000fc80000000019 */
[----:B------:R1:W2:Y:S04]  /*3c510*/  @!P0 LDG.E.U16 R24, [R14.64] ;  /* 0x000000060e188981 */ /* 0x0002a8000c1e1500 */
[----:B---3--:R3:W-:Y:S01]  /*3c520*/  STL [R1+0x6ddc], R23 ;  /* 0x006ddc1701007387 */ /* 0x0087e20000100800 */
[----:B0-----:R-:W4:Y:S03]  /*3c530*/  LDL.LU R0, [R1+0x6de0] ;  /* 0x006de00001007983 */ /* 0x001f260000300800 */
[----:B---3--:R-:W3:Y:S01]  /*3c540*/  LDL.LU R23, [R1+0x154] ;  /* 0x0001540001177983 */ /* 0x008ee20000300800 */
        /* <DEDUP_REMOVED lines=9> */
[----:B-1----:R-:W-:-:S02]  /*3c5e0*/  @!P0 IMAD.MOV.U32 R14, RZ, RZ, R16 ;  /* 0x000000ffff0e8224 */ /* 0x002fc400078e0010 */
[----:B------:R-:W-:-:S05]  /*3c5f0*/  @!P0 IMAD.MOV.U32 R15, RZ, RZ, R18 ;  /* 0x000000ffff0f8224 */ /* 0x000fca00078e0012 */
[----:B------:R0:W2:Y:S04]  /*3c600*/  @!P0 LDG.E.U16 R25, [R14.64] ;  /* 0x000000060e198981 */ /* 0x0000a8000c1e1500 */
[----:B------:R1:W-:Y:S04]  /*3c610*/  STS.U16 [R27+0x1dc00], R29 ;  /* 0x01dc001d1b007388 */ /* 0x0003e80000000400 */
        /* <DEDUP_REMOVED lines=9> */
[----:B-1----:R-:W2:Y:S03]  /*3c6b0*/  LDL.LU R29, [R1+0xac] ;  /* 0x0000ac00011d7983 */ /* 0x002ea60000300800 */
[----:B------:R0:W-:Y:S01]  /*3c6c0*/  STS.U16 [R27+0x1e400], R13 ;  /* 0x01e4000d1b007388 */ /* 0x0001e20000000400 */
[----:B------:R1:W-:Y:S02]  /*3c6d0*/  STS.U16 [R27+0x1ec00], R12 ;  /* 0x01ec000c1b007388 */ /* 0x0003e40000000400 */
[----:B------:R1:W-:Y:S02]  /*3c6e0*/  STS.U16 [R27+0x1f400], R11 ;  /* 0x01f4000b1b007388 */ /* 0x0003e40000000400 */
[----:B------:R1:W-:Y:S01]  /*3c6f0*/  STS.U16 [R27+0x1fc00], R10 ;  /* 0x01fc000a1b007388 */ /* 0x0003e20000000400 */
[----:B0-----:R-:W2:Y:S01]  /*3c700*/  LDL.LU R13, [R1+0xb8] ;  /* 0x0000b800010d7983 */ /* 0x001ea20000300800 */
[----:B-1----:R-:W2:Y:S02]  /*3c710*/  LDL.LU R12, [R1+0xc4] ;  /* 0x0000c400010c7983 */ /* 0x002ea40000300800 */
[----:B------:R-:W2:Y:S02]  /*3c720*/  LDL.LU R11, [R1+0xd0] ;  /* 0x0000d000010b7983 */ /* 0x000ea40000300800 */
[----:B------:R-:W2:Y:S01]  /*3c730*/  LDL.LU R10, [R1+0xdc] ;  /* 0x0000dc00010a7983 */ /* 0x000ea20000300800 */
[----:B------:R-:W2:Y:S01]  /*3c740*/  LDL.LU R27, [R1+0x28] ;  /* 0x00002800011b7983 */ /* 0x000ea20000300800 */
[----:B----4-:R-:W-:-:S05]  /*3c750*/  LOP3.LUT R17, R0, 0x50, RZ, 0x3c, !PT ;  /* 0x0000005000117812 */ /* 0x010fca00078e3cff */
[----:B---3--:R0:W-:Y:S01]  /*3c760*/  STS.U16 [R17+0x10500], R23 ;  /* 0x0105001711007388 */ /* 0x0081e20000000400 */
[----:B--2---:R1:W-:Y:S03]  /*3c770*/  STS.U16 [R17+0x10d00], R22 ;  /* 0x010d001611007388 */ /* 0x0043e60000000400 */
[----:B------:R3:W-:Y:S01]  /*3c780*/  STS.U16 [R17+0x11500], R26 ;  /* 0x0115001a11007388 */ /* 0x0007e20000000400 */
[----:B------:R3:W-:Y:S03]  /*3c790*/  STS.U16 [R17+0x11d00], R21 ;  /* 0x011d001511007388 */ /* 0x0007e60000000400 */
[----:B------:R4:W-:Y:S01]  /*3c7a0*/  STS.U16 [R17+0x12500], R19 ;  /* 0x0125001311007388 */ /* 0x0009e20000000400 */
[----:B------:R3:W-:Y:S03]  /*3c7b0*/  STS.U16 [R17+0x12d00], R6 ;  /* 0x012d000611007388 */ /* 0x0007e60000000400 */
[----:B0-----:R-:W2:Y:S04]  /*3c7c0*/  LDL.LU R23, [R1+0x6ddc] ;  /* 0x006ddc0001177983 */ /* 0x001ea80000300800 */
[----:B-1----:R-:W2:Y:S01]  /*3c7d0*/  LDL.LU R22, [R1+0x20] ;  /* 0x0000200001167983 */ /* 0x002ea20000300800 */
[----:B---3--:R-:W3:Y:S02]  /*3c7e0*/  LDL.LU R26, [R1+0x4] ;  /* 0x00000400011a7983 */ /* 0x008ee40000300800 */
[----:B------:R-:W3:Y:S01]  /*3c7f0*/  LDL.LU R21, [R1+0x6dd8] ;  /* 0x006dd80001157983 */ /* 0x000ee20000300800 */
[----:B----4-:R-:W4:Y:S01]  /*3c800*/  LDL.LU R19, [R1+0x6dd4] ;  /* 0x006dd40001137983 */ /* 0x010f220000300800 */
[----:B------:R-:W4:Y:S03]  /*3c810*/  LDL.LU R6, [R1+0x6dd0] ;  /* 0x006dd00001067983 */ /* 0x000f260000300800 */
[----:B------:R0:W-:Y:S01]  /*3c820*/  STS.U16 [R17+0x13500], R7 ;  /* 0x0135000711007388 */ /* 0x0001e20000000400 */
[----:B------:R1:W-:Y:S02]  /*3c830*/  STS.U16 [R17+0x13d00], R8 ;  /* 0x013d000811007388 */ /* 0x0003e40000000400 */
[----:B------:R1:W-:Y:S02]  /*3c840*/  STS.U16 [R17+0x14500], R9 ;  /* 0x0145000911007388 */ /* 0x0003e40000000400 */
[----:B------:R1:W-:Y:S01]  /*3c850*/  STS.U16 [R17+0x14d00], R28 ;  /* 0x014d001c11007388 */ /* 0x0003e20000000400 */
[----:B0-----:R-:W4:Y:S01]  /*3c860*/  LDL.LU R7, [R1+0x6dcc] ;  /* 0x006dcc0001077983 */ /* 0x001f220000300800 */
[----:B-1----:R-:W4:Y:S02]  /*3c870*/  LDL.LU R8, [R1+0x6dc8] ;  /* 0x006dc80001087983 */ /* 0x002f240000300800 */
[----:B------:R-:W4:Y:S02]  /*3c880*/  LDL.LU R9, [R1+0x6dc4] ;  /* 0x006dc40001097983 */ /* 0x000f240000300800 */
[----:B------:R-:W4:Y:S01]  /*3c890*/  LDL.LU R28, [R1+0x6dc0] ;  /* 0x006dc000011c7983 */ /* 0x000f220000300800 */
        /* <DEDUP_REMOVED lines=10> */
[----:B------:R1:W-:Y:S02]  /*3c940*/  STS.U16 [R17+0x1a500], R2 ;  /* 0x01a5000211007388 */ /* 0x0003e40000000400 */
[----:B------:R1:W-:Y:S01]  /*3c950*/  STS.U16 [R17+0x1ad00], R3 ;  /* 0x01ad000311007388 */ /* 0x0003e20000000400 */
[----:B------:R1:W-:Y:S01]  /*3c960*/  STS.U16 [R17+0x1b500], R4 ;  /* 0x01b5000411007388 */ /* 0x0003e20000000400 */
[----:B------:R1:W-:Y:S03]  /*3c970*/  STS.U16 [R17+0x1bd00], R5 ;  /* 0x01bd000511007388 */ /* 0x0003e60000000400 */
[----:B0-----:R-:W4:Y:S01]  /*3c980*/  LDL.LU R16, [R1+0x150] ;  /* 0x0001500001107983 */ /* 0x001f220000300800 */
[----:B-1----:R-:W4:Y:S03]  /*3c990*/  LDL.LU R2, [R1+0x144] ;  /* 0x0001440001027983 */ /* 0x002f260000300800 */
[----:B------:R-:W4:Y:S04]  /*3c9a0*/  LDL.LU R15, [R1+0xfc] ;  /* 0x0000fc00010f7983 */ /* 0x000f280000300800 */
[----:B------:R-:W4:Y:S01]  /*3c9b0*/  LDL.LU R3, [R1+0xf0] ;  /* 0x0000f00001037983 */ /* 0x000f220000300800 */
[----:B------:R-:W4:Y:S02]  /*3c9c0*/  LDL.LU R4, [R1+0xe4] ;  /* 0x0000e40001047983 */ /* 0x000f240000300800 */
[----:B------:R0:W-:Y:S02]  /*3c9d0*/  STS.U16 [R17+0x1c500], R27 ;  /* 0x01c5001b11007388 */ /* 0x0001e40000000400 */
[----:B------:R-:W4:Y:S01]  /*3c9e0*/  LDL.LU R5, [R1+0xd8] ;  /* 0x0000d80001057983 */ /* 0x000f220000300800 */
        /* <DEDUP_REMOVED lines=12> */
[----:B-1----:R-:W4:Y:S03]  /*3cab0*/  LDL.LU R26, [R1+0x1c] ;  /* 0x00001c00011a7983 */ /* 0x002f260000300800 */
[----:B----4-:R0:W-:Y:S01]  /*3cac0*/  STS.U16 [R17+0x1dd00], R28 ;  /* 0x01dd001c11007388 */ /* 0x0101e20000000400 */
[----:B------:R1:W-:Y:S02]  /*3cad0*/  STS.U16 [R17+0x1e500], R9 ;  /* 0x01e5000911007388 */ /* 0x0003e40000000400 */
[----:B------:R4:W-:Y:S02]  /*3cae0*/  STS.U16 [R17+0x1ed00], R8 ;  /* 0x01ed000811007388 */ /* 0x0009e40000000400 */
[----:B------:R4:W-:Y:S01]  /*3caf0*/  STS.U16 [R17+0x1f500], R7 ;  /* 0x01f5000711007388 */ /* 0x0009e20000000400 */
[----:B------:R4:W-:Y:S04]  /*3cb00*/  STS.U16 [R17+0x1fd00], R6 ;  /* 0x01fd000611007388 */ /* 0x0009e80000000400 */
[----:B0-----:R-:W2:Y:S01]  /*3cb10*/  LDL.LU R28, [R1+0x108] ;  /* 0x00010800011c7983 */ /* 0x001ea20000300800 */
[----:B-1----:R-:W2:Y:S02]  /*3cb20*/  LDL.LU R9, [R1+0x114] ;  /* 0x0001140001097983 */ /* 0x002ea40000300800 */
[----:B----4-:R-:W4:Y:S01]  /*3cb30*/  LDL.LU R8, [R1+0x120] ;  /* 0x0001200001087983 */ /* 0x010f220000300800 */
[----:B------:R-:W2:Y:S04]  /*3cb40*/  LDL.LU R7, [R1+0x12c] ;  /* 0x00012c0001077983 */ /* 0x000ea80000300800 */
[----:B------:R-:W2:Y:S01]  /*3cb50*/  LDL.LU R17, [R1+0x6dbc] ;  /* 0x006dbc0001117983 */ /* 0x000ea20000300800 */
[----:B------:R-:W2:Y:S01]  /*3cb60*/  LDL.LU R6, [R1+0x138] ;  /* 0x0001380001067983 */ /* 0x000ea20000300800 */
[----:B------:R-:W-:-:S05]  /*3cb70*/  LOP3.LUT R0, R0, 0x60, RZ, 0x3c, !PT ;  /* 0x0000006000007812 */ /* 0x000fca00078e3cff */
[----:B------:R0:W-:Y:S01]  /*3cb80*/  STS.U16 [R0+0x10600], R16 ;  /* 0x0106001000007388 */ /* 0x0001e20000000400 */
[----:B------:R1:W-:Y:S03]  /*3cb90*/  STS.U16 [R0+0x10e00], R2 ;  /* 0x010e000200007388 */ /* 0x0003e60000000400 */
[----:B0-----:R-:W4:Y:S01]  /*3cba0*/  LDL.LU R16, [R1+0x6db8] ;  /* 0x006db80001107983 */ /* 0x001f220000300800 */
[----:B-1----:R-:W4:Y:S03]  /*3cbb0*/  LDL.LU R2, [R1+0x6db4] ;  /* 0x006db40001027983 */ /* 0x002f260000300800 */
[----:B--2---:R-:W-:Y:S01]  /*3cbc0*/  STS.U16 [R0+0x11600], R6 ;  /* 0x0116000600007388 */ /* 0x004fe20000000400 */
[----:B------:R-:W-:Y:S02]  /*3cbd0*/  STS.U16 [R0+0x11e00], R7 ;  /* 0x011e000700007388 */ /* 0x000fe40000000400 */
[----:B----4-:R-:W-:Y:S01]  /*3cbe0*/  STS.U16 [R0+0x12600], R8 ;  /* 0x0126000800007388 */ /* 0x010fe20000000400 */
[----:B------:R-:W-:Y:S04]  /*3cbf0*/  STS.U16 [R0+0x12e00], R9 ;  /* 0x012e000900007388 */ /* 0x000fe80000000400 */
[----:B------:R-:W-:Y:S01]  /*3cc00*/  STS.U16 [R0+0x13600], R28 ;  /* 0x0136001c00007388 */ /* 0x000fe20000000400 */
[----:B------:R0:W-:Y:S02]  /*3cc10*/  STS.U16 [R0+0x13e00], R15 ;  /* 0x013e000f00007388 */ /* 0x0001e40000000400 */
        /* <DEDUP_REMOVED lines=8> */
[----:B------:R-:W4:Y:S04]  /*3cca0*/  LDL.LU R27, [R1] ;  /* 0x00000000011b7983 */ /* 0x000f280000300800 */
        /* <DEDUP_REMOVED lines=9> */
[----:B------:R1:W-:Y:S03]  /*3cd40*/  STS.U16 [R0+0x1ae00], R26 ;  /* 0x01ae001a00007388 */ /* 0x0003e60000000400 */
[----:B0-----:R-:W4:Y:S01]  /*3cd50*/  LDL.LU R18, [R1+0x14c] ;  /* 0x00014c0001127983 */ /* 0x001f220000300800 */
[----:B-1----:R-:W4:Y:S02]  /*3cd60*/  LDL.LU R20, [R1+0x140] ;  /* 0x0001400001147983 */ /* 0x002f240000300800 */
[----:B------:R-:W4:Y:S01]  /*3cd70*/  LDL.LU R22, [R1+0x134] ;  /* 0x0001340001167983 */ /* 0x000f220000300800 */
[----:B------:R-:W4:Y:S04]  /*3cd80*/  LDL.LU R26, [R1+0x128] ;  /* 0x00012800011a7983 */ /* 0x000f280000300800 */
        /* <DEDUP_REMOVED lines=10> */
[----:B------:R-:W4:Y:S01]  /*3ce30*/  LDL.LU R14, [R1+0x58] ;  /* 0x00005800010e7983 */ /* 0x000f220000300800 */
[----:B---3--:R0:W-:Y:S01]  /*3ce40*/  STS.U16 [R0+0x1b600], R15 ;  /* 0x01b6000f00007388 */ /* 0x0081e20000000400 */
[----:B------:R1:W-:Y:S02]  /*3ce50*/  STS.U16 [R0+0x1be00], R3 ;  /* 0x01be000300007388 */ /* 0x0003e40000000400 */
[----:B--2---:R2:W-:Y:S02]  /*3ce60*/  STS.U16 [R0+0x1c600], R4 ;  /* 0x01c6000400007388 */ /* 0x0045e40000000400 */
[----:B----4-:R3:W-:Y:S01]  /*3ce70*/  STS.U16 [R0+0x1ce00], R5 ;  /* 0x01ce000500007388 */ /* 0x0107e20000000400 */
[----:B------:R3:W-:Y:S04]  /*3ce80*/  STS.U16 [R0+0x1d600], R27 ;  /* 0x01d6001b00007388 */ /* 0x0007e80000000400 */
[----:B0-----:R-:W4:Y:S01]  /*3ce90*/  LDL.LU R15, [R1+0x48] ;  /* 0x00004800010f7983 */ /* 0x001f220000300800 */
[----:B-1----:R-:W4:Y:S02]  /*3cea0*/  LDL.LU R3, [R1+0x6db0] ;  /* 0x006db00001037983 */ /* 0x002f240000300800 */
[----:B--2---:R-:W2:Y:S01]  /*3ceb0*/  LDL.LU R4, [R1+0x6dac] ;  /* 0x006dac0001047983 */ /* 0x004ea20000300800 */
[----:B---3--:R-:W3:Y:S04]  /*3cec0*/  LDL.LU R5, [R1+0x6da8] ;  /* 0x006da80001057983 */ /* 0x008ee80000300800 */
[----:B------:R-:W2:Y:S04]  /*3ced0*/  LDL.LU R27, [R1+0x6da4] ;  /* 0x006da400011b7983 */ /* 0x000ea80000300800 */
[----:B--2---:R0:W-:Y:S01]  /*3cee0*/  STS.U16 [R0+0x1de00], R27 ;  /* 0x01de001b00007388 */ /* 0x0041e20000000400 */
[----:B---3--:R1:W-:Y:S02]  /*3cef0*/  STS.U16 [R0+0x1e600], R5 ;  /* 0x01e6000500007388 */ /* 0x0083e40000000400 */
[----:B------:R2:W-:Y:S02]  /*3cf00*/  STS.U16 [R0+0x1ee00], R4 ;  /* 0x01ee000400007388 */ /* 0x0005e40000000400 */
[----:B----4-:R3:W-:Y:S01]  /*3cf10*/  STS.U16 [R0+0x1f600], R3 ;  /* 0x01f6000300007388 */ /* 0x0107e20000000400 */
[----:B------:R3:W-:Y:S04]  /*3cf20*/  STS.U16 [R0+0x1fe00], R2 ;  /* 0x01fe000200007388 */ /* 0x0007e80000000400 */
[----:B0-----:R-:W2:Y:S01]  /*3cf30*/  LDL.LU R27, [R1+0xec] ;  /* 0x0000ec00011b7983 */ /* 0x001ea20000300800 */
[----:B-1----:R-:W2:Y:S02]  /*3cf40*/  LDL.LU R5, [R1+0xf8] ;  /* 0x0000f80001057983 */ /* 0x002ea40000300800 */
[----:B--2---:R-:W2:Y:S01]  /*3cf50*/  LDL.LU R4, [R1+0x104] ;  /* 0x0001040001047983 */ /* 0x004ea20000300800 */
[----:B---3--:R-:W3:Y:S04]  /*3cf60*/  LDL.LU R3, [R1+0x110] ;  /* 0x0001100001037983 */ /* 0x008ee80000300800 */
[----:B------:R-:W2:Y:S01]  /*3cf70*/  LDL.LU R0, [R1+0x6da0] ;  /* 0x006da00001007983 */ /* 0x000ea20000300800 */
[----:B------:R-:W3:Y:S03]  /*3cf80*/  LDL.LU R2, [R1+0x11c] ;  /* 0x00011c0001027983 */ /* 0x000ee60000300800 */
[----:B--2---:R0:W-:Y:S01]  /*3cf90*/  STS.U16 [R0+0x10700], R18 ;  /* 0x0107001200007388 */ /* 0x0041e20000000400 */
[----:B------:R1:W-:Y:S02]  /*3cfa0*/  STS.U16 [R0+0x10f00], R20 ;  /* 0x010f001400007388 */ /* 0x0003e40000000400 */
[----:B------:R2:W-:Y:S02]  /*3cfb0*/  STS.U16 [R0+0x11700], R22 ;  /* 0x0117001600007388 */ /* 0x0005e40000000400 */
[----:B------:R3:W-:Y:S01]  /*3cfc0*/  STS.U16 [R0+0x11f00], R26 ;  /* 0x011f001a00007388 */ /* 0x0007e20000000400 */
[----:B0-----:R-:W4:Y:S01]  /*3cfd0*/  LDL.LU R18, [R1+0x6d9c] ;  /* 0x006d9c0001127983 */ /* 0x001f220000300800 */
[----:B-1----:R-:W4:Y:S02]  /*3cfe0*/  LDL.LU R20, [R1+0x6d98] ;  /* 0x006d980001147983 */ /* 0x002f240000300800 */
[----:B--2---:R-:W2:Y:S02]  /*3cff0*/  LDL.LU R22, [R1+0x6d94] ;  /* 0x006d940001167983 */ /* 0x004ea40000300800 */
[----:B---3--:R-:W3:Y:S01]  /*3d000*/  LDL.LU R26, [R1+0x6d90] ;  /* 0x006d9000011a7983 */ /* 0x008ee20000300800 */
[----:B------:R0:W-:Y:S01]  /*3d010*/  STS.U16 [R0+0x12700], R2 ;  /* 0x0127000200007388 */ /* 0x0001e20000000400 */
        /* <DEDUP_REMOVED lines=16> */
[----:B0-----:R-:W4:Y:S04]  /*3d120*/  LDL R2, [R1+0x974] ;  /* 0x0009740001027983 */ /* 0x001f280000100800 */
[----:B---3--:R-:W-:Y:S01]  /*3d130*/  STS.U16 [R0+0x1af00], R26 ;  /* 0x01af001a00007388 */ /* 0x008fe20000000400 */
[----:B--2---:R0:W-:Y:S03]  /*3d140*/  STS.U16 [R0+0x1b700], R22 ;  /* 0x01b7001600007388 */ /* 0x0041e60000000400 */
[----:B0-----:R-:W2:Y:S01]  /*3d150*/  LDL R22, [R1+0x978] ;  /* 0x0009780001167983 */ /* 0x001ea20000100800 */
        /* <DEDUP_REMOVED lines=9> */
[----:B------:R-:W-:Y:S06]  /*3d1f0*/  BAR.SYNC.DEFER_BLOCKING 0x0 ;  /* 0x0000000000007b1d */ /* 0x000fec0000010000 */
[----:B------:R-:W-:Y:S04]  /*3d200*/  LDSM.16.MT88.4 R24, [R2] ;  /* 0x000000000218783b */ /* 0x000fe80000004200 */
[----:B--2---:R-:W0:Y:S04]  /*3d210*/  LDSM.16.M88.4 R4, [R22+0x10000] ;  /* 0x010000001604783b */ /* 0x004e280000000200 */
[----:B------:R-:W1:Y:S04]  /*3d220*/  LDSM.16.M88.4 R8, [R22+0x11000] ;  /* 0x011000001608783b */ /* 0x000e680000000200 */
[----:B------:R-:W-:Y:S04]  /*3d230*/  LDSM.16.M88.4 R12, [R22+0x13000] ;  /* 0x01300000160c783b */ /* 0x000fe80000000200 */
[----:B0-----:R-:W-:Y:S01]  /*3d240*/  STL.64 [R1+0x20], R4 ;  /* 0x0000200401007387 */ /* 0x001fe20000100a00 */
[----:B------:R-:W-:-:S02]  /*3d250*/  IMAD.MOV.U32 R19, RZ, RZ, R4 ;  /* 0x000000ffff137224 */ /* 0x000fc400078e0004 */
[----:B------:R-:W-:Y:S02]  /*3d260*/  STL.64 [R1+0x28], R6 ;  /* 0x0000280601007387 */ /* 0x000fe40000100a00 */
[----:B------:R-:W-:Y:S02]  /*3d270*/  IMAD.MOV.U32 R18, RZ, RZ, R5 ;  /* 0x000000ffff127224 */ /* 0x000fe400078e0005 */
[----:B------:R-:W0:Y:S04]  /*3d280*/  LDSM.16.M88.4 R4, [R22+0x12000] ;  /* 0x012000001604783b */ /* 0x000e280000000200 */
[----:B-1----:R-:W-:Y:S01]  /*3d290*/  STL.64 [R1+0x10], R8 ;  /* 0x0000100801007387 */ /* 0x002fe20000100a00 */
[----:B------:R-:W-:Y:S02]  /*3d2a0*/  STL.64 [R1+0x18], R10 ;  /* 0x0000180a01007387 */ /* 0x000fe40000100a00 */
[----:B------:R-:W1:Y:S01]  /*3d2b0*/  LDSM.16.M88.4 R8, [R22+0x14000] ;  /* 0x014000001608783b */ /* 0x000e620000000200 */
[----:B0-----:R-:W-:Y:S03]  /*3d2c0*/  STL.64 [R1], R4 ;  /* 0x0000000401007387 */ /* 0x001fe60000100a00 */
[----:B------:R-:W-:Y:S02]  /*3d2d0*/  STL.64 [R1+0x8], R6 ;  /* 0x0000080601007387 */ /* 0x000fe40000100a00 */
[----:B------:R-:W-:Y:S02]  /*3d2e0*/  STL [R1+0x65c4], R14 ;  /* 0x0065c40e01007387 */ /* 0x000fe40000100800 */
[----:B------:R-:W-:Y:S01]  /*3d2f0*/  STL [R1+0x65c0], R15 ;  /* 0x0065c00f01007387 */ /* 0x000fe20000100800 */
[----:B------:R-:W-:Y:S01]  /*3d300*/  STL.64 [R1+0x6d68], R12 ;  /* 0x006d680c01007387 */ /* 0x000fe20000100a00 */
[----:B------:R-:W-:-:S02]  /*3d310*/  IMAD.MOV.U32 R17, RZ, RZ, R4 ;  /* 0x000000ffff117224 */ /* 0x000fc400078e0004 */
[----:B------:R-:W-:Y:S02]  /*3d320*/  IMAD.MOV.U32 R16, RZ, RZ, R5 ;  /* 0x000000ffff107224 */ /* 0x000fe400078e0005 */
[----:B-1----:R-:W-:Y:S01]  /*3d330*/  STL [R1+0x669c], R10 ;  /* 0x00669c0a01007387 */ /* 0x002fe20000100800 */
[----:B------:R-:W-:Y:S04]  /*3d340*/  STL [R1+0x6698], R11 ;  /* 0x0066980b01007387 */ /* 0x000fe80000100800 */
[----:B------:R-:W0:Y:S01]  /*3d350*/  LDSM.16.M88.4 R4, [R22+0x15000] ;  /* 0x015000001604783b */ /* 0x000e220000000200 */
[----:B------:R-:W-:Y:S02]  /*3d360*/  STL.64 [R1+0x6d50], R8 ;  /* 0x006d500801007387 */ /* 0x000fe40000100a00 */
[----:B------:R-:W1:Y:S01]  /*3d370*/  LDSM.16.M88.4 R8, [R22+0x16000] ;  /* 0x016000001608783b */ /* 0x000e620000000200 */
[----:B------:R-:W2:Y:S04]  /*3d380*/  LDSM.16.M88.4 R12, [R22+0x17000] ;  /* 0x01700000160c783b */ /* 0x000ea80000000200 */
[----:B0-----:R-:W-:Y:S01]  /*3d390*/  STL [R1+0x66a4], R6 ;  /* 0x0066a40601007387 */ /* 0x001fe20000100800 */
[----:B------:R-:W-:Y:S02]  /*3d3a0*/  STL [R1+0x66a0], R7 ;  /* 0x0066a00701007387 */ /* 0x000fe40000100800 */
[----:B-1----:R-:W-:Y:S02]  /*3d3b0*/  STL.64 [R1+0x30], R8 ;  /* 0x0000300801007387 */ /* 0x002fe40000100a00 */
[----:B------:R-:W-:Y:S02]  /*3d3c0*/  STL.64 [R1+0x38], R10 ;  /* 0x0000380a01007387 */ /* 0x000fe40000100a00 */
[----:B------:R-:W0:Y:S04]  /*3d3d0*/  LDSM.16.M88.4 R8, [R22+0x18000] ;  /* 0x018000001608783b */ /* 0x000e280000000200 */
[----:B--2---:R-:W-:Y:S01]  /*3d3e0*/  STL.64 [R1+0xc0], R12 ;  /* 0x0000c00c01007387 */ /* 0x004fe20000100a00 */
[----:B------:R-:W-:Y:S02]  /*3d3f0*/  STL.64 [R1+0xc8], R14 ;  /* 0x0000c80e01007387 */ /* 0x000fe40000100a00 */
[----:B------:R-:W1:Y:S01]  /*3d400*/  LDSM.16.M88.4 R12, [R22+0x19000] ;  /* 0x01900000160c783b */ /* 0x000e620000000200 */
[----:B0-----:R-:W-:Y:S03]  /*3d410*/  STL.64 [R1+0xb0], R8 ;  /* 0x0000b00801007387 */ /* 0x001fe60000100a00 */
[----:B------:R-:W-:-:S02]  /*3d420*/  IMAD.MOV.U32 R29, RZ, RZ, R8 ;  /* 0x000000ffff1d7224 */ /* 0x000fc400078e0008 */
[----:B------:R-:W-:Y:S02]  /*3d430*/  STL.64 [R1+0xb8], R10 ;  /* 0x0000b80a01007387 */ /* 0x000fe40000100a00 */
[----:B------:R-:W-:Y:S02]  /*3d440*/  IMAD.MOV.U32 R28, RZ, RZ, R9 ;  /* 0x000000ffff1c7224 */ /* 0x000fe400078e0009 */
[----:B------:R-:W0:Y:S04]  /*3d450*/  LDSM.16.M88.4 R8, [R22+0x1a000] ;  /* 0x01a000001608783b */ /* 0x000e280000000200 */
[----:B------:R-:W-:Y:S01]  /*3d460*/  STL [R1+0x6d4c], R28 ;  /* 0x006d4c1c01007387 */ /* 0x000fe20000100800 */
[----:B------:R-:W-:Y:S02]  /*3d470*/  STL [R1+0x6d48], R29 ;  /* 0x006d481d01007387 */ /* 0x000fe40000100800 */
[----:B-1----:R-:W-:Y:S02]  /*3d480*/  STL.64 [R1+0xa0], R12 ;  /* 0x0000a00c01007387 */ /* 0x002fe40000100a00 */
[----:B------:R-:W-:Y:S02]  /*3d490*/  STL.64 [R1+0xa8], R14 ;  /* 0x0000a80e01007387 */ /* 0x000fe40000100a00 */
[----:B------:R-:W1:Y:S04]  /*3d4a0*/  LDSM.16.M88.4 R12, [R22+0x1b000] ;  /* 0x01b00000160c783b */ /* 0x000e680000000200 */
[----:B0-----:R-:W-:Y:S01]  /*3d4b0*/  STL.64 [R1+0x90], R8 ;  /* 0x0000900801007387 */ /* 0x001fe20000100a00 */
[----:B------:R-:W-:Y:S02]  /*3d4c0*/  STL.64 [R1+0x98], R10 ;  /* 0x0000980a01007387 */ /* 0x000fe40000100a00 */
[----:B------:R-:W0:Y:S01]  /*3d4d0*/  LDSM.16.M88.4 R8, [R22+0x1c000] ;  /* 0x01c000001608783b */ /* 0x000e220000000200 */
[----:B-1----:R-:W-:Y:S03]  /*3d4e0*/  STL.64 [R1+0x80], R12 ;  /* 0x0000800c01007387 */ /* 0x002fe60000100a00 */
[----:B------:R-:W-:Y:S02]  /*3d4f0*/  STL.64 [R1+0x88], R14 ;  /* 0x0000880e01007387 */ /* 0x000fe40000100a00 */
[----:B------:R-:W1:Y:S01]  /*3d500*/  LDSM.16.M88.4 R12, [R22+0x1d000] ;  /* 0x01d00000160c783b */ /* 0x000e620000000200 */
[----:B0-----:R-:W-:Y:S03]  /*3d510*/  STL.64 [R1+0x70], R8 ;  /* 0x0000700801007387 */ /* 0x001fe60000100a00 */
[----:B------:R-:W-:-:S02]  /*3d520*/  IMAD.MOV.U32 R28, RZ, RZ, R8 ;  /* 0x000000ffff1c7224 */ /* 0x000fc400078e0008 */
[----:B------:R-:W-:Y:S02]  /*3d530*/  STL.64 [R1+0x78], R10 ;  /* 0x0000780a01007387 */ /* 0x000fe40000100a00 */
[----:B------:R-:W-:Y:S02]  /*3d540*/  IMAD.MOV.U32 R29, RZ, RZ, R9 ;  /* 0x000000ffff1d7224 */ /* 0x000fe400078e0009 */
[----:B------:R-:W0:Y:S04]  /*3d550*/  LDSM.16.M88.4 R8, [R22+0x1e000] ;  /* 0x01e000001608783b */ /* 0x000e280000000200 */
[----:B-1----:R-:W-:Y:S01]  /*3d560*/  STL.64 [R1+0x60], R12 ;  /* 0x0000600c01007387 */ /* 0x002fe20000100a00 */
[----:B------:R-:W-:Y:S03]  /*3d570*/  STL.64 [R1+0x68], R14 ;  /* 0x0000680e01007387 */ /* 0x000fe60000100a00 */
[----:B0-----:R-:W-:Y:S01]  /*3d580*/  STL.64 [R1+0x50], R8 ;  /* 0x0000500801007387 */ /* 0x001fe20000100a00 */
[----:B------:R-:W-:-:S02]  /*3d590*/  IMAD.MOV.U32 R3, RZ, RZ, R8 ;  /* 0x000000ffff037224 */ /* 0x000fc400078e0008 */
[----:B------:R-:W-:Y:S02]  /*3d5a0*/  STL.64 [R1+0x58], R10 ;  /* 0x0000580a01007387 */ /* 0x000fe40000100a00 */
[----:B------:R-:W-:Y:S02]  /*3d5b0*/  IMAD.MOV.U32 R0, RZ, RZ, R9 ;  /* 0x000000ffff007224 */ /* 0x000fe400078e0009 */
[----:B------:R-:W0:Y:S04]  /*3d5c0*/  LDSM.16.M88.4 R8, [R22+0x1f000] ;  /* 0x01f000001608783b */ /* 0x000e280000000200 */
[----:B0-----:R-:W-:Y:S01]  /*3d5d0*/  STL.64 [R1+0x40], R8 ;  /* 0x0000400801007387 */ /* 0x001fe20000100a00 */
[----:B------:R-:W-:Y:S02]  /*3d5e0*/  STL.64 [R1+0x48], R10 ;  /* 0x0000480a01007387 */ /* 0x000fe40000100a00 */
[----:B------:R-:W2:Y:S02]  /*3d5f0*/  LDL.LU.64 R12, [R1+0xda0] ;  /* 0x000da000010c7983 */ /* 0x000ea40000300a00 */
[----:B------:R-:W3:Y:S02]  /*3d600*/  LDL.LU.64 R14, [R1+0xda8] ;  /* 0x000da800010e7983 */ /* 0x000ee40000300a00 */
[----:B------:R-:W-:-:S02]  /*3d610*/  IMAD.MOV.U32 R7, RZ, RZ, R8 ;  /* 0x000000ffff077224 */ /* 0x000fc400078e0008 */
[----:B------:R-:W-:Y:S01]  /*3d620*/  IMAD.MOV.U32 R6, RZ, RZ, R9 ;  /* 0x000000ffff067224 */ /* 0x000fe200078e0009 */
[----:B---3--:R-:W-:Y:S01]  /*3d630*/  STL.64 [R1+0x6d78], R14 ;  /* 0x006d780e01007387 */ /* 0x008fe20000100a00 */
[----:B--2---:R0:W-:Y:S03]  /*3d640*/  STL.64 [R1+0x6d70], R12 ;  /* 0x006d700c01007387 */ /* 0x0041e60000100a00 */
[----:B0-----:R-:W2:Y:S04]  /*3d650*/  LDL.64 R12, [R1+0x10] ;  /* 0x00001000010c7983 */ /* 0x001ea80000100a00 */
[----:B--2---:R-:W-:Y:S01]  /*3d660*/  STL.64 [R1+0x6d80], R12 ;  /* 0x006d800c01007387 */ /* 0x004fe20000100a00 */
[----:B------:R-:W-:Y:S02]  /*3d670*/  STL.64 [R1+0x6d60], R6 ;  /* 0x006d600601007387 */ /* 0x000fe40000100a00 */
[----:B------:R0:W-:Y:S02]  /*3d680*/  STL.64 [R1+0x6d58], R4 ;  /* 0x006d580401007387 */ /* 0x0001e40000100a00 */
[----:B0-----:R-:W-:-:S02]  /*3d690*/  IMAD.MOV.U32 R4, RZ, RZ, R17 ;  /* 0x000000ffff047224 */ /* 0x001fc400078e0011 */
[----:B------:R-:W-:-:S05]  /*3d6a0*/  IMAD.MOV.U32 R5, RZ, RZ, R16 ;  /* 0x000000ffff057224 */ /* 0x000fca00078e0010 */
[----:B------:R0:W-:Y:S04]  /*3d6b0*/  STL.64 [R1+0x6d88], R4 ;  /* 0x006d880401007387 */ /* 0x0001e80000100a00 */
[----:B0-----:R-:W2:Y:S01]  /*3d6c0*/  LDL.LU.64 R4, [R1+0xdc0] ;  /* 0x000dc00001047983 */ /* 0x001ea20000300a00 */
[----:B------:R-:W2:Y:S02]  /*3d6d0*/  LDL.LU.64 R6, [R1+0xdc8] ;  /* 0x000dc80001067983 */ /* 0x000ea40000300a00 */
[----:B------:R-:W-:Y:S02]  /*3d6e0*/  IMAD.MOV.U32 R12, RZ, RZ, R19 ;  /* 0x000000ffff0c7224 */ /* 0x000fe400078e0013 */
[----:B------:R-:W-:Y:S01]  /*3d6f0*/  IMAD.MOV.U32 R13, RZ, RZ, R18 ;  /* 0x000000ffff0d7224 */ /* 0x000fe200078e0012 */
[----:B------:R-:W3:Y:S04]  /*3d700*/  LDL.LU.64 R8, [R1+0xd90] ;  /* 0x000d900001087983 */ /* 0x000ee80000300a00 */
[----:B------:R-:W0:Y:S01]  /*3d710*/  LDSM.16.MT88.4 R16, [R2+0x80] ;  /* 0x000080000210783b */ /* 0x000e220000004200 */
[----:B------:R-:W3:Y:S02]  /*3d720*/  LDL.LU.64 R10, [R1+0xd98] ;  /* 0x000d9800010a7983 */ /* 0x000ee40000300a00 */
[----:B------:R-:W4:Y:S02]  /*3d730*/  LDL.LU.64 R20, [R1+0xba0] ;  /* 0x000ba00001147983 */ /* 0x000f240000300a00 */
[----:B------:R-:W4:Y:S01]  /*3d740*/  LDL.LU.64 R22, [R1+0xba8] ;  /* 0x000ba80001167983 */ /* 0x000f220000300a00 */
[----:B0-----:R-:W-:Y:S01]  /*3d750*/  STL.64 [R1+0x6cc8], R18 ;  /* 0x006cc81201007387 */ /* 0x001fe20000100a00 */
[----:B------:R0:W-:Y:S03]  /*3d760*/  STL.64 [R1+0x6cc0], R16 ;  /* 0x006cc01001007387 */ /* 0x0001e60000100a00 */
[----:B0-----:R-:W3:Y:S01]  /*3d770*/  LDL.LU.64 R16, [R1+0xdb0] ;  /* 0x000db00001107983 */ /* 0x001ee20000300a00 */
[----:B------:R-:W3:Y:S01]  /*3d780*/  LDL.LU.64 R18, [R1+0xdb8] ;  /* 0x000db80001127983 */ /* 0x000ee20000300a00 */
[C---:B--2---:R-:W-:Y:S02]  /*3d790*/  HMMA.16816.F32.BF16 R12, R24.reuse, R12, R4 ;  /* 0x0000000c180c723c */ /* 0x044fe40000041804 */
[----:B------:R-:W2:Y:S11]  /*3d7a0*/  LDL.LU.64 R4, [R1+0x6d88] ;  /* 0x006d880001047983 */ /* 0x000eb60000300a00 */
[----:B------:R-:W-:Y:S10]  /*3d7b0*/  @!UPT UIADD3 URZ, URZ, URZ, URZ ;  /* 0x0000003f3f3ff290 */ /* 0x000ff4000fffe03f */
[----:B------:R0:W-:Y:S01]  /*3d7c0*/  STL.64 [R1+0x4f0], R12 ;  /* 0x0004f00c01007387 */ /* 0x0001e20000100a00 */
[----:B------:R1:W-:Y:S03]  /*3d7d0*/  STL.64 [R1+0x4f8], R14 ;  /* 0x0004f80e01007387 */ /* 0x0003e60000100a00 */
[----:B0-----:R-:W3:Y:S02]  /*3d7e0*/  LDL.LU.64 R12, [R1+0x6d80] ;  /* 0x006d8000010c7983 */ /* 0x001ee40000300a00 */
[C---:B---3--:R-:W-:Y:S11]  /*3d7f0*/  HMMA.16816.F32.BF16 R16, R24.reuse, R12, R16 ;  /* 0x0000000c1810723c */ /* 0x048ff60000041810 */
[----:B------:R-:W-:Y:S11]  /*3d800*/  @!UPT UIADD3 URZ, URZ, URZ, URZ ;  /* 0x0000003f3f3ff290 */ /* 0x000ff6000fffe03f */
[----:B------:R-:W-:Y:S01]  /*3d810*/  @!UPT UIADD3 URZ, URZ, URZ, URZ ;  /* 0x0000003f3f3ff290 */ /* 0x000fe2000fffe03f */
[----:B------:R0:W-:Y:S01]  /*3d820*/  STL.64 [R1+0x4e0], R16 ;  /* 0x0004e01001007387 */ /* 0x0001e20000100a00 */
[----:B------:R-:W-:Y:S02]  /*3d830*/  STL.64 [R1+0x4e8], R18 ;  /* 0x0004e81201007387 */ /* 0x000fe40000100a00 */
[----:B-1----:R-:W2:Y:S02]  /*3d840*/  LDL.LU.64 R14, [R1+0x6d78] ;  /* 0x006d7800010e7983 */ /* 0x002ea40000300a00 */
[----:B0-----:R-:W-:Y:S02]  /*3d850*/  IMAD.MOV.U32 R17, RZ, RZ, R12 ;  /* 0x000000ffff117224 */ /* 0x001fe400078e000c */
[----:B------:R-:W-:Y:S02]  /*3d860*/  IMAD.MOV.U32 R16, RZ, RZ, R13 ;  /* 0x000000ffff107224 */ /* 0x000fe400078e000d */
[----:B------:R-:W2:Y:S03]  /*3d870*/  LDL.LU.64 R12, [R1+0x6d70] ;  /* 0x006d7000010c7983 */ /* 0x000ea60000300a00 */
[----:B------:R0:W-:Y:S02]  /*3d880*/  STL.64 [R1+0x6d28], R16 ;  /* 0x006d281001007387 */ /* 0x0001e40000100a00 */
[----:B0-----:R-:W3:Y:S01]  /*3d890*/  LDL.LU.64 R16, [R1+0xbd0] ;  /* 0x000bd00001107983 */ /* 0x001ee20000300a00 */
[----:B------:R-:W3:Y:S01]  /*3d8a0*/  LDL.LU.64 R18, [R1+0xbd8] ;  /* 0x000bd80001127983 */ /* 0x000ee20000300a00 */
[C---:B--2---:R-:W-:Y:S02]  /*3d8b0*/  HMMA.16816.F32.BF16 R4, R24.reuse, R4, R12 ;  /* 0x000000041804723c */ /* 0x044fe4000004180c */
[----:B------:R-:W2:Y:S11]  /*3d8c0*/  LDL.LU.64 R12, [R1+0x6d68] ;  /* 0x006d6800010c7983 */ /* 0x000eb60000300a00 */
[----:B------:R-:W-:Y:S11]  /*3d8d0*/  @!UPT UIADD3 URZ, URZ, URZ, URZ ;  /* 0x0000003f3f3ff290 */ /* 0x000ff6000fffe03f */
[----:B------:R-:W-:Y:S02]  /*3d8e0*/  IMAD.MOV.U32 R14, RZ, RZ, R6 ;  /* 0x000000ffff0e7224 */ /* 0x000fe400078e0006 */
[----:B------:R-:W-:Y:S01]  /*3d8f0*/  IMAD.MOV.U32 R15, RZ, RZ, R7 ;  /* 0x000000ffff0f7224 */ /* 0x000fe200078e0007 */
[----:B------:R0:W-:Y:S01]  /*3d900*/  STL.64 [R1+0x4d0], R4 ;  /* 0x0004d00401007387 */ /* 0x0001e20000100a00 */
[----:B------:R-:W3:Y:S03]  /*3d910*/  LDL.LU.64 R6, [R1+0x6d60] ;  /* 0x006d600001067983 */ /* 0x000ee60000300a00 */
[----:B0-----:R-:W4:Y:S01]  /*3d920*/  LDL.LU.64 R4, [R1+0x6d58] ;  /* 0x006d580001047983 */ /* 0x001f220000300a00 */
[----:B------:R-:W-:Y:S02]  /*3d930*/  STL [R1+0x65cc], R14 ;  /* 0x0065cc0e01007387 */ /* 0x000fe40000100800 */
[----:B------:R-:W-:Y:S01]  /*3d940*/  STL [R1+0x65c8], R15 ;  /* 0x0065c80f01007387 */ /* 0x000fe20000100800 */
[C---:B--2---:R-:W-:Y:S11]  /*3d950*/  HMMA.16816.F32.BF16 R8, R24.reuse, R12, R8 ;  /* 0x0000000c1808723c */ /* 0x044ff60000041808 */
[----:B------:R-:W-:Y:S11]  /*3d960*/  @!UPT UIADD3 URZ, URZ, URZ, URZ ;  /* 0x0000003f3f3ff290 */ /* 0x000ff6000fffe03f */
[----:B------:R-:W-:Y:S01]  /*3d970*/  @!UPT UIADD3 URZ, URZ, URZ, URZ ;  /* 0x0000003f3f3ff290 */ /* 0x000fe2000fffe03f */
[----:B------:R0:W-:Y:S01]  /*3d980*/  STL.64 [R1+0x4c0], R8 ;  /* 0x0004c00801007387 */ /* 0x0001e20000100a00 */
[----:B------:R-:W-:Y:S03]  /*3d990*/  STL.64 [R1+0x4c8], R10 ;  /* 0x0004c80a01007387 */ /* 0x000fe60000100a00 */
[----:B0-----:R-:W3:Y:S02]  /*3d9a0*/  LDL.LU.64 R8, [R1+0x6d50] ;  /* 0x006d500001087983 */ /* 0x001ee40000300a00 */
[C---:B---3--:R-:W-:Y:S02]  /*3d9b0*/  HMMA.16816.F32.BF16 R16, R24.reuse, R8, R16 ;  /* 0x000000081810723c */ /* 0x048fe40000041810 */
[----:B------:R-:W-:Y:S11]  /*3d9c0*/  STL.64 [R1+0x6d40], R8 ;  /* 0x006d400801007387 */ /* 0x000ff60000100a00 */
[----:B------:R-:W-:Y:S10]  /*3d9d0*/  @!UPT UIADD3 URZ, URZ, URZ, URZ ;  /* 0x0000003f3f3ff290 */ /* 0x000ff4000fffe03f */
[----:B------:R-:W-:Y:S01]  /*3d9e0*/  STL.64 [R1+0x4b0], R16 ;  /* 0x0004b01001007387 */ /* 0x000fe20000100a00 */
[----:B------:R4:W-:Y:S02]  /*3d9f0*/  STL.64 [R1+0x4b8], R18 ;  /* 0x0004b81201007387 */ /* 0x0009e40000100a00 */
[----:B----4-:R-:W-:Y:S01]  /*3da00*/  HMMA.16816.F32.BF16 R16, R24, R4, R20 ;  /* 0x000000041810723c */ /* 0x010fe20000041814 */
[----:B------:R-:W0:Y:S11]  /*3da10*/  LDSM.16.MT88.4 R20, [R2+0x100] ;  /* 0x000100000214783b */ /* 0x000e360000004200 */
[----:B------:R-:W-:Y:S11]  /*3da20*/  @!UPT UIADD3 URZ, URZ, URZ, URZ ;  /* 0x0000003f3f3ff290 */ /* 0x000ff6000fffe03f */
[----:B------:R1:W-:Y:S01]  /*3da30*/  STL [R1+0x4a0], R16 ;  /* 0x0004a01001007387 */ /* 0x0003e20000100800 */
[----:B------:R2:W-:Y:S02]  /*3da40*/  STL [R1+0x4ac], R19 ;  /* 0x0004ac1301007387 */ /* 0x0005e40000100800 */
[----:B------:R-:W3:Y:S02]  /*3da50*/  LDL.LU.64 R8, [R1+0xbc0] ;  /* 0x000bc00001087983 */ /* 0x000ee40000300a00 */
[----:B------:R-:W-:Y:S01]  /*3da60*/  IMAD.MOV.U32 R14, RZ, RZ, R17 ;  /* 0x000000ffff0e7224 */ /* 0x000fe200078e0011 */
[----:B------:R-:W3:Y:S01]  /*3da70*/  LDL.LU.64 R10, [R1+0xbc8] ;  /* 0x000bc800010a7983 */ /* 0x000ee20000300a00 */
[----:B------:R-:W-:-:S03]  /*3da80*/  IMAD.MOV.U32 R15, RZ, RZ, R18 ;  /* 0x000000ffff0f7224 */ /* 0x000fc600078e0012 */
[----:B-1----:R-:W4:Y:S01]  /*3da90*/  LDL.LU.64 R16, [R1+0xbb0] ;  /* 0x000bb00001107983 */ /* 0x002f220000300a00 */
[----:B--2---:R-:W2:Y:S03]  /*3daa0*/  LDL.LU.64 R18, [R1+0xbb8] ;  /* 0x000bb80001127983 */ /* 0x004ea60000300a00 */
[----:B--2---:R-:W-:Y:S01]  /*3dab0*/  STL.64 [R1+0x6d38], R18 ;  /* 0x006d381201007387 */ /* 0x004fe20000100a00 */
[----:B----4-:R1:W-:Y:S03]  /*3dac0*/  STL.64 [R1+0x6d30], R16 ;  /* 0x006d301001007387 */ /* 0x0103e60000100a00 */
[----:B-1----:R-:W3:Y:S01]  /*3dad0*/  LDL.64 R16, [R1+0x30] ;  /* 0x0000300001107983 */ /* 0x002ee20000100a00 */
[----:B------:R-:W-:Y:S02]  /*3dae0*/  STL.64 [R1+0x6cb8], R4 ;  /* 0x006cb80401007387 */ /* 0x000fe40000100a00 */
[----:B------:R-:W-:Y:S02]  /*3daf0*/  STL.64 [R1+0x6c90], R14 ;  /* 0x006c900e01007387 */ /* 0x000fe40000100a00 */
[----:B------:R1:W-:Y:S02]  /*3db00*/  STL.64 [R1+0x6c88], R12 ;  /* 0x006c880c01007387 */ /* 0x0003e40000100a00 */
[----:B-1----:R-:W2:Y:S01]  /*3db10*/  LDL.64 R12, [R1+0xc0] ;  /* 0x0000c000010c7983 */ /* 0x002ea20000100a00 */
[----:B------:R-:W-:Y:S02]  /*3db20*/  STL [R1+0x6c60], R2 ;  /* 0x006c600201007387 */ /* 0x000fe40000100800 */
[----:B0-----:R-:W-:Y:S02]  /*3db30*/  STL.64 [R1+0x6bc8], R22 ;  /* 0x006bc81601007387 */ /* 0x001fe40000100a00 */
[----:B------:R0:W-:Y:S02]  /*3db40*/  STL.64 [R1+0x6bc0], R20 ;  /* 0x006bc01401007387 */ /* 0x0001e40000100a00 */
[----:B0-----:R-:W-:-:S02]  /*3db50*/  IMAD.MOV.U32 R20, RZ, RZ, R28 ;  /* 0x000000ffff147224 */ /* 0x001fc400078e001c */
[----:B------:R-:W-:Y:S01]  /*3db60*/  IMAD.MOV.U32 R21, RZ, RZ, R29 ;  /* 0x000000ffff157224 */ /* 0x000fe200078e001d */
[----:B------:R-:W4:Y:S01]  /*3db70*/  LDL.LU R28, [R1+0x6d4c] ;  /* 0x006d4c00011c7983 */ /* 0x000f220000300800 */
[----:B------:R-:W2:Y:S01]  /*3db80*/  LDL.LU R29, [R1+0x6d48] ;  /* 0x006d4800011d7983 */ /* 0x000ea20000300800 */
[----:B---3--:R-:W-:Y:S11]  /*3db90*/  HMMA.16816.F32.BF16 R8, R24, R16, R8 ;  /* 0x000000101808723c */ /* 0x008ff60000041808 */
[----:B------:R-:W-:Y:S11]  /*3dba0*/  @!UPT UIADD3 URZ, URZ, URZ, URZ ;  /* 0x0000003f3f3ff290 */ /* 0x000ff6000fffe03f */
[----:B------:R-:W-:Y:S01]  /*3dbb0*/  @!UPT UIADD3 URZ, URZ, URZ, URZ ;  /* 0x0000003f3f3ff290 */ /* 0x000fe2000fffe03f */
[----:B------:R0:W-:Y:S01]  /*3dbc0*/  STL.64 [R1+0x820], R8 ;  /* 0x0008200801007387 */ /* 0x0001e20000100a00 */
[----:B------:R1:W-:Y:S03]  /*3dbd0*/  STL.64 [R1+0x828], R10 ;  /* 0x0008280a01007387 */ /* 0x0003e60000100a00 */
[----:B0-----:R-:W3:Y:S01]  /*3dbe0*/  LDL.LU.64 R8, [R1+0x6d40] ;  /* 0x006d400001087983 */ /* 0x001ee20000300a00 */
[----:B-1----:R-:W-:Y:S02]  /*3dbf0*/  IMAD.MOV.U32 R11, RZ, RZ, R16 ;  /* 0x000000ffff0b7224 */ /* 0x002fe400078e0010 */
[----:B------:R-:W-:Y:S02]  /*3dc00*/  IMAD.MOV.U32 R10, RZ, RZ, R17 ;  /* 0x000000ffff0a7224 */ /* 0x000fe400078e0011 */
[----:B------:R-:W3:Y:S01]  /*3dc10*/  LDL.LU.64 R18, [R1+0x6d38] ;  /* 0x006d380001127983 */ /* 0x000ee20000300a00 */
[----:B------:R-:W3:Y:S02]  /*3dc20*/  LDL.LU.64 R16, [R1+0x6d30] ;  /* 0x006d300001107983 */ /* 0x000ee40000300a00 */
[----:B------:R-:W-:Y:S02]  /*3dc30*/  STL [R1+0x6c68], R10 ;  /* 0x006c680a01007387 */ /* 0x000fe40000100800 */
[----:B------:R-:W-:Y:S02]  /*3dc40*/  STL [R1+0x6c64], R11 ;  /* 0x006c640b01007387 */ /* 0x000fe40000100800 */
[----:B--2---:R-:W-:-:S02]  /*3dc50*/  IMAD.MOV.U32 R23, RZ, RZ, R12 ;  /* 0x000000ffff177224 */ /* 0x004fc400078e000c */
[----:B------:R-:W-:Y:S01]  /*3dc60*/  IMAD.MOV.U32 R22, RZ, RZ, R13 ;  /* 0x000000ffff167224 */ /* 0x000fe200078e000d */
[C---:B---3--:R-:W-:Y:S01]  /*3dc70*/  HMMA.16816.F32.BF16 R16, R24.reuse, R12, R16 ;  /* 0x0000000c1810723c */ /* 0x048fe20000041810 */
[----:B------:R-:W-:Y:S11]  /*3dc80*/  STL.64 [R1+0x6d08], R8 ;  /* 0x006d080801007387 */ /* 0x000ff60000100a00 */
[----:B------:R-:W-:Y:S11]  /*3dc90*/  @!UPT UIADD3 URZ, URZ, URZ, URZ ;  /* 0x0000003f3f3ff290 */ /* 0x000ff6000fffe03f */
[----:B------:R0:W-:Y:S01]  /*3dca0*/  STL.64 [R1+0x810], R16 ;  /* 0x0008101001007387 */ /* 0x0001e20000100a00 */
[----:B------:R-:W-:Y:S03]  /*3dcb0*/  STL.64 [R1+0x818], R18 ;  /* 0x0008181201007387 */ /* 0x000fe60000100a00 */
[----:B0-----:R-:W2:Y:S01]  /*3dcc0*/  LDL.LU.64 R16, [R1+0x6d28] ;  /* 0x006d280001107983 */ /* 0x001ea20000300a00 */
[----:B------:R-:W3:Y:S02]  /*3dcd0*/  LDL.64 R12, [R1] ;  /* 0x00000000010c7983 */ /* 0x000ee40000100a00 */
[----:B------:R-:W-:Y:S02]  /*3dce0*/  IMAD.MOV.U32 R8, RZ, RZ, R29 ;  /* 0x000000ffff087224 */ /* 0x000fe400078e001d */
[----:B----4-:R-:W-:Y:S01]  /*3dcf0*/  IMAD.MOV.U32 R9, RZ, RZ, R28 ;  /* 0x000000ffff097224 */ /* 0x010fe200078e001c */
[----:B---3--:R0:W-:Y:S04]  /*3dd00*/  STL.64 [R1+0x6c98], R12 ;  /* 0x006c980c01007387 */ /* 0x0081e80000100a00 */
[----:B0-----:R-:W3:Y:S01]  /*3dd10*/  LDL.LU.64 R12, [R1+0xa10] ;  /* 0x000a1000010c7983 */ /* 0x001ee20000300a00 */
[----:B------:R-:W3:Y:S02]  /*3dd20*/  LDL.LU.64 R14, [R1+0xa18] ;  /* 0x000a1800010e7983 */ /* 0x000ee40000300a00 */
[----:B------:R-:W-:Y:S02]  /*3dd30*/  STL [R1+0x6c6c], R23 ;  /* 0x006c6c1701007387 */ /* 0x000fe40000100800 */
[----:B------:R-:W-:Y:S01]  /*3dd40*/  STL [R1+0x6d00], R22 ;  /* 0x006d001601007387 */ /* 0x000fe20000100800 */
[----:B------:R0:W-:Y:S04]  /*3dd50*/  STL.64 [R1+0x6cf8], R20 ;  /* 0x006cf81401007387 */ /* 0x0001e80000100a00 */
[----:B0-----:R-:W4:Y:S01]  /*3dd60*/  LDL.64 R20, [R1+0x90] ;  /* 0x0000900001147983 */ /* 0x001f220000100a00 */
[----:B---3--:R-:W-:Y:S03]  /*3dd70*/  HMMA.16816.F32.BF16 R8, R24, R8, R12 ;  /* 0x000000081808723c */ /* 0x008fe6000004180c */
[----:B----4-:R0:W-:Y:S04]  /*3dd80*/  STL.64 [R1+0x6d10], R20 ;  /* 0x006d101401007387 */ /* 0x0101e80000100a00 */
[----:B0-----:R-:W3:Y:S11]  /*3dd90*/  LDL.64 R20, [R1+0xa0] ;  /* 0x0000a00001147983 */ /* 0x001ef60000100a00 */
[----:B------:R-:W-:Y:S05]  /*3dda0*/  @!UPT UIADD3 URZ, URZ, URZ, URZ ;  /* 0x0000003f3f3ff290 */ /* 0x000fea000fffe03f */
[----:B------:R0:W-:Y:S02]  /*3ddb0*/  STL.64 [R1+0x800], R8 ;  /* 0x0008000801007387 */ /* 0x0001e40000100a00 */
[----:B------:R1:W-:Y:S01]  /*3ddc0*/  STL.64 [R1+0x808], R10 ;  /* 0x0008080a01007387 */ /* 0x0003e20000100a00 */
[----:B0-----:R-:W4:Y:S01]  /*3ddd0*/  LDL.LU.64 R8, [R1+0x9f0] ;  /* 0x0009f00001087983 */ /* 0x001f220000300a00 */
[----:B-1----:R-:W3:Y:S02]  /*3dde0*/  LDL.LU.64 R10, [R1+0x9f8] ;  /* 0x0009f800010a7983 */ /* 0x002ee40000300a00 */
[----:B--2---:R-:W-:Y:S02]  /*3ddf0*/  IMAD.MOV.U32 R12, RZ, RZ, R17 ;  /* 0x000000ffff0c7224 */ /* 0x004fe400078e0011 */
[----:B------:R-:W-:Y:S02]  /*3de00*/  IMAD.MOV.U32 R13, RZ, RZ, R16 ;  /* 0x000000ffff0d7224 */ /* 0x000fe400078e0010 */
[----:B------:R-:W-:-:S02]  /*3de10*/  IMAD.MOV.U32 R16, RZ, RZ, R7 ;  /* 0x000000ffff107224 */ /* 0x000fc400078e0007 */
[----:B------:R-:W-:Y:S01]  /*3de20*/  IMAD.MOV.U32 R17, RZ, RZ, R6 ;  /* 0x000000ffff117224 */ /* 0x000fe200078e0006 */
[----:B---3--:R-:W-:Y:S01]  /*3de30*/  STL.64 [R1+0x6d20], R10 ;  /* 0x006d200a01007387 */ /* 0x008fe20000100a00 */
[----:B----4-:R0:W-:Y:S03]  /*3de40*/  STL.64 [R1+0x6d18], R8 ;  /* 0x006d180801007387 */ /* 0x0101e60000100a00 */
[----:B0-----:R-:W2:Y:S01]  /*3de50*/  LDL.LU.64 R8, [R1+0xa00] ;  /* 0x000a000001087983 */ /* 0x001ea20000300a00 */
[----:B------:R-:W2:Y:S02]  /*3de60*/  LDL.LU.64 R10, [R1+0xa08] ;  /* 0x000a0800010a7983 */ /* 0x000ea40000300a00 */
[----:B------:R0:W-:Y:S02]  /*3de70*/  STL.64 [R1+0x6cd8], R16 ;  /* 0x006cd81001007387 */ /* 0x0001e40000100a00 */
[----:B------:R-:W3:Y:S01]  /*3de80*/  LDL.LU.64 R4, [R1+0x930] ;  /* 0x0009300001047983 */ /* 0x000ee20000300a00 */
[----:B------:R-:W3:Y:S01]  /*3de90*/  LDL.LU.64 R6, [R1+0x938] ;  /* 0x0009380001067983 */ /* 0x000ee20000300a00 */
[----:B0-----:R-:W-:-:S02]  /*3dea0*/  IMAD.MOV.U32 R16, RZ, RZ, R3 ;  /* 0x000000ffff107224 */ /* 0x001fc400078e0003 */
[----:B------:R-:W-:-:S05]  /*3deb0*/  IMAD.MOV.U32 R17, RZ, RZ, R0 ;  /* 0x000000ffff117224 */ /* 0x000fca00078e0000 */
[----:B------:R0:W-:Y:S04]  /*3dec0*/  STL.64 [R1+0x6cf0], R16 ;  /* 0x006cf01001007387 */ /* 0x0001e80000100a00 */
[----:B0-----:R-:W4:Y:S01]  /*3ded0*/  LDL.64 R16, [R1+0x80] ;  /* 0x0000800001107983 */ /* 0x001f220000100a00 */
[----:B------:R0:W-:Y:S03]  /*3dee0*/  STL.64 [R1+0x6cb0], R12 ;  /* 0x006cb00c01007387 */ /* 0x0001e60000100a00 */
[----:B0-----:R-:W3:Y:S01]  /*3def0*/  LDL.64 R12, [R1+0x20] ;  /* 0x00002000010c7983 */ /* 0x001ee20000100a00 */
[----:B------:R-:W-:Y:S02]  /*3df00*/  IMAD.MOV.U32 R29, RZ, RZ, R20 ;  /* 0x000000ffff1d7224 */ /* 0x000fe400078e0014 */
[----:B------:R-:W-:Y:S01]  /*3df10*/  IMAD.MOV.U32 R28, RZ, RZ, R21 ;  /* 0x000000ffff1c7224 */ /* 0x000fe200078e0015 */
[C---:B--2---:R-:W-:Y:S01]  /*3df20*/  HMMA.16816.F32.BF16 R8, R24.reuse, R20, R8 ;  /* 0x000000141808723c */ /* 0x044fe20000041808 */
[----:B---3--:R0:W-:Y:S04]  /*3df30*/  STL.64 [R1+0x6cd0], R12 ;  /* 0x006cd00c01007387 */ /* 0x0081e80000100a00 */
[----:B0-----:R-:W4:Y:S01]  /*3df40*/  LDL.LU.64 R12, [R1+0x9e0] ;  /* 0x0009e000010c7983 */ /* 0x001f220000300a00 */
[----:B------:R-:W4:Y:S11]  /*3df50*/  LDL.LU.64 R14, [R1+0x9e8] ;  /* 0x0009e800010e7983 */ /* 0x000f360000300a00 */
[----:B------:R-:W-:Y:S06]  /*3df60*/  @!UPT UIADD3 URZ, URZ, URZ, URZ ;  /* 0x0000003f3f3ff290 */ /* 0x000fec000fffe03f */
[----:B------:R-:W-:Y:S02]  /*3df70*/  STL.64 [R1+0x7f0], R8 ;  /* 0x0007f00801007387 */ /* 0x000fe40000100a00 */
[----:B------:R0:W-:Y:S02]  /*3df80*/  STL.64 [R1+0x7f8], R10 ;  /* 0x0007f80a01007387 */ /* 0x0001e40000100a00 */
[----:B0-----:R-:W2:Y:S01]  /*3df90*/  LDL.LU.64 R10, [R1+0x6d20] ;  /* 0x006d2000010a7983 */ /* 0x001ea20000300a00 */
[----:B------:R-:W2:Y:S02]  /*3dfa0*/  LDL.LU.64 R8, [R1+0x6d18] ;  /* 0x006d180001087983 */ /* 0x000ea40000300a00 */
[----:B------:R-:W2:Y:S02]  /*3dfb0*/  LDL.LU.64 R20, [R1+0x6d10] ;  /* 0x006d100001147983 */ /* 0x000ea40000300a00 */
[C---:B--2---:R-:W-:Y:S01]  /*3dfc0*/  HMMA.16816.F32.BF16 R8, R24.reuse, R20, R8 ;  /* 0x000000141808723c */ /* 0x044fe20000041808 */
[----:B------:R-:W-:Y:S11]  /*3dfd0*/  IMAD.MOV.U32 R2, RZ, RZ, R21 ;  /* 0x000000ffff027224 */ /* 0x000ff600078e0015 */
[----:B------:R-:W-:Y:S11]  /*3dfe0*/  @!UPT UIADD3 URZ, URZ, URZ, URZ ;  /* 0x0000003f3f3ff290 */ /* 0x000ff6000fffe03f */
[----:B------:R0:W-:Y:S01]  /*3dff0*/  STL.64 [R1+0x7e0], R8 ;  /* 0x0007e00801007387 */ /* 0x0001e20000100a00 */
[----:B------:R1:W-:Y:S03]  /*3e000*/  STL.64 [R1+0x7e8], R10 ;  /* 0x0007e80a01007387 */ /* 0x0003e60000100a00 */
[----:B0-----:R-:W2:Y:S01]  /*3e010*/  LDL.LU.64 R8, [R1+0x6d08] ;  /* 0x006d080001087983 */ /* 0x001ea20000300a00 */
[----:B-1----:R-:W-:Y:S02]  /*3e020*/  IMAD.MOV.U32 R11, RZ, RZ, R20 ;  /* 0x000000ffff0b7224 */ /* 0x002fe400078e0014 */
[----:B------:R-:W3:Y:S02]  /*3e030*/  LDL.LU R22, [R1+0x6d00] ;  /* 0x006d000001167983 */ /* 0x000ee40000300800 */
[----:B------:R-:W2:Y:S01]  /*3e040*/  LDL.LU.64 R20, [R1+0x6cf8] ;  /* 0x006cf80001147983 */ /* 0x000ea20000300a00 */
[----:B----4-:R-:W-:Y:S01]  /*3e050*/  HMMA.16816.F32.BF16 R12, R24, R16, R12 ;  /* 0x00000010180c723c */ /* 0x010fe2000004180c */
[----:B------:R-:W-:-:S02]  /*3e060*/  IMAD.MOV.U32 R10, RZ, RZ, R17 ;  /* 0x000000ffff0a7224 */ /* 0x000fc400078e0011 */
[----:B------:R-:W-:Y:S11]  /*3e070*/  IMAD.MOV.U32 R23, RZ, RZ, R16 ;  /* 0x000000ffff177224 */ /* 0x000ff600078e0010 */
[----:B------:R-:W-:Y:S09]  /*3e080*/  @!UPT UIADD3 URZ, URZ, URZ, URZ ;  /* 0x0000003f3f3ff290 */ /* 0x000ff2000fffe03f */
[----:B------:R0:W-:Y:S01]  /*3e090*/  STL.64 [R1+0x7d0], R12 ;  /* 0x0007d00c01007387 */ /* 0x0001e20000100a00 */
[----:B------:R-:W-:Y:S02]  /*3e0a0*/  IMAD.MOV.U32 R0, RZ, RZ, R15 ;  /* 0x000000ffff007224 */ /* 0x000fe400078e000f */
[----:B------:R1:W-:Y:S02]  /*3e0b0*/  STL [R1+0x7d8], R14 ;  /* 0x0007d80e01007387 */ /* 0x0003e40000100800 */
[----:B------:R-:W-:Y:S01]  /*3e0c0*/  STL.64 [R1+0x6c80], R10 ;  /* 0x006c800a01007387 */ /* 0x000fe20000100a00 */
[C---:B--2---:R-:W-:Y:S01]  /*3e0d0*/  HMMA.16816.F32.BF16 R4, R24.reuse, R20, R4 ;  /* 0x000000141804723c */ /* 0x044fe20000041804 */
[----:B------:R-:W-:Y:S01]  /*3e0e0*/  STL.64 [R1+0x6c78], R8 ;  /* 0x006c780801007387 */ /* 0x000fe20000100a00 */
[----:B------:R-:W-:Y:S02]  /*3e0f0*/  STL [R1+0x6680], R0 ;  /* 0x0066800001007387 */ /* 0x000fe40000100800 */
[----:B------:R-:W2:Y:S02]  /*3e100*/  LDL.LU.64 R16, [R1+0x590] ;  /* 0x0005900001107983 */ /* 0x000ea40000300a00 */
[----:B------:R-:W2:Y:S11]  /*3e110*/  LDL.LU.64 R18, [R1+0x598] ;  /* 0x0005980001127983 */ /* 0x000eb60000300a00 */
[----:B------:R-:W-:Y:S06]  /*3e120*/  @!UPT UIADD3 URZ, URZ, URZ, URZ ;  /* 0x0000003f3f3ff290 */ /* 0x000fec000fffe03f */
[----:B------:R-:W-:Y:S01]  /*3e130*/  STL.64 [R1+0x7c0], R4 ;  /* 0x0007c00401007387 */ /* 0x000fe20000100a00 */
[----:B------:R-:W-:Y:S02]  /*3e140*/  STL.64 [R1+0x7c8], R6 ;  /* 0x0007c80601007387 */ /* 0x000fe40000100a00 */
[----:B0-----:R-:W4:Y:S02]  /*3e150*/  LDL.LU.64 R12, [R1+0x530] ;  /* 0x00053000010c7983 */ /* 0x001f240000300a00 */
[----:B-1----:R-:W2:Y:S02]  /*3e160*/  LDL.LU.64 R14, [R1+0x538] ;  /* 0x00053800010e7983 */ /* 0x002ea40000300a00 */
[----:B--2---:R-:W-:Y:S01]  /*3e170*/  STL.64 [R1+0x6ce8], R14 ;  /* 0x006ce80e01007387 */ /* 0x004fe20000100a00 */
[----:B----4-:R0:W-:Y:S03]  /*3e180*/  STL.64 [R1+0x6ce0], R12 ;  /* 0x006ce00c01007387 */ /* 0x0101e60000100a00 */
[----:B0-----:R-:W2:Y:S01]  /*3e190*/  LDL.LU.64 R12, [R1+0x580] ;  /* 0x00058000010c7983 */ /* 0x001ea20000300a00 */
[----:B------:R-:W2:Y:S02]  /*3e1a0*/  LDL.LU.64 R14, [R1+0x588] ;  /* 0x00058800010e7983 */ /* 0x000ea40000300a00 */
[----:B------:R-:W4:Y:S02]  /*3e1b0*/  LDL.LU.64 R4, [R1+0xd40] ;  /* 0x000d400001047983 */ /* 0x000f240000300a00 */
[----:B------:R-:W4:Y:S01]  /*3e1c0*/  LDL.LU.64 R6, [R1+0xd48] ;  /* 0x000d480001067983 */ /* 0x000f220000300a00 */
[----:B------:R-:W2:Y:S01]  /*3e1d0*/  LDL.LU.64 R8, [R1+0xd10] ;  /* 0x000d100001087983 */ /* 0x000ea20000300a00 */
[----:B------:R-:W2:Y:S03]  /*3e1e0*/  LDL.LU.64 R10, [R1+0xd18] ;  /* 0x000d1800010a7983 */ /* 0x000ea60000300a00 */
[----:B--2---:R-:W-:Y:S01]  /*3e1f0*/  STL.64 [R1+0x6ca8], R10 ;  /* 0x006ca80a01007387 */ /* 0x004fe20000100a00 */
[----:B------:R0:W-:Y:S03]  /*3e200*/  STL.64 [R1+0x6ca0], R8 ;  /* 0x006ca00801007387 */ /* 0x0001e60000100a00 */
[----:B0-----:R-:W2:Y:S01]  /*3e210*/  LDL.LU.64 R8, [R1+0xd30] ;  /* 0x000d300001087983 */ /* 0x001ea20000300a00 */
[----:B------:R-:W2:Y:S02]  /*3e220*/  LDL.LU.64 R10, [R1+0xd38] ;  /* 0x000d3800010a7983 */ /* 0x000ea40000300a00 */
[----:B------:R0:W-:Y:S02]  /*3e230*/  STL.64 [R1+0x6bf8], R20 ;  /* 0x006bf81401007387 */ /* 0x0001e40000100a00 */
[----:B---3--:R-:W-:Y:S01]  /*3e240*/  STL.64 [R1+0x6c70], R22 ;  /* 0x006c701601007387 */ /* 0x008fe20000100a00 */
[----:B0-----:R-:W3:Y:S02]  /*3e250*/  LDL.64 R20, [R1+0x60] ;  /* 0x0000600001147983 */ /* 0x001ee40000100a00 */
[C---:B---3--:R-:W-:Y:S11]  /*3e260*/  HMMA.16816.F32.BF16 R16, R24.reuse, R20, R16 ;  /* 0x000000141810723c */ /* 0x048ff60000041810 */
[----:B------:R-:W-:Y:S11]  /*3e270*/  @!UPT UIADD3 URZ, URZ, URZ, URZ ;  /* 0x0000003f3f3ff290 */ /* 0x000ff6000fffe03f */
[----:B------:R-:W-:Y:S01]  /*3e280*/  @!UPT UIADD3 URZ, URZ, URZ, URZ ;  /* 0x0000003f3f3ff290 */ /* 0x000fe2000fffe03f */
[----:B------:R0:W-:Y:S01]  /*3e290*/  STL.64 [R1+0x7b0], R16 ;  /* 0x0007b01001007387 */ /* 0x0001e20000100a00 */
[----:B------:R1:W-:Y:S03]  /*3e2a0*/  STL.64 [R1+0x7b8], R18 ;  /* 0x0007b81201007387 */ /* 0x0003e60000100a00 */
[----:B0-----:R-:W1:Y:S01]  /*3e2b0*/  LDL.LU.64 R16, [R1+0x6cf0] ;  /* 0x006cf00001107983 */ /* 0x001e620000300a00 */
[----:B------:R-:W-:Y:S02]  /*3e2c0*/  IMAD.MOV.U32 R3, RZ, RZ, R20 ;  /* 0x000000ffff037224 */ /* 0x000fe400078e0014 */
[----:B------:R-:W-:Y:S02]  /*3e2d0*/  IMAD.MOV.U32 R0, RZ, RZ, R21 ;  /* 0x000000ffff007224 */ /* 0x000fe400078e0015 */
[----:B------:R-:W3:Y:S01]  /*3e2e0*/  LDL.LU.64 R20, [R1+0xb20] ;  /* 0x000b200001147983 */ /* 0x000ee20000300a00 */
[----:B------:R-:W3:Y:S01]  /*3e2f0*/  LDL.LU.64 R22, [R1+0xb28] ;  /* 0x000b280001167983 */ /* 0x000ee20000300a00 */
[C---:B-1----:R-:W-:Y:S02]  /*3e300*/  HMMA.16816.F32.BF16 R16, R24.reuse, R16, R12 ;  /* 0x000000101810723c */ /* 0x042fe4000004180c */
[----:B------:R-:W2:Y:S01]  /*3e310*/  LDL.LU.64 R14, [R1+0x6ce8] ;  /* 0x006ce800010e7983 */ /* 0x000ea20000300a00 */
[----:B------:R-:W2:Y:S11]  /*3e320*/  LDL.LU.64 R12, [R1+0x6ce0] ;  /* 0x006ce000010c7983 */ /* 0x000eb60000300a00 */
[----:B------:R-:W-:Y:S09]  /*3e330*/  @!UPT UIADD3 URZ, URZ, URZ, URZ ;  /* 0x0000003f3f3ff290 */ /* 0x000ff2000fffe03f */
[----:B------:R0:W-:Y:S01]  /*3e340*/  STL.64 [R1+0x7a0], R16 ;  /* 0x0007a01001007387 */ /* 0x0001e20000100a00 */
[----:B------:R1:W-:Y:S03]  /*3e350*/  STL.64 [R1+0x7a8], R18 ;  /* 0x0007a81201007387 */ /* 0x0003e60000100a00 */
[----:B0-----:R-:W2:Y:S02]  /*3e360*/  LDL.LU.64 R16, [R1+0x6cd8] ;  /* 0x006cd80001107983 */ /* 0x001ea40000300a00 */
[----:B--2---:R-:W-:Y:S02]  /*3e370*/  HMMA.16816.F32.BF16 R24, R24, R16, R12 ;  /* 0x000000101818723c */ /* 0x004fe4000004180c */
[----:B------:R-:W4:Y:S01]  /*3e380*/  LDL.LU.64 R12, [R1+0x6cd0] ;  /* 0x006cd000010c7983 */ /* 0x000f220000300a00 */
[----:B-1----:R-:W4:Y:S02]  /*3e390*/  LDL.LU.64 R18, [R1+0x6cc8] ;  /* 0x006cc80001127983 */ /* 0x002f240000300a00 */
[----:B------:R-:W4:Y:S11]  /*3e3a0*/  LDL.LU.64 R16, [R1+0x6cc0] ;  /* 0x006cc00001107983 */ /* 0x000f360000300a00 */
[----:B------:R-:W-:Y:S07]  /*3e3b0*/  @!UPT UIADD3 URZ, URZ, URZ, URZ ;  /* 0x0000003f3f3ff290 */ /* 0x000fee000fffe03f */
[----:B------:R0:W-:Y:S01]  /*3e3c0*/  STL.64 [R1+0x490], R24 ;  /* 0x0004901801007387 */ /* 0x0001e20000100a00 */
[----:B------:R1:W-:Y:S03]  /*3e3d0*/  STL.64 [R1+0x498], R26 ;  /* 0x0004981a01007387 */ /* 0x0003e60000100a00 */
[----:B0-----:R-:W2:Y:S01]  /*3e3e0*/  LDL.LU.64 R24, [R1+0xd20] ;  /* 0x000d200001187983 */ /* 0x001ea20000300a00 */
[----:B-1----:R-:W2:Y:S01]  /*3e3f0*/  LDL.LU.64 R26, [R1+0xd28] ;  /* 0x000d2800011a7983 */ /* 0x002ea20000300a00 */
[C---:B----4-:R-:W-:Y:S11]  /*3e400*/  HMMA.16816.F32.BF16 R4, R16.reuse, R12, R4 ;  /* 0x0000000c1004723c */ /* 0x050ff60000041804 */
[----:B------:R-:W-:Y:S11]  /*3e410*/  @!UPT UIADD3 URZ, URZ, URZ, URZ ;  /* 0x0000003f3f3ff290 */ /* 0x000ff6000fffe03f */
[----:B------:R-:W-:Y:S01]  /*3e420*/  @!UPT UIADD3 URZ, URZ, URZ, URZ ;  /* 0x0000003f3f3ff290 */ /* 0x000fe2000fffe03f */
[----:B------:R0:W-:Y:S01]  /*3e430*/  STL.64 [R1+0x400], R4 ;  /* 0x0004000401007387 */ /* 0x0001e20000100a00 */
[----:B------:R1:W-:Y:S03]  /*3e440*/  STL.64 [R1+0x408], R6 ;  /* 0x0004080601007387 */ /* 0x0003e60000100a00 */
[----:B0-----:R-:W4:Y:S01]  /*3e450*/  LDL.LU.64 R4, [R1+0x6cb8] ;  /* 0x006cb80001047983 */ /* 0x001f220000300a00 */
[----:B-1----:R-:W-:Y:S02]  /*3e460*/  IMAD.MOV.U32 R7, RZ, RZ, R12 ;  /* 0x000000ffff077224 */ /* 0x002fe400078e000c */
[----:B------:R-:W-:Y:S02]  /*3e470*/  IMAD.MOV.U32 R6, RZ, RZ, R13 ;  /* 0x000000ffff067224 */ /* 0x000fe400078e000d */
[----:B------:R-:W2:Y:S02]  /*3e480*/  LDL.LU.64 R12, [R1+0x6cb0] ;  /* 0x006cb000010c7983 */ /* 0x000ea40000300a00 */
[C---:B--2---:R-:W-:Y:S02]  /*3e490*/  HMMA.16816.F32.BF16 R12, R16.reuse, R12, R8 ;  /* 0x0000000c100c723c */ /* 0x044fe40000041808 */
[----:B------:R-:W2:Y:S01]  /*3e4a0*/  LDL.LU.64 R10, [R1+0x6ca8] ;  /* 0x006ca800010a7983 */ /* 0x000ea20000300a00 */
[----:B------:R-:W2:Y:S11]  /*3e4b0*/  LDL.LU.64 R8, [R1+0x6ca0] ;  /* 0x006ca00001087983 */ /* 0x000eb60000300a00 */
[----:B------:R-:W-:Y:S09]  /*3e4c0*/  @!UPT UIADD3 URZ, URZ, URZ, URZ ;  /* 0x0000003f3f3ff290 */ /* 0x000ff2000fffe03f */
[----:B------:R0:W-:Y:S01]  /*3e4d0*/  STL.64 [R1+0x3f0], R12 ;  /* 0x0003f00c01007387 */ /* 0x0001e20000100a00 */
[----:B------:R1:W-:Y:S03]  /*3e4e0*/  STL.64 [R1+0x3f8], R14 ;  /* 0x0003f80e01007387 */ /* 0x0003e60000100a00 */
[----:B0-----:R-:W2:Y:S02]  /*3e4f0*/  LDL.LU.64 R12, [R1+0x6c98] ;  /* 0x006c9800010c7983 */ /* 0x001ea40000300a00 */
[C---:B--2---:R-:W-:Y:S11]  /*3e500*/  HMMA.16816.F32.BF16 R24, R16.reuse, R12, R24 ;  /* 0x0000000c1018723c */ /* 0x044ff60000041818 */
[----:B------:R-:W-:Y:S11]  /*3e510*/  @!UPT UIADD3 URZ, URZ, URZ, URZ ;  /* 0x0000003f3f3ff290 */ /* 0x000ff6000fffe03f */
[----:B------:R-:W-:Y:S01]  /*3e520*/  @!UPT UIADD3 URZ, URZ, URZ, URZ ;  /* 0x0000003f3f3ff290 */ /* 0x000fe2000fffe03f */
[----:B------:R0:W-:Y:S01]  /*3e530*/  STL.64 [R1+0x3e0], R24 ;  /* 0x0003e01801007387 */ /* 0x0001e20000100a00 */
[----:B------:R-:W-:Y:S02]  /*3e540*/  STL.64 [R1+0x3e8], R26 ;  /* 0x0003e81a01007387 */ /* 0x000fe40000100a00 */
[----:B-1----:R-:W2:Y:S02]  /*3e550*/  LDL.LU.64 R14, [R1+0x6c90] ;  /* 0x006c9000010e7983 */ /* 0x002ea40000300a00 */
[----:B0-----:R-:W-:Y:S02]  /*3e560*/  IMAD.MOV.U32 R25, RZ, RZ, R12 ;  /* 0x000000ffff197224 */ /* 0x001fe400078e000c */
[----:B------:R-:W-:Y:S02]  /*3e570*/  IMAD.MOV.U32 R24, RZ, RZ, R13 ;  /* 0x000000ffff187224 */ /* 0x000fe400078e000d */
[----:B------:R-:W2:Y:S02]  /*3e580*/  LDL.LU.64 R12, [R1+0x6c88] ;  /* 0x006c8800010c7983 */ /* 0x000ea40000300a00 */
[C---:B--2---:R-:W-:Y:S11]  /*3e590*/  HMMA.16816.F32.BF16 R8, R16.reuse, R12, R8 ;  /* 0x0000000c1008723c */ /* 0x044ff60000041808 */
[----:B------:R-:W-:Y:S11]  /*3e5a0*/  @!UPT UIADD3 URZ, URZ, URZ, URZ ;  /* 0x0000003f3f3ff290 */ /* 0x000ff6000fffe03f */
[----:B------:R-:W-:Y:S01]  /*3e5b0*/  @!UPT UIADD3 URZ, URZ, URZ, URZ ;  /* 0x0000003f3f3ff290 */ /* 0x000fe2000fffe03f */
[----:B------:R-:W-:Y:S01]  /*3e5c0*/  STL.64 [R1+0x3d0], R8 ;  /* 0x0003d00801007387 */ /* 0x000fe20000100a00 */
[----:B------:R0:W-:Y:S03]  /*3e5d0*/  STL.64 [R1+0x3d8], R10 ;  /* 0x0003d80a01007387 */ /* 0x0001e60000100a00 */
[----:B0-----:R-:W2:Y:S01]  /*3e5e0*/  LDL.LU.64 R10, [R1+0x6c80] ;  /* 0x006c8000010a7983 */ /* 0x001ea20000300a00 */
[----:B------:R-:W3:Y:S02]  /*3e5f0*/  LDL.LU.64 R8, [R1+0x6c78] ;  /* 0x006c780001087983 */ /* 0x000ee40000300a00 */
[----:B------:R-:W-:Y:S02]  /*3e600*/  STL.64 [R1+0x6b80], R14 ;  /* 0x006b800e01007387 */ /* 0x000fe40000100a00 */
[----:B------:R0:W-:Y:S02]  /*3e610*/  STL.64 [R1+0x6b78], R12 ;  /* 0x006b780c01007387 */ /* 0x0001e40000100a00 */
[----:B0-----:R-:W4:Y:S01]  /*3e620*/  LDL.LU.64 R12, [R1+0xaf0] ;  /* 0x000af000010c7983 */ /* 0x001f220000300a00 */
[----:B------:R-:W4:Y:S01]  /*3e630*/  LDL.LU.64 R14, [R1+0xaf8] ;  /* 0x000af800010e7983 */ /* 0x000f220000300a00 */
[C---:B---3--:R-:W-:Y:S11]  /*3e640*/  HMMA.16816.F32.BF16 R20, R16.reuse, R8, R20 ;  /* 0x000000081014723c */ /* 0x048ff60000041814 */
[----:B------:R-:W-:Y:S11]  /*3e650*/  @!UPT UIADD3 URZ, URZ, URZ, URZ ;  /* 0x0000003f3f3ff290 */ /* 0x000ff6000fffe03f */
[----:B------:R-:W-:Y:S01]  /*3e660*/  @!UPT UIADD3 URZ, URZ, URZ, URZ ;  /* 0x0000003f3f3ff290 */ /* 0x000fe2000fffe03f */
[----:B------:R-:W-:Y:S01]  /*3e670*/  STL.64 [R1+0x3c0], R20 ;  /* 0x0003c01401007387 */ /* 0x000fe20000100a00 */
[----:B------:R0:W-:Y:S03]  /*3e680*/  STL.64 [R1+0x3c8], R22 ;  /* 0x0003c81601007387 */ /* 0x0001e60000100a00 */
[----:B0-----:R-:W3:Y:S01]  /*3e690*/  LDL.LU.64 R22, [R1+0x6c70] ;  /* 0x006c700001167983 */ /* 0x001ee20000300a00 */
[----:B----4-:R-:W-:Y:S01]  /*3e6a0*/  HMMA.16816.F32.BF16 R12, R16, R4, R12 ;  /* 0x00000004100c723c */ /* 0x010fe2000004180c */
[----:B------:R0:W-:Y:S02]  /*3e6b0*/  STL.64 [R1+0x6b70], R8 ;  /* 0x006b700801007387 */ /* 0x0001e40000100a00 */
[----:B--2---:R-:W-:Y:S02]  /*3e6c0*/  IMAD.MOV.U32 R20, RZ, RZ, R11 ;  /* 0x000000ffff147224 */ /* 0x004fe400078e000b */
[----:B------:R-:W-:-:S02]  /*3e6d0*/  IMAD.MOV.U32 R21, RZ, RZ, R2 ;  /* 0x000000ffff157224 */ /* 0x000fc400078e0002 */
[----:B0-----:R-:W-:Y:S02]  /*3e6e0*/  IMAD.MOV.U32 R9, RZ, RZ, R10 ;  /* 0x000000ffff097224 */ /* 0x001fe400078e000a */
[----:B---3--:R-:W-:Y:S02]  /*3e6f0*/  IMAD.MOV.U32 R8, RZ, RZ, R23 ;  /* 0x000000ffff087224 */ /* 0x008fe400078e0017 */
[----:B------:R-:W2:Y:S01]  /*3e700*/  LDL.LU R23, [R1+0x6c6c] ;  /* 0x006c6c0001177983 */ /* 0x000ea20000300800 */
[----:B------:R-:W3:Y:S02]  /*3e710*/  LDL.LU R10, [R1+0x6c68] ;  /* 0x006c6800010a7983 */ /* 0x000ee40000300800 */
[----:B------:R-:W-:Y:S02]  /*3e720*/  STL.64 [R1+0x6c00], R8 ;  /* 0x006c000801007387 */ /* 0x000fe40000100a00 */
[----:B------:R-:W4:Y:S07]  /*3e730*/  LDL.LU R11, [R1+0x6c64] ;  /* 0x006c6400010b7983 */ /* 0x000f2e0000300800 */
[----:B------:R-:W-:Y:S01]  /*3e740*/  STL.64 [R1+0x3b0], R12 ;  /* 0x0003b00c01007387 */ /* 0x000fe20000100a00 */
[----:B------:R-:W-:Y:S02]  /*3e750*/  STL.64 [R1+0x3b8], R14 ;  /* 0x0003b80e01007387 */ /* 0x000fe40000100a00 */
[----:B------:R-:W2:Y:S02]  /*3e760*/  LDL.LU R2, [R1+0x6c60] ;  /* 0x006c600001027983 */ /* 0x000ea40000300800 */
[----:B------:R0:W-:Y:S02]  /*3e770*/  STL.64 [R1+0x6c08], R20 ;  /* 0x006c081401007387 */ /* 0x0001e40000100a00 */
[----:B0-----:R-:W-:-:S02]  /*3e780*/  IMAD.MOV.U32 R20, RZ, RZ, R29 ;  /* 0x000000ffff147224 */ /* 0x001fc400078e001d */
[----:B------:R-:W-:-:S05]  /*3e790*/  IMAD.MOV.U32 R21, RZ, RZ, R28 ;  /* 0x000000ffff157224 */ /* 0x000fca00078e001c */
[----:B------:R0:W-:Y:S04]  /*3e7a0*/  STL.64 [R1+0x6c18], R20 ;  /* 0x006c181401007387 */ /* 0x0001e80000100a00 */
[----:B0-----:R-:W3:Y:S01]  /*3e7b0*/  LDL.64 R20, [R1+0xb0] ;  /* 0x0000b00001147983 */ /* 0x001ee20000100a00 */
[----:B------:R-:W-:Y:S02]  /*3e7c0*/  IMAD.MOV.U32 R12, RZ, RZ, R25 ;  /* 0x000000ffff0c7224 */ /* 0x000fe400078e0019 */
[----:B------:R-:W-:Y:S02]  /*3e7d0*/  IMAD.MOV.U32 R13, RZ, RZ, R24 ;  /* 0x000000ffff0d7224 */ /* 0x000fe400078e0018 */
[----:B--2---:R-:W0:Y:S04]  /*3e7e0*/  LDSM.16.MT88.4 R24, [R2+0x180] ;  /* 0x000180000218783b */ /* 0x004e280000004200 */
[----:B---3--:R1:W-:Y:S01]  /*3e7f0*/  STL.64 [R1+0x6c30], R20 ;  /* 0x006c301401007387 */ /* 0x0083e20000100a00 */
[----:B------:R-:W-:Y:S02]  /*3e800*/  STL.64 [R1+0x6b88], R4 ;  /* 0x006b880401007387 */ /* 0x000fe40000100a00 */
[----:B-1----:R-:W-:-:S02]  /*3e810*/  IMAD.MOV.U32 R20, RZ, RZ, R23 ;  /* 0x000000ffff147224 */ /* 0x002fc400078e0017 */
[----:B------:R-:W-:-:S05]  /*3e820*/  IMAD.MOV.U32 R21, RZ, RZ, R22 ;  /* 0x000000ffff157224 */ /* 0x000fca00078e0016 */
[----:B------:R-:W-:Y:S01]  /*3e830*/  STL.64 [R1+0x6c48], R20 ;  /* 0x006c481401007387 */ /* 0x000fe20000100a00 */
[----:B------:R1:W-:Y:S03]  /*3e840*/  STL.64 [R1+0x6b90], R12 ;  /* 0x006b900c01007387 */ /* 0x0003e60000100a00 */
[----:B-1----:R-:W2:Y:S04]  /*3e850*/  LDL.64 R12, [R1+0x10] ;  /* 0x00001000010c7983 */ /* 0x002ea80000100a00 */
[----:B--2---:R1:W-:Y:S02]  /*3e860*/  STL.64 [R1+0x6ba8], R12 ;  /* 0x006ba80c01007387 */ /* 0x0043e40000100a00 */
[----:B-1----:R-:W-:-:S02]  /*3e870*/  IMAD.MOV.U32 R12, RZ, RZ, R7 ;  /* 0x000000ffff0c7224 */ /* 0x002fc400078e0007 */
[----:B------:R-:W-:-:S05]  /*3e880*/  IMAD.MOV.U32 R13, RZ, RZ, R6 ;  /* 0x000000ffff0d7224 */ /* 0x000fca00078e0006 */
[----:B------:R1:W-:Y:S04]  /*3e890*/  STL.64 [R1+0x6bd0], R12 ;  /* 0x006bd00c01007387 */ /* 0x0003e80000100a00 */
[----:B-1----:R-:W2:Y:S04]  /*3e8a0*/  LDL.64 R12, [R1+0x50] ;  /* 0x00005000010c7983 */ /* 0x002ea80000100a00 */
[----:B--2---:R1:W-:Y:S02]  /*3e8b0*/  STL.64 [R1+0x6be0], R12 ;  /* 0x006be00c01007387 */ /* 0x0043e40000100a00 */
[----:B-1----:R-:W-:-:S02]  /*3e8c0*/  IMAD.MOV.U32 R12, RZ, RZ, R3 ;  /* 0x000000ffff0c7224 */ /* 0x002fc400078e0003 */
[----:B------:R-:W-:-:S05]  /*3e8d0*/  IMAD.MOV.U32 R13, RZ, RZ, R0 ;  /* 0x000000ffff0d7224 */ /* 0x000fca00078e0000 */
[----:B------:R1:W-:Y:S04]  /*3e8e0*/  STL.64 [R1+0x6c10], R12 ;  /* 0x006c100c01007387 */ /* 0x0003e80000100a00 */
[----:B-1----:R-:W2:Y:S01]  /*3e8f0*/  LDL.LU.64 R12, [R1+0x9b0] ;  /* 0x0009b000010c7983 */ /* 0x002ea20000300a00 */
[----:B------:R-:W3:Y:S03]  /*3e900*/  LDL.LU.64 R14, [R1+0x9b8] ;  /* 0x0009b800010e7983 */ /* 0x000ee60000300a00 */
[----:B---3--:R-:W-:Y:S01]  /*3e910*/  STL.64 [R1+0x6c28], R14 ;  /* 0x006c280e01007387 */ /* 0x008fe20000100a00 */
[----:B--2---:R1:W-:Y:S03]  /*3e920*/  STL.64 [R1+0x6c20], R12 ;  /* 0x006c200c01007387 */ /* 0x0043e60000100a00 */
[----:B-1----:R-:W2:Y:S01]  /*3e930*/  LDL.LU.64 R12, [R1+0x9d0] ;  /* 0x0009d000010c7983 */ /* 0x002ea20000300a00 */
[----:B------:R-:W3:Y:S03]  /*3e940*/  LDL.LU.64 R14, [R1+0x9d8] ;  /* 0x0009d800010e7983 */ /* 0x000ee60000300a00 */
[----:B---3--:R-:W-:Y:S01]  /*3e950*/  STL.64 [R1+0x6c40], R14 ;  /* 0x006c400e01007387 */ /* 0x008fe20000100a00 */
[----:B--2---:R1:W-:Y:S03]  /*3e960*/  STL.64 [R1+0x6c38], R12 ;  /* 0x006c380c01007387 */ /* 0x0043e60000100a00 */
[----:B-1----:R-:W2:Y:S01]  /*3e970*/  LDL.LU.64 R12, [R1+0xb00] ;  /* 0x000b0000010c7983 */ /* 0x002ea20000300a00 */
[----:B------:R-:W3:Y:S02]  /*3e980*/  LDL.LU.64 R14, [R1+0xb08] ;  /* 0x000b0800010e7983 */ /* 0x000ee40000300a00 */
[----:B----4-:R-:W-:-:S02]  /*3e990*/  IMAD.MOV.U32 R20, RZ, RZ, R11 ;  /* 0x000000ffff147224 */ /* 0x010fc400078e000b */
[----:B------:R-:W-:Y:S01]  /*3e9a0*/  IMAD.MOV.U32 R21, RZ, RZ, R10 ;  /* 0x000000ffff157224 */ /* 0x000fe200078e000a */
[----:B---3--:R-:W-:Y:S01]  /*3e9b0*/  STL.64 [R1+0x6c58], R14 ;  /* 0x006c580e01007387 */ /* 0x008fe20000100a00 */
[----:B--2---:R1:W-:Y:S03]  /*3e9c0*/  STL.64 [R1+0x6c50], R12 ;  /* 0x006c500c01007387 */ /* 0x0043e60000100a00 */
[----:B-1----:R-:W2:Y:S01]  /*3e9d0*/  LDL.LU.64 R12, [R1+0xb10] ;  /* 0x000b1000010c7983 */ /* 0x002ea20000300a00 */
[----:B------:R-:W2:Y:S02]  /*3e9e0*/  LDL.LU.64 R14, [R1+0xb18] ;  /* 0x000b1800010e7983 */ /* 0x000ea40000300a00 */
[----:B------:R-:W3:Y:S02]  /*3e9f0*/  LDL.LU.64 R8, [R1+0x790] ;  /* 0x0007900001087983 */ /* 0x000ee40000300a00 */
[----:B------:R-:W3:Y:S01]  /*3ea00*/  LDL.LU.64 R10, [R1+0x798] ;  /* 0x00079800010a7983 */ /* 0x000ee20000300a00 */
[----:B------:R-:W4:Y:S01]  /*3ea10*/  LDL.LU.64 R4, [R1+0x570] ;  /* 0x0005700001047983 */ /* 0x000f220000300a00 */
[----:B------:R-:W4:Y:S02]  /*3ea20*/  LDL.LU.64 R6, [R1+0x578] ;  /* 0x0005780001067983 */ /* 0x000f240000300a00 */
[----:B0-----:R-:W-:Y:S02]  /*3ea30*/  STL.64 [R1+0x6b00], R26 ;  /* 0x006b001a01007387 */ /* 0x001fe40000100a00 */
[----:B------:R0:W-:Y:S02]  /*3ea40*/  STL.64 [R1+0x6af8], R24 ;  /* 0x006af81801007387 */ /* 0x0001e40000100a00 */
[----:B0-----:R-:W3:Y:S01]  /*3ea50*/  LDL.64 R24, [R1+0x40] ;  /* 0x0000400001187983 */ /* 0x001ee20000100a00 */
[C---:B--2---:R-:W-:Y:S03]  /*3ea60*/  HMMA.16816.F32.BF16 R20, R16.reuse, R20, R12 ;  /* 0x000000141014723c */ /* 0x044fe6000004180c */
[----:B---3--:R0:W-:Y:S04]  /*3ea70*/  STL.64 [R1+0x6bd8], R24 ;  /* 0x006bd81801007387 */ /* 0x0081e80000100a00 */
[----:B0-----:R-:W2:Y:S01]  /*3ea80*/  LDL.LU.64 R24, [R1+0x780] ;  /* 0x0007800001187983 */ /* 0x001ea20000300a00 */
[----:B------:R-:W2:Y:S02]  /*3ea90*/  LDL.LU.64 R26, [R1+0x788] ;  /* 0x00078800011a7983 */ /* 0x000ea40000300a00 */
[----:B------:R-:W-:Y:S02]  /*3eaa0*/  STL [R1+0x68a8], R2 ;  /* 0x0068a80201007387 */ /* 0x000fe40000100800 */
[----:B------:R-:W3:Y:S01]  /*3eab0*/  LDL.LU.64 R14, [R1+0x6c58] ;  /* 0x006c5800010e7983 */ /* 0x000ee20000300a00 */
[----:B------:R-:W3:Y:S10]  /*3eac0*/  LDL.LU.64 R12, [R1+0x6c50] ;  /* 0x006c5000010c7983 */ /* 0x000ef40000300a00 */
[----:B------:R0:W-:Y:S02]  /*3ead0*/  STL.64 [R1+0x710], R20 ;  /* 0x0007101401007387 */ /* 0x0001e40000100a00 */
[----:B------:R3:W-:Y:S01]  /*3eae0*/  STL.64 [R1+0x718], R22 ;  /* 0x0007181601007387 */ /* 0x0007e20000100a00 */
[----:B0-----:R-:W3:Y:S01]  /*3eaf0*/  LDL.LU.64 R20, [R1+0x6c48] ;  /* 0x006c480001147983 */ /* 0x001ee20000300a00 */
[----:B------:R-:W2:Y:S01]  /*3eb00*/  LDL R2, [R1+0x1de0] ;  /* 0x001de00001027983 */ /* 0x000ea20000100800 */
[C---:B---3--:R-:W-:Y:S02]  /*3eb10*/  HMMA.16816.F32.BF16 R20, R16.reuse, R20, R12 ;  /* 0x000000141014723c */ /* 0x048fe4000004180c */
[----:B------:R-:W3:Y:S01]  /*3eb20*/  LDL.LU.64 R14, [R1+0x6c40] ;  /* 0x006c4000010e7983 */ /* 0x000ee20000300a00 */
[----:B------:R-:W3:Y:S11]  /*3eb30*/  LDL.LU.64 R12, [R1+0x6c38] ;  /* 0x006c3800010c7983 */ /* 0x000ef60000300a00 */
[----:B------:R-:W-:Y:S09]  /*3eb40*/  @!UPT UIADD3 URZ, URZ, URZ, URZ ;  /* 0x0000003f3f3ff290 */ /* 0x000ff2000fffe03f */
[----:B------:R0:W-:Y:S01]  /*3eb50*/  STL.64 [R1+0x700], R20 ;  /* 0x0007001401007387 */ /* 0x0001e20000100a00 */
[----:B------:R-:W-:Y:S03]  /*3eb60*/  STL.64 [R1+0x708], R22 ;  /* 0x0007081601007387 */ /* 0x000fe60000100a00 */
[----:B0-----:R-:W3:Y:S02]  /*3eb70*/  LDL.LU.64 R20, [R1+0x6c30] ;  /* 0x006c300001147983 */ /* 0x001ee40000300a00 */
[C---:B---3--:R-:W-:Y:S01]  /*3eb80*/  HMMA.16816.F32.BF16 R12, R16.reuse, R20, R12 ;  /* 0x00000014100c723c */ /* 0x048fe2000004180c */
[----:B------:R-:W-:Y:S02]  /*3eb90*/  IMAD.MOV.U32 R29, RZ, RZ, R20 ;  /* 0x000000ffff1d7224 */ /* 0x000fe400078e0014 */
[----:B------:R-:W-:Y:S11]  /*3eba0*/  IMAD.MOV.U32 R28, RZ, RZ, R21 ;  /* 0x000000ffff1c7224 */ /* 0x000ff600078e0015 */
[----:B------:R-:W-:Y:S09]  /*3ebb0*/  @!UPT UIADD3 URZ, URZ, URZ, URZ ;  /* 0x0000003f3f3ff290 */ /* 0x000ff2000fffe03f */
[----:B------:R-:W-:Y:S01]  /*3ebc0*/  STL.64 [R1+0x6f0], R12 ;  /* 0x0006f00c01007387 */ /* 0x000fe20000100a00 */
[----:B------:R0:W-:Y:S03]  /*3ebd0*/  STL.64 [R1+0x6f8], R14 ;  /* 0x0006f80e01007387 */ /* 0x0001e60000100a00 */
[----:B0-----:R-:W3:Y:S01]  /*3ebe0*/  LDL.LU.64 R14, [R1+0x6c28] ;  /* 0x006c2800010e7983 */ /* 0x001ee20000300a00 */
[----:B------:R-:W3:Y:S02]  /*3ebf0*/  LDL.LU.64 R12, [R1+0x6c20] ;  /* 0x006c2000010c7983 */ /* 0x000ee40000300a00 */
[----:B------:R-:W3:Y:S02]  /*3ec00*/  LDL.LU.64 R20, [R1+0x6c18] ;  /* 0x006c180001147983 */ /* 0x000ee40000300a00 */
[C---:B---3--:R-:W-:Y:S01]  /*3ec10*/  HMMA.16816.F32.BF16 R20, R16.reuse, R20, R12 ;  /* 0x000000141014723c */ /* 0x048fe2000004180c */
[----:B------:R-:W3:Y:S11]  /*3ec20*/  LDL.LU.64 R12, [R1+0x6c10] ;  /* 0x006c1000010c7983 */ /* 0x000ef60000300a00 */
[----:B------:R-:W-:Y:S11]  /*3ec30*/  @!UPT UIADD3 URZ, URZ, URZ, URZ ;  /* 0x0000003f3f3ff290 */ /* 0x000ff6000fffe03f */
[----:B------:R0:W-:Y:S01]  /*3ec40*/  STL.64 [R1+0x6e0], R20 ;  /* 0x0006e01401007387 */ /* 0x0001e20000100a00 */
[----:B------:R1:W-:Y:S03]  /*3ec50*/  STL.64 [R1+0x6e8], R22 ;  /* 0x0006e81601007387 */ /* 0x0003e60000100a00 */
[----:B0-----:R-:W1:Y:S02]  /*3ec60*/  LDL.LU.64 R20, [R1+0x6c08] ;  /* 0x006c080001147983 */ /* 0x001e640000300a00 */
[C---:B-1----:R-:W-:Y:S02]  /*3ec70*/  HMMA.16816.F32.BF16 R20, R16.reuse, R20, R8 ;  /* 0x000000141014723c */ /* 0x042fe40000041808 */
[----:B------:R-:W2:Y:S11]  /*3ec80*/  LDL.LU.64 R8, [R1+0x6c00] ;  /* 0x006c000001087983 */ /* 0x000eb60000300a00 */
[----:B------:R-:W-:Y:S10]  /*3ec90*/  @!UPT UIADD3 URZ, URZ, URZ, URZ ;  /* 0x0000003f3f3ff290 */ /* 0x000ff4000fffe03f */
[----:B------:R0:W-:Y:S01]  /*3eca0*/  STL.64 [R1+0x6d0], R20 ;  /* 0x0006d01401007387 */ /* 0x0001e20000100a00 */
[----:B------:R-:W-:Y:S03]  /*3ecb0*/  STL.64 [R1+0x6d8], R22 ;  /* 0x0006d81601007387 */ /* 0x000fe60000100a00 */
[----:B0-----:R-:W4:Y:S01]  /*3ecc0*/  LDL.LU.64 R20, [R1+0x6bf8] ;  /* 0x006bf80001147983 */ /* 0x001f220000300a00 */
[C---:B--2---:R-:W-:Y:S03]  /*3ecd0*/  HMMA.16816.F32.BF16 R8, R16.reuse, R8, R24 ;  /* 0x000000081008723c */ /* 0x044fe60000041818 */
[----:B------:R-:W2:Y:S01]  /*3ece0*/  LDL.LU.64 R24, [R1+0x550] ;  /* 0x0005500001187983 */ /* 0x000ea20000300a00 */
[----:B------:R-:W2:Y:S04]  /*3ecf0*/  LDL.LU.64 R26, [R1+0x558] ;  /* 0x00055800011a7983 */ /* 0x000ea80000300a00 */
[C---:B----4-:R-:W-:Y:S11]  /*3ed00*/  HMMA.16816.F32.BF16 R4, R16.reuse, R20, R4 ;  /* 0x000000141004723c */ /* 0x050ff60000041804 */
[----:B------:R-:W-:Y:S04]  /*3ed10*/  @!UPT UIADD3 URZ, URZ, URZ, URZ ;  /* 0x0000003f3f3ff290 */ /* 0x000fe8000fffe03f */
[----:B------:R-:W-:Y:S01]  /*3ed20*/  STL.64 [R1+0x6c0], R8 ;  /* 0x0006c00801007387 */ /* 0x000fe20000100a00 */
[----:B------:R-:W-:Y:S03]  /*3ed30*/  STL.64 [R1+0x6c8], R10 ;  /* 0x0006c80a01007387 */ /* 0x000fe60000100a00 */
[----:B--2---:R-:W-:Y:S01]  /*3ed40*/  STL.64 [R1+0x6bf0], R26 ;  /* 0x006bf01a01007387 */ /* 0x004fe20000100a00 */
[----:B------:R0:W-:Y:S03]  /*3ed50*/  STL.64 [R1+0x6be8], R24 ;  /* 0x006be81801007387 */ /* 0x0001e60000100a00 */
[----:B0-----:R-:W3:Y:S01]  /*3ed60*/  LDL.LU.64 R24, [R1+0x560] ;  /* 0x0005600001187983 */ /* 0x001ee20000300a00 */
[----:B------:R-:W3:Y:S02]  /*3ed70*/  LDL.LU.64 R26, [R1+0x568] ;  /* 0x00056800011a7983 */ /* 0x000ee40000300a00 */
[----:B------:R-:W2:Y:S02]  /*3ed80*/  LDL.LU.64 R20, [R1+0x440] ;  /* 0x0004400001147983 */ /* 0x000ea40000300a00 */
[----:B------:R-:W2:Y:S01]  /*3ed90*/  LDL.LU.64 R22, [R1+0x448] ;  /* 0x0004480001167983 */ /* 0x000ea20000300a00 */
[----:B------:R0:W-:Y:S01]  /*3eda0*/  STL.64 [R1+0x6b0], R4 ;  /* 0x0006b00401007387 */ /* 0x0001e20000100a00 */
[----:B------:R1:W-:Y:S03]  /*3edb0*/  STL.64 [R1+0x6b8], R6 ;  /* 0x0006b80601007387 */ /* 0x0003e60000100a00 */
[----:B0-----:R-:W4:Y:S01]  /*3edc0*/  LDL.LU.64 R4, [R1+0xc80] ;  /* 0x000c800001047983 */ /* 0x001f220000300a00 */
[----:B-1----:R-:W2:Y:S03]  /*3edd0*/  LDL.LU.64 R6, [R1+0xc88] ;  /* 0x000c880001067983 */ /* 0x002ea60000300a00 */
[----:B--2---:R-:W-:Y:S01]  /*3ede0*/  STL.64 [R1+0x6ba0], R6 ;  /* 0x006ba00601007387 */ /* 0x004fe20000100a00 */
[----:B----4-:R0:W-:Y:S03]  /*3edf0*/  STL.64 [R1+0x6b98], R4 ;  /* 0x006b980401007387 */ /* 0x0101e60000100a00 */
[----:B0-----:R-:W2:Y:S01]  /*3ee00*/  LDL.LU.64 R4, [R1+0xcb0] ;  /* 0x000cb00001047983 */ /* 0x001ea20000300a00 */
[----:B------:R-:W4:Y:S01]  /*3ee10*/  LDL.LU.64 R6, [R1+0xcb8] ;  /* 0x000cb80001067983 */ /* 0x000f220000300a00 */
[C---:B---3--:R-:W-:Y:S02]  /*3ee20*/  HMMA.16816.F32.BF16 R12, R16.reuse, R12, R24 ;  /* 0x0000000c100c723c */ /* 0x048fe40000041818 */
[----:B----4-:R-:W-:Y:S01]  /*3ee30*/  STL.64 [R1+0x6bb8], R6 ;  /* 0x006bb80601007387 */ /* 0x010fe20000100a00 */
[----:B--2---:R0:W-:Y:S03]  /*3ee40*/  STL.64 [R1+0x6bb0], R4 ;  /* 0x006bb00401007387 */ /* 0x0041e60000100a00 */
[----:B0-----:R-:W2:Y:S01]  /*3ee50*/  LDL.LU.64 R4, [R1+0xcc0] ;  /* 0x000cc00001047983 */ /* 0x001ea20000300a00 */
[----:B------:R-:W2:Y:S02]  /*3ee60*/  LDL.LU.64 R6, [R1+0xcc8] ;  /* 0x000cc80001067983 */ /* 0x000ea40000300a00 */
[----:B------:R-:W3:Y:S02]  /*3ee70*/  LDL.LU.64 R8, [R1+0xc70] ;  /* 0x000c700001087983 */ /* 0x000ee40000300a00 */
[----:B------:R-:W3:Y:S01]  /*3ee80*/  LDL.LU.64 R10, [R1+0xc78] ;  /* 0x000c7800010a7983 */ /* 0x000ee20000300a00 */
[----:B------:R-:W4:Y:S01]  /*3ee90*/  LDL.LU.64 R26, [R1+0x6bf0] ;  /* 0x006bf000011a7983 */ /* 0x000f220000300a00 */
[----:B------:R-:W4:Y:S10]  /*3eea0*/  LDL.LU.64 R24, [R1+0x6be8] ;  /* 0x006be80001187983 */ /* 0x000f340000300a00 */
[----:B------:R0:W-:Y:S02]  /*3eeb0*/  STL.64 [R1+0x6a0], R12 ;  /* 0x0006a00c01007387 */ /* 0x0001e40000100a00 */
[----:B------:R-:W-:Y:S01]  /*3eec0*/  STL.64 [R1+0x6a8], R14 ;  /* 0x0006a80e01007387 */ /* 0x000fe20000100a00 */
[----:B0-----:R-:W4:Y:S02]  /*3eed0*/  LDL.LU.64 R12, [R1+0x6be0] ;  /* 0x006be000010c7983 */ /* 0x001f240000300a00 */
        /* <DEDUP_REMOVED lines=8> */
[----:B------:R-:W2:Y:S01]  /*3ef60*/  LDL.LU.64 R12, [R1+0x6bd0] ;  /* 0x006bd000010c7983 */ /* 0x000ea20000300a00 */
[----:B----4-:R-:W-:Y:S03]  /*3ef70*/  HMMA.16816.F32.BF16 R16, R16, R24, R20 ;  /* 0x000000181010723c */ /* 0x010fe60000041814 */
[----:B------:R-:W2:Y:S01]  /*3ef80*/  LDL.LU.64 R22, [R1+0x6bc8] ;  /* 0x006bc80001167983 */ /* 0x000ea20000300a00 */
[----:B------:R-:W2:Y:S11]  /*3ef90*/  LDL.LU.64 R20, [R1+0x6bc0] ;  /* 0x006bc00001147983 */ /* 0x000eb60000300a00 */
[----:B------:R-:W-:Y:S08]  /*3efa0*/  @!UPT UIADD3 URZ, URZ, URZ, URZ ;  /* 0x0000003f3f3ff290 */ /* 0x000ff0000fffe03f */
[----:B------:R0:W-:Y:S01]  /*3efb0*/  STL.64 [R1+0x3a0], R16 ;  /* 0x0003a01001007387 */ /* 0x0001e20000100a00 */
[----:B------:R1:W-:Y:S03]  /*3efc0*/  STL.64 [R1+0x3a8], R18 ;  /* 0x0003a81201007387 */ /* 0x0003e60000100a00 */
[----:B0-----:R-:W4:Y:S01]  /*3efd0*/  LDL.LU.64 R16, [R1+0xa70] ;  /* 0x000a700001107983 */ /* 0x001f220000300a00 */
[----:B-1----:R-:W4:Y:S02]  /*3efe0*/  LDL.LU.64 R18, [R1+0xa78] ;  /* 0x000a780001127983 */ /* 0x002f240000300a00 */
[----:B------:R0:W-:Y:S02]  /*3eff0*/  STL.64 [R1+0x6b18], R24 ;  /* 0x006b181801007387 */ /* 0x0001e40000100a00 */
[----:B------:R1:W-:Y:S01]  /*3f000*/  STL.64 [R1+0x6b48], R26 ;  /* 0x006b481a01007387 */ /* 0x0003e20000100a00 */
[----:B0-----:R-:W3:Y:S01]  /*3f010*/  LDL.LU.64 R24, [R1+0xaa0] ;  /* 0x000aa00001187983 */ /* 0x001ee20000300a00 */
[----:B-1----:R-:W3:Y:S01]  /*3f020*/  LDL.LU.64 R26, [R1+0xaa8] ;  /* 0x000aa800011a7983 */ /* 0x002ee20000300a00 */
[C---:B--2---:R-:W-:Y:S02]  /*3f030*/  HMMA.16816.F32.BF16 R12, R20.reuse, R12, R4 ;  /* 0x0000000c140c723c */ /* 0x044fe40000041804 */
[----:B------:R-:W2:Y:S01]  /*3f040*/  LDL.LU.64 R6, [R1+0x6bb8] ;  /* 0x006bb80001067983 */ /* 0x000ea20000300a00 */
[----:B------:R-:W2:Y:S11]  /*3f050*/  LDL.LU.64 R4, [R1+0x6bb0] ;  /* 0x006bb00001047983 */ /* 0x000eb60000300a00 */
[----:B------:R-:W-:Y:S09]  /*3f060*/  @!UPT UIADD3 URZ, URZ, URZ, URZ ;  /* 0x0000003f3f3ff290 */ /* 0x000ff2000fffe03f */
[----:B------:R0:W-:Y:S01]  /*3f070*/  STL.64 [R1+0x380], R12 ;  /* 0x0003800c01007387 */ /* 0x0001e20000100a00 */
[----:B------:R-:W-:Y:S03]  /*3f080*/  STL.64 [R1+0x388], R14 ;  /* 0x0003880e01007387 */ /* 0x000fe60000100a00 */
[----:B0-----:R-:W2:Y:S02]  /*3f090*/  LDL.LU.64 R12, [R1+0x6ba8] ;  /* 0x006ba800010c7983 */ /* 0x001ea40000300a00 */
[C---:B--2---:R-:W-:Y:S01]  /*3f0a0*/  HMMA.16816.F32.BF16 R4, R20.reuse, R12, R4 ;  /* 0x0000000c1404723c */ /* 0x044fe20000041804 */
[----:B------:R-:W-:Y:S02]  /*3f0b0*/  IMAD.MOV.U32 R3, RZ, RZ, R12 ;  /* 0x000000ffff037224 */ /* 0x000fe400078e000c */
[----:B------:R-:W-:Y:S11]  /*3f0c0*/  IMAD.MOV.U32 R0, RZ, RZ, R13 ;  /* 0x000000ffff007224 */ /* 0x000ff600078e000d */
[----:B------:R-:W-:Y:S09]  /*3f0d0*/  @!UPT UIADD3 URZ, URZ, URZ, URZ ;  /* 0x0000003f3f3ff290 */ /* 0x000ff2000fffe03f */
[----:B------:R-:W-:Y:S01]  /*3f0e0*/  STL.64 [R1+0x370], R4 ;  /* 0x0003700401007387 */ /* 0x000fe20000100a00 */
[----:B------:R0:W-:Y:S03]  /*3f0f0*/  STL.64 [R1+0x378], R6 ;  /* 0x0003780601007387 */ /* 0x0001e60000100a00 */
[----:B0-----:R-:W2:Y:S01]  /*3f100*/  LDL.LU.64 R6, [R1+0x6ba0] ;  /* 0x006ba00001067983 */ /* 0x001ea20000300a00 */
[----:B------:R-:W2:Y:S02]  /*3f110*/  LDL.LU.64 R4, [R1+0x6b98] ;  /* 0x006b980001047983 */ /* 0x000ea40000300a00 */
[----:B------:R-:W2:Y:S02]  /*3f120*/  LDL.LU.64 R12, [R1+0x6b90] ;  /* 0x006b9000010c7983 */ /* 0x000ea40000300a00 */
[C---:B--2---:R-:W-:Y:S01]  /*3f130*/  HMMA.16816.F32.BF16 R12, R20.reuse, R12, R4 ;  /* 0x0000000c140c723c */ /* 0x044fe20000041804 */
[----:B------:R-:W4:Y:S11]  /*3f140*/  LDL.LU.64 R4, [R1+0x6b88] ;  /* 0x006b880001047983 */ /* 0x000f360000300a00 */
[----:B------:R-:W-:Y:S11]  /*3f150*/  @!UPT UIADD3 URZ, URZ, URZ, URZ ;  /* 0x0000003f3f3ff290 */ /* 0x000ff6000fffe03f */
[----:B------:R-:W-:Y:S01]  /*3f160*/  STL.64 [R1+0x360], R12 ;  /* 0x0003600c01007387 */ /* 0x000fe20000100a00 */
[----:B------:R0:W-:Y:S03]  /*3f170*/  STL.64 [R1+0x368], R14 ;  /* 0x0003680e01007387 */ /* 0x0001e60000100a00 */
[----:B0-----:R-:W2:Y:S01]  /*3f180*/  LDL.LU.64 R14, [R1+0x6b80] ;  /* 0x006b8000010e7983 */ /* 0x001ea20000300a00 */
[----:B------:R-:W3:Y:S02]  /*3f190*/  LDL.LU.64 R12, [R1+0x6b78] ;  /* 0x006b7800010c7983 */ /* 0x000ee40000300a00 */
[C---:B---3--:R-:W-:Y:S11]  /*3f1a0*/  HMMA.16816.F32.BF16 R8, R20.reuse, R12, R8 ;  /* 0x0000000c1408723c */ /* 0x048ff60000041808 */
[----:B------:R-:W-:Y:S11]  /*3f1b0*/  @!UPT UIADD3 URZ, URZ, URZ, URZ ;  /* 0x0000003f3f3ff290 */ /* 0x000ff6000fffe03f */
[----:B------:R-:W-:Y:S01]  /*3f1c0*/  @!UPT UIADD3 URZ, URZ, URZ, URZ ;  /* 0x0000003f3f3ff290 */ /* 0x000fe2000fffe03f */
[----:B------:R0:W-:Y:S01]  /*3f1d0*/  STL.64 [R1+0x350], R8 ;  /* 0x0003500801007387 */ /* 0x0001e20000100a00 */
[----:B------:R-:W-:Y:S03]  /*3f1e0*/  STL.64 [R1+0x358], R10 ;  /* 0x0003580a01007387 */ /* 0x000fe60000100a00 */
[----:B0-----:R-:W3:Y:S01]  /*3f1f0*/  LDL.LU.64 R8, [R1+0x6b70] ;  /* 0x006b700001087983 */ /* 0x001ee20000300a00 */
[----:B--2---:R-:W-:Y:S02]  /*3f200*/  STL.64 [R1+0x6ac0], R14 ;  /* 0x006ac00e01007387 */ /* 0x004fe40000100a00 */
[----:B------:R4:W-:Y:S02]  /*3f210*/  STL.64 [R1+0x6ab8], R12 ;  /* 0x006ab80c01007387 */ /* 0x0009e40000100a00 */
[C---:B----4-:R-:W-:Y:S01]  /*3f220*/  HMMA.16816.F32.BF16 R12, R20.reuse, R4, R16 ;  /* 0x00000004140c723c */ /* 0x050fe20000041810 */
[----:B------:R-:W0:Y:S07]  /*3f230*/  LDSM.16.MT88.4 R16, [R2] ;  /* 0x000000000210783b */ /* 0x000e2e0000004200 */
[C---:B---3--:R-:W-:Y:S01]  /*3f240*/  HMMA.16816.F32.BF16 R24, R20.reuse, R8, R24 ;  /* 0x000000081418723c */ /* 0x048fe20000041818 */
[----:B------:R1:W-:Y:S11]  /*3f250*/  STL.64 [R1+0x6b68], R8 ;  /* 0x006b680801007387 */ /* 0x0003f60000100a00 */
[----:B------:R-:W-:Y:S11]  /*3f260*/  @!UPT UIADD3 URZ, URZ, URZ, URZ ;  /* 0x0000003f3f3ff290 */ /* 0x000ff6000fffe03f */
[----:B------:R2:W-:Y:S01]  /*3f270*/  STL.64 [R1+0x340], R24 ;  /* 0x0003401801007387 */ /* 0x0005e20000100a00 */
[----:B------:R-:W-:Y:S02]  /*3f280*/  STL.64 [R1+0x348], R26 ;  /* 0x0003481a01007387 */ /* 0x000fe40000100a00 */
[----:B-1----:R-:W3:Y:S02]  /*3f290*/  LDL.LU.64 R8, [R1+0xa80] ;  /* 0x000a800001087983 */ /* 0x002ee40000300a00 */
[----:B------:R-:W3:Y:S01]  /*3f2a0*/  LDL.LU.64 R10, [R1+0xa88] ;  /* 0x000a8800010a7983 */ /* 0x000ee20000300a00 */
[----:B------:R-:W-:Y:S01]  /*3f2b0*/  STL.64 [R1+0x330], R12 ;  /* 0x0003300c01007387 */ /* 0x000fe20000100a00 */
[----:B------:R-:W-:Y:S03]  /*3f2c0*/  STL.64 [R1+0x338], R14 ;  /* 0x0003380e01007387 */ /* 0x000fe60000100a00 */
[----:B--2---:R-:W2:Y:S04]  /*3f2d0*/  LDL.64 R24, [R1+0x90] ;  /* 0x0000900001187983 */ /* 0x004ea80000100a00 */
[----:B--2---:R1:W-:Y:S04]  /*3f2e0*/  STL.64 [R1+0x6b58], R24 ;  /* 0x006b581801007387 */ /* 0x0043e80000100a00 */
[----:B-1----:R-:W2:Y:S04]  /*3f2f0*/  LDL.64 R24, [R1+0xa0] ;  /* 0x0000a00001187983 */ /* 0x002ea80000100a00 */
[----:B--2---:R1:W-:Y:S04]  /*3f300*/  STL.64 [R1+0x6b60], R24 ;  /* 0x006b601801007387 */ /* 0x0043e80000100a00 */
[----:B-1----:R-:W2:Y:S01]  /*3f310*/  LDL.LU.64 R24, [R1+0x630] ;  /* 0x0006300001187983 */ /* 0x002ea20000300a00 */
[----:B------:R-:W2:Y:S02]  /*3f320*/  LDL.LU.64 R26, [R1+0x638] ;  /* 0x00063800011a7983 */ /* 0x000ea40000300a00 */
[----:B------:R-:W4:Y:S02]  /*3f330*/  LDL.64 R12, [R1+0x70] ;  /* 0x00007000010c7983 */ /* 0x000f240000100a00 */
[----:B----4-:R1:W-:Y:S04]  /*3f340*/  STL.64 [R1+0x6b40], R12 ;  /* 0x006b400c01007387 */ /* 0x0103e80000100a00 */
[----:B-1----:R-:W4:Y:S04]  /*3f350*/  LDL.64 R12, [R1+0x80] ;  /* 0x00008000010c7983 */ /* 0x002f280000100a00 */
[----:B----4-:R1:W-:Y:S04]  /*3f360*/  STL.64 [R1+0x6b50], R12 ;  /* 0x006b500c01007387 */ /* 0x0103e80000100a00 */
[----:B-1----:R-:W4:Y:S01]  /*3f370*/  LDL.64 R12, [R1+0x30] ;  /* 0x00003000010c7983 */ /* 0x002f220000100a00 */
[----:B------:R-:W-:Y:S02]  /*3f380*/  STL [R1+0x6aa4], R4 ;  /* 0x006aa40401007387 */ /* 0x000fe40000100800 */
[----:B------:R1:W-:Y:S02]  /*3f390*/  STL [R1+0x6aa0], R5 ;  /* 0x006aa00501007387 */ /* 0x0003e40000100800 */
[----:B-1----:R-:W4:Y:S01]  /*3f3a0*/  LDL.LU.64 R4, [R1+0xa90] ;  /* 0x000a900001047983 */ /* 0x002f220000300a00 */
[----:B------:R-:W4:Y:S02]  /*3f3b0*/  LDL.LU.64 R6, [R1+0xa98] ;  /* 0x000a980001067983 */ /* 0x000f240000300a00 */
[----:B------:R-:W-:Y:S02]  /*3f3c0*/  STL [R1+0x6a90], R2 ;  /* 0x006a900201007387 */ /* 0x000fe40000100800 */
[----:B0-----:R-:W-:Y:S01]  /*3f3d0*/  STL.64 [R1+0x69e0], R18 ;  /* 0x0069e01201007387 */ /* 0x001fe20000100a00 */
[----:B------:R-:W-:Y:S01]  /*3f3e0*/  STL.64 [R1+0x69d8], R16 ;  /* 0x0069d81001007387 */ /* 0x000fe20000100a00 */
[----:B----4-:R-:W-:Y:S11]  /*3f3f0*/  HMMA.16816.F32.BF16 R4, R20, R12, R4 ;  /* 0x0000000c1404723c */ /* 0x010ff60000041804 */
[----:B------:R-:W-:Y:S11]  /*3f400*/  @!UPT UIADD3 URZ, URZ, URZ, URZ ;  /* 0x0000003f3f3ff290 */ /* 0x000ff6000fffe03f */
[----:B------:R-:W-:Y:S01]  /*3f410*/  @!UPT UIADD3 URZ, URZ, URZ, URZ ;  /* 0x0000003f3f3ff290 */ /* 0x000fe2000fffe03f */
[----:B------:R-:W-:Y:S01]  /*3f420*/  STL.64 [R1+0x590], R4 ;  /* 0x0005900401007387 */ /* 0x000fe20000100a00 */
[----:B------:R0:W-:Y:S02]  /*3f430*/  STL.64 [R1+0x598], R6 ;  /* 0x0005980601007387 */ /* 0x0001e40000100a00 */
[----:B0-----:R-:W-:Y:S02]  /*3f440*/  IMAD.MOV.U32 R6, RZ, RZ, R13 ;  /* 0x000000ffff067224 */ /* 0x001fe400078e000d */
[----:B------:R-:W-:Y:S02]  /*3f450*/  IMAD.MOV.U32 R7, RZ, RZ, R12 ;  /* 0x000000ffff077224 */ /* 0x000fe400078e000c */
[----:B------:R-:W4:Y:S01]  /*3f460*/  LDL.LU.64 R12, [R1+0x480] ;  /* 0x00048000010c7983 */ /* 0x000f220000300a00 */
[----:B------:R-:W4:Y:S02]  /*3f470*/  LDL.LU.64 R14, [R1+0x488] ;  /* 0x00048800010e7983 */ /* 0x000f240000300a00 */
[----:B------:R-:W-:Y:S02]  /*3f480*/  STL [R1+0x6a98], R6 ;  /* 0x006a980601007387 */ /* 0x000fe40000100800 */
[----:B------:R-:W-:Y:S01]  /*3f490*/  STL [R1+0x6a94], R7 ;  /* 0x006a940701007387 */ /* 0x000fe20000100800 */
[----:B------:R-:W3:Y:S01]  /*3f4a0*/  LDL.64 R4, [R1+0xc0] ;  /* 0x0000c00001047983 */ /* 0x000ee20000100a00 */
[----:B------:R-:W-:-:S02]  /*3f4b0*/  IMAD.MOV.U32 R16, RZ, RZ, R29 ;  /* 0x000000ffff107224 */ /* 0x000fc400078e001d */
[----:B------:R-:W-:-:S07]  /*3f4c0*/  IMAD.MOV.U32 R17, RZ, RZ, R28 ;  /* 0x000000ffff117224 */ /* 0x000fce00078e001c */
[C---:B--2---:R-:W-:Y:S08]  /*3f4d0*/  HMMA.16816.F32.BF16 R24, R20.reuse, R16, R24 ;  /* 0x000000101418723c */ /* 0x044ff00000041818 */
[C---:B---3--:R-:W-:Y:S11]  /*3f4e0*/  HMMA.16816.F32.BF16 R8, R20.reuse, R4, R8 ;  /* 0x000000041408723c */ /* 0x048ff60000041808 */
[----:B------:R-:W-:Y:S11]  /*3f4f0*/  @!UPT UIADD3 URZ, URZ, URZ, URZ ;  /* 0x0000003f3f3ff290 */ /* 0x000ff6000fffe03f */
[----:B------:R-:W-:Y:S01]  /*3f500*/  @!UPT UIADD3 URZ, URZ, URZ, URZ ;  /* 0x0000003f3f3ff290 */ /* 0x000fe2000fffe03f */
[----:B------:R0:W-:Y:S01]  /*3f510*/  STL.64 [R1+0x580], R8 ;  /* 0x0005800801007387 */ /* 0x0001e20000100a00 */
[----:B------:R1:W-:Y:S03]  /*3f520*/  STL.64 [R1+0x588], R10 ;  /* 0x0005880a01007387 */ /* 0x0003e60000100a00 */
[----:B0-----:R-:W2:Y:S01]  /*3f530*/  LDL.LU.64 R8, [R1+0x6b68] ;  /* 0x006b680001087983 */ /* 0x001ea20000300a00 */
[----:B-1----:R-:W-:Y:S02]  /*3f540*/  IMAD.MOV.U32 R11, RZ, RZ, R4 ;  /* 0x000000ffff0b7224 */ /* 0x002fe400078e0004 */
[----:B------:R-:W-:Y:S02]  /*3f550*/  IMAD.MOV.U32 R10, RZ, RZ, R5 ;  /* 0x000000ffff0a7224 */ /* 0x000fe400078e0005 */
[----:B------:R-:W3:Y:S01]  /*3f560*/  LDL.LU.64 R4, [R1+0x470] ;  /* 0x0004700001047983 */ /* 0x000ee20000300a00 */
[----:B------:R-:W3:Y:S02]  /*3f570*/  LDL.LU.64 R6, [R1+0x478] ;  /* 0x0004780001067983 */ /* 0x000ee40000300a00 */
[----:B------:R-:W-:Y:S02]  /*3f580*/  STL [R1+0x6a9c], R11 ;  /* 0x006a9c0b01007387 */ /* 0x000fe40000100800 */
[----:B------:R0:W-:Y:S01]  /*3f590*/  STL.64 [R1+0x570], R24 ;  /* 0x0005701801007387 */ /* 0x0001e20000100a00 */
[----:B------:R-:W-:Y:S04]  /*3f5a0*/  STL.64 [R1+0x578], R26 ;  /* 0x0005781a01007387 */ /* 0x000fe80000100a00 */
[----:B0-----:R-:W2:Y:S01]  /*3f5b0*/  LDL.LU.64 R24, [R1+0x6b60] ;  /* 0x006b600001187983 */ /* 0x001ea20000300a00 */
[----:B------:R0:W-:Y:S03]  /*3f5c0*/  STL.64 [R1+0x6a60], R16 ;  /* 0x006a601001007387 */ /* 0x0001e60000100a00 */
[----:B0-----:R-:W2:Y:S01]  /*3f5d0*/  LDL.LU.64 R16, [R1+0x540] ;  /* 0x0005400001107983 */ /* 0x001ea20000300a00 */
[----:B------:R-:W2:Y:S02]  /*3f5e0*/  LDL.LU.64 R18, [R1+0x548] ;  /* 0x0005480001127983 */ /* 0x000ea40000300a00 */
[C---:B--2---:R-:W-:Y:S11]  /*3f5f0*/  HMMA.16816.F32.BF16 R16, R20.reuse, R24, R16 ;  /* 0x000000181410723c */ /* 0x044ff60000041810 */
[----:B------:R-:W-:Y:S11]  /*3f600*/  @!UPT UIADD3 URZ, URZ, URZ, URZ ;  /* 0x0000003f3f3ff290 */ /* 0x000ff6000fffe03f */
[----:B------:R-:W-:Y:S01]  /*3f610*/  @!UPT UIADD3 URZ, URZ, URZ, URZ ;  /* 0x0000003f3f3ff290 */ /* 0x000fe2000fffe03f */
[----:B------:R-:W-:Y:S01]  /*3f620*/  STL.64 [R1+0x560], R16 ;  /* 0x0005601001007387 */ /* 0x000fe20000100a00 */
[----:B------:R0:W-:Y:S02]  /*3f630*/  STL.64 [R1+0x568], R18 ;  /* 0x0005681201007387 */ /* 0x0001e40000100a00 */
[----:B0-----:R-:W-:Y:S02]  /*3f640*/  IMAD.MOV.U32 R19, RZ, RZ, R24 ;  /* 0x000000ffff137224 */ /* 0x001fe400078e0018 */
[----:B------:R-:W-:Y:S02]  /*3f650*/  IMAD.MOV.U32 R18, RZ, RZ, R25 ;  /* 0x000000ffff127224 */ /* 0x000fe400078e0019 */
[----:B------:R-:W4:Y:S03]  /*3f660*/  LDL.LU.64 R24, [R1+0x6b58] ;  /* 0x006b580001187983 */ /* 0x000f260000300a00 */
[----:B------:R0:W-:Y:S02]  /*3f670*/  STL.64 [R1+0x6af0], R18 ;  /* 0x006af01201007387 */ /* 0x0001e40000100a00 */
[----:B------:R-:W2:Y:S01]  /*3f680*/  LDL.LU.64 R16, [R1+0x460] ;  /* 0x0004600001107983 */ /* 0x000ea20000300a00 */
[----:B0-----:R-:W2:Y:S01]  /*3f690*/  LDL.LU.64 R18, [R1+0x468] ;  /* 0x0004680001127983 */ /* 0x001ea20000300a00 */
[C---:B----4-:R-:W-:Y:S11]  /*3f6a0*/  HMMA.16816.F32.BF16 R12, R20.reuse, R24, R12 ;  /* 0x00000018140c723c */ /* 0x050ff6000004180c */
[----:B------:R-:W-:Y:S11]  /*3f6b0*/  @!UPT UIADD3 URZ, URZ, URZ, URZ ;  /* 0x0000003f3f3ff290 */ /* 0x000ff6000fffe03f */
[----:B------:R-:W-:Y:S01]  /*3f6c0*/  @!UPT UIADD3 URZ, URZ, URZ, URZ ;  /* 0x0000003f3f3ff290 */ /* 0x000fe2000fffe03f */
[----:B------:R0:W-:Y:S01]  /*3f6d0*/  STL.64 [R1+0x550], R12 ;  /* 0x0005500c01007387 */ /* 0x0001e20000100a00 */
[----:B------:R-:W-:Y:S03]  /*3f6e0*/  STL.64 [R1+0x558], R14 ;  /* 0x0005580e01007387 */ /* 0x000fe60000100a00 */
[----:B0-----:R-:W3:Y:S01]  /*3f6f0*/  LDL.LU.64 R12, [R1+0x6b50] ;  /* 0x006b5000010c7983 */ /* 0x001ee20000300a00 */
[----:B------:R-:W4:Y:S02]  /*3f700*/  LDL.LU.64 R26, [R1+0x6b48] ;  /* 0x006b4800011a7983 */ /* 0x000f240000300a00 */
[----:B------:R-:W-:Y:S02]  /*3f710*/  IMAD.MOV.U32 R29, RZ, RZ, R24 ;  /* 0x000000ffff1d7224 */ /* 0x000fe400078e0018 */
[----:B------:R-:W-:Y:S01]  /*3f720*/  IMAD.MOV.U32 R28, RZ, RZ, R25 ;  /* 0x000000ffff1c7224 */ /* 0x000fe200078e0019 */
[----:B---3--:R-:W-:Y:S01]  /*3f730*/  HMMA.16816.F32.BF16 R4, R20, R12, R4 ;  /* 0x0000000c1404723c */ /* 0x008fe20000041804 */
[----:B----4-:R-:W-:-:S02]  /*3f740*/  IMAD.MOV.U32 R24, RZ, RZ, R27 ;  /* 0x000000ffff187224 */ /* 0x010fc400078e001b */
[----:B------:R-:W-:Y:S02]  /*3f750*/  IMAD.MOV.U32 R25, RZ, RZ, R26 ;  /* 0x000000ffff197224 */ /* 0x000fe400078e001a */
[----:B------:R-:W-:-:S03]  /*3f760*/  IMAD.MOV.U32 R2, RZ, RZ, R13 ;  /* 0x000000ffff027224 */ /* 0x000fc600078e000d */
[----:B------:R0:W-:Y:S04]  /*3f770*/  STL.64 [R1+0x6b30], R24 ;  /* 0x006b301801007387 */ /* 0x0001e80000100a00 */
[----:B0-----:R-:W3:Y:S11]  /*3f780*/  LDL.64 R24, [R1+0x60] ;  /* 0x0000600001187983 */ /* 0x001ef60000100a00 */
[----:B------:R-:W-:Y:S01]  /*3f790*/  STL.64 [R1+0x540], R4 ;  /* 0x0005400401007387 */ /* 0x000fe20000100a00 */
[----:B------:R0:W-:Y:S02]  /*3f7a0*/  STL.64 [R1+0x548], R6 ;  /* 0x0005480601007387 */ /* 0x0001e40000100a00 */
[----:B0-----:R-:W-:-:S02]  /*3f7b0*/  IMAD.MOV.U32 R7, RZ, RZ, R12 ;  /* 0x000000ffff077224 */ /* 0x001fc400078e000c */
[----:B------:R-:W2:Y:S02]  /*3f7c0*/  LDL.LU.64 R12, [R1+0x6b40] ;  /* 0x006b4000010c7983 */ /* 0x000ea40000300a00 */
[----:B--2---:R-:W-:Y:S01]  /*3f7d0*/  HMMA.16816.F32.BF16 R16, R20, R12, R16 ;  /* 0x0000000c1410723c */ /* 0x004fe20000041810 */
[----:B------:R-:W-:Y:S02]  /*3f7e0*/  IMAD.MOV.U32 R6, RZ, RZ, R13 ;  /* 0x000000ffff067224 */ /* 0x000fe400078e000d */
[----:B------:R-:W-:Y:S11]  /*3f7f0*/  IMAD.MOV.U32 R11, RZ, RZ, R12 ;  /* 0x000000ffff0b7224 */ /* 0x000ff600078e000c */
[----:B------:R-:W-:Y:S09]  /*3f800*/  @!UPT UIADD3 URZ, URZ, URZ, URZ ;  /* 0x0000003f3f3ff290 */ /* 0x000ff2000fffe03f */
[----:B------:R-:W-:Y:S01]  /*3f810*/  STL.64 [R1+0x530], R16 ;  /* 0x0005301001007387 */ /* 0x000fe20000100a00 */
[----:B------:R-:W-:Y:S02]  /*3f820*/  STL.64 [R1+0x538], R18 ;  /* 0x0005381201007387 */ /* 0x000fe40000100a00 */
[----:B------:R0:W-:Y:S02]  /*3f830*/  STL.64 [R1+0x6b38], R6 ;  /* 0x006b380601007387 */ /* 0x0001e40000100a00 */
[----:B------:R-:W3:Y:S01]  /*3f840*/  LDL.LU.64 R4, [R1+0x450] ;  /* 0x0004500001047983 */ /* 0x000ee20000300a00 */
[----:B0-----:R-:W3:Y:S01]  /*3f850*/  LDL.LU.64 R6, [R1+0x458] ;  /* 0x0004580001067983 */ /* 0x001ee20000300a00 */
[----:B------:R-:W2:Y:S02]  /*3f860*/  LDL.LU.64 R12, [R1+0xc00] ;  /* 0x000c0000010c7983 */ /* 0x000ea40000300a00 */
[----:B------:R-:W4:Y:S02]  /*3f870*/  LDL.LU.64 R14, [R1+0xc08] ;  /* 0x000c0800010e7983 */ /* 0x000f240000300a00 */
[----:B----4-:R-:W-:Y:S01]  /*3f880*/  STL.64 [R1+0x6ad0], R14 ;  /* 0x006ad00e01007387 */ /* 0x010fe20000100a00 */
[----:B--2---:R-:W-:Y:S02]  /*3f890*/  STL.64 [R1+0x6ac8], R12 ;  /* 0x006ac80c01007387 */ /* 0x004fe40000100a00 */
[----:B------:R-:W2:Y:S02]  /*3f8a0*/  LDL.LU.64 R16, [R1+0xc20] ;  /* 0x000c200001107983 */ /* 0x000ea40000300a00 */
[----:B------:R-:W4:Y:S02]  /*3f8b0*/  LDL.LU.64 R18, [R1+0xc28] ;  /* 0x000c280001127983 */ /* 0x000f240000300a00 */
[----:B----4-:R-:W-:Y:S01]  /*3f8c0*/  STL.64 [R1+0x6b10], R18 ;  /* 0x006b101201007387 */ /* 0x010fe20000100a00 */
[----:B--2---:R0:W-:Y:S03]  /*3f8d0*/  STL.64 [R1+0x6b08], R16 ;  /* 0x006b081001007387 */ /* 0x0041e60000100a00 */
[----:B0-----:R-:W2:Y:S01]  /*3f8e0*/  LDL.LU.64 R16, [R1+0x410] ;  /* 0x0004100001107983 */ /* 0x001ea20000300a00 */
[----:B------:R-:W4:Y:S02]  /*3f8f0*/  LDL.LU.64 R18, [R1+0x418] ;  /* 0x0004180001127983 */ /* 0x000f240000300a00 */
[----:B------:R-:W-:-:S02]  /*3f900*/  IMAD.MOV.U32 R12, RZ, RZ, R3 ;  /* 0x000000ffff0c7224 */ /* 0x000fc400078e0003 */
[----:B------:R-:W-:Y:S01]  /*3f910*/  IMAD.MOV.U32 R13, RZ, RZ, R0 ;  /* 0x000000ffff0d7224 */ /* 0x000fe200078e0000 */
[----:B---3--:R-:W-:Y:S01]  /*3f920*/  HMMA.16816.F32.BF16 R4, R20, R24, R4 ;  /* 0x000000181404723c */ /* 0x008fe20000041804 */
[----:B----4-:R-:W-:Y:S01]  /*3f930*/  STL.64 [R1+0x6b28], R18 ;  /* 0x006b281201007387 */ /* 0x010fe20000100a00 */
[----:B--2---:R0:W-:Y:S03]  /*3f940*/  STL.64 [R1+0x6b20], R16 ;  /* 0x006b201001007387 */ /* 0x0041e60000100a00 */
[----:B0-----:R-:W2:Y:S01]  /*3f950*/  LDL.LU.64 R16, [R1+0x420] ;  /* 0x0004200001107983 */ /* 0x001ea20000300a00 */
[----:B------:R-:W2:Y:S02]  /*3f960*/  LDL.LU.64 R18, [R1+0x428] ;  /* 0x0004280001127983 */ /* 0x000ea40000300a00 */
[----:B------:R0:W-:Y:S02]  /*3f970*/  STL.64 [R1+0x6ae8], R12 ;  /* 0x006ae80c01007387 */ /* 0x0001e40000100a00 */
[----:B0-----:R-:W3:Y:S01]  /*3f980*/  LDL.64 R12, [R1+0x20] ;  /* 0x00002000010c7983 */ /* 0x001ee20000100a00 */
[----:B------:R-:W-:Y:S02]  /*3f990*/  STL.64 [R1+0x6ab0], R10 ;  /* 0x006ab00a01007387 */ /* 0x000fe40000100a00 */
[----:B------:R0:W-:Y:S02]  /*3f9a0*/  STL.64 [R1+0x6aa8], R8 ;  /* 0x006aa80801007387 */ /* 0x0001e40000100a00 */
[----:B0-----:R-:W4:Y:S01]  /*3f9b0*/  LDL.LU.64 R8, [R1+0xbf0] ;  /* 0x000bf00001087983 */ /* 0x001f220000300a00 */
[----:B------:R-:W2:Y:S03]  /*3f9c0*/  LDL.LU.64 R10, [R1+0xbf8] ;  /* 0x000bf800010a7983 */ /* 0x000ea60000300a00 */
[----:B--2---:R-:W-:Y:S01]  /*3f9d0*/  STL.64 [R1+0x6ae0], R10 ;  /* 0x006ae00a01007387 */ /* 0x004fe20000100a00 */
[----:B----4-:R0:W-:Y:S03]  /*3f9e0*/  STL.64 [R1+0x6ad8], R8 ;  /* 0x006ad80801007387 */ /* 0x0101e60000100a00 */
[----:B0-----:R-:W2:Y:S01]  /*3f9f0*/  LDL.LU.64 R8, [R1+0xc10] ;  /* 0x000c100001087983 */ /* 0x001ea20000300a00 */
[----:B------:R-:W2:Y:S02]  /*3fa00*/  LDL.LU.64 R10, [R1+0xc18] ;  /* 0x000c1800010a7983 */ /* 0x000ea40000300a00 */
[----:B------:R0:W-:Y:S02]  /*3fa10*/  STL.64 [R1+0x520], R4 ;  /* 0x0005200401007387 */ /* 0x0001e40000100a00 */
[----:B------:R1:W-:Y:S02]  /*3fa20*/  STL.64 [R1+0x528], R6 ;  /* 0x0005280601007387 */ /* 0x0003e40000100a00 */
[----:B0-----:R-:W-:Y:S01]  /*3fa30*/  IMAD.MOV.U32 R4, RZ, RZ, R24 ;  /* 0x000000ffff047224 */ /* 0x001fe200078e0018 */
[----:B-1----:R-:W4:Y:S01]  /*3fa40*/  LDL.LU.64 R6, [R1+0x6b38] ;  /* 0x006b380001067983 */ /* 0x002f220000300a00 */
[----:B------:R-:W-:-:S02]  /*3fa50*/  IMAD.MOV.U32 R5, RZ, RZ, R25 ;  /* 0x000000ffff057224 */ /* 0x000fc400078e0019 */
[----:B------:R-:W2:Y:S02]  /*3fa60*/  LDL.LU.64 R24, [R1+0x6b30] ;  /* 0x006b300001187983 */ /* 0x000ea40000300a00 */
[C---:B--2---:R-:W-:Y:S01]  /*3fa70*/  HMMA.16816.F32.BF16 R24, R20.reuse, R24, R16 ;  /* 0x000000181418723c */ /* 0x044fe20000041810 */
[----:B------:R-:W2:Y:S01]  /*3fa80*/  LDL.LU.64 R18, [R1+0x6b28] ;  /* 0x006b280001127983 */ /* 0x000ea20000300a00 */
[----:B------:R-:W2:Y:S11]  /*3fa90*/  LDL.LU.64 R16, [R1+0x6b20] ;  /* 0x006b200001107983 */ /* 0x000eb60000300a00 */
[----:B------:R-:W-:Y:S10]  /*3faa0*/  @!UPT UIADD3 URZ, URZ, URZ, URZ ;  /* 0x0000003f3f3ff290 */ /* 0x000ff4000fffe03f */
[----:B------:R0:W-:Y:S01]  /*3fab0*/  STL.64 [R1+0x510], R24 ;  /* 0x0005101801007387 */ /* 0x0001e20000100a00 */
[----:B------:R1:W-:Y:S03]  /*3fac0*/  STL.64 [R1+0x518], R26 ;  /* 0x0005181a01007387 */ /* 0x0003e60000100a00 */
[----:B0-----:R-:W2:Y:S02]  /*3fad0*/  LDL.LU.64 R24, [R1+0x6b18] ;  /* 0x006b180001187983 */ /* 0x001ea40000300a00 */
[----:B--2---:R-:W-:Y:S02]  /*3fae0*/  HMMA.16816.F32.BF16 R20, R20, R24, R16 ;  /* 0x000000181414723c */ /* 0x004fe40000041810 */
[----:B------:R-:W3:Y:S01]  /*3faf0*/  LDL.LU.64 R18, [R1+0x6b10] ;  /* 0x006b100001127983 */ /* 0x000ee20000300a00 */
[----:B------:R-:W3:Y:S02]  /*3fb00*/  LDL.LU.64 R16, [R1+0x6b08] ;  /* 0x006b080001107983 */ /* 0x000ee40000300a00 */
[----:B------:R-:W-:-:S02]  /*3fb10*/  IMAD.MOV.U32 R3, RZ, RZ, R24 ;  /* 0x000000ffff037224 */ /* 0x000fc400078e0018 */
[----:B------:R-:W-:Y:S11]  /*3fb20*/  IMAD.MOV.U32 R0, RZ, RZ, R25 ;  /* 0x000000ffff007224 */ /* 0x000ff600078e0019 */
[----:B------:R-:W-:Y:S05]  /*3fb30*/  @!UPT UIADD3 URZ, URZ, URZ, URZ ;  /* 0x0000003f3f3ff290 */ /* 0x000fea000fffe03f */
[----:B------:R0:W-:Y:S01]  /*3fb40*/  STL.64 [R1+0x320], R20 ;  /* 0x0003201401007387 */ /* 0x0001e20000100a00 */
[----:B------:R-:W-:Y:S02]  /*3fb50*/  STL.64 [R1+0x328], R22 ;  /* 0x0003281601007387 */ /* 0x000fe40000100a00 */
[----:B-1----:R-:W3:Y:S02]  /*3fb60*/  LDL.LU.64 R26, [R1+0x6b00] ;  /* 0x006b0000011a7983 */ /* 0x002ee40000300a00 */
[----:B------:R-:W3:Y:S01]  /*3fb70*/  LDL.LU.64 R24, [R1+0x6af8] ;  /* 0x006af80001187983 */ /* 0x000ee20000300a00 */
[----:B0-----:R-:W2:Y:S04]  /*3fb80*/  LDL R20, [R1] ;  /* 0x0000000001147983 */ /* 0x001ea80000100800 */
[----:B------:R-:W2:Y:S01]  /*3fb90*/  LDL R21, [R1+0x4] ;  /* 0x0000040001157983 */ /* 0x000ea20000100800 */
[C---:B---3--:R-:W-:Y:S11]  /*3fba0*/  HMMA.16816.F32.BF16 R16, R24.reuse, R12, R16 ;  /* 0x0000000c1810723c */ /* 0x048ff60000041810 */
[----:B------:R-:W-:Y:S11]  /*3fbb0*/  @!UPT UIADD3 URZ, URZ, URZ, URZ ;  /* 0x0000003f3f3ff290 */ /* 0x000ff6000fffe03f */
[----:B------:R-:W-:Y:S01]  /*3fbc0*/  @!UPT UIADD3 URZ, URZ, URZ, URZ ;  /* 0x0000003f3f3ff290 */ /* 0x000fe2000fffe03f */
[----:B------:R0:W-:Y:S01]  /*3fbd0*/  STL.64 [R1+0x220], R16 ;  /* 0x0002201001007387 */ /* 0x0001e20000100a00 */
[----:B------:R1:W-:Y:S02]  /*3fbe0*/  STL.64 [R1+0x228], R18 ;  /* 0x0002281201007387 */ /* 0x0003e40000100a00 */
[----:B0-----:R-:W-:Y:S01]  /*3fbf0*/  IMAD.MOV.U32 R17, RZ, RZ, R12 ;  /* 0x000000ffff117224 */ /* 0x001fe200078e000c */
[----:B-1----:R-:W3:Y:S01]  /*3fc00*/  LDL.LU.64 R18, [R1+0x6af0] ;  /* 0x006af00001127983 */ /* 0x002ee20000300a00 */
[----:B------:R-:W-:Y:S02]  /*3fc10*/  IMAD.MOV.U32 R16, RZ, RZ, R13 ;  /* 0x000000ffff107224 */ /* 0x000fe400078e000d */
[----:B------:R-:W2:Y:S02]  /*3fc20*/  LDL.LU.64 R12, [R1+0x6ae8] ;  /* 0x006ae800010c7983 */ /* 0x000ea40000300a00 */
[C---:B--2---:R-:W-:Y:S01]  /*3fc30*/  HMMA.16816.F32.BF16 R12, R24.reuse, R12, R8 ;  /* 0x0000000c180c723c */ /* 0x044fe20000041808 */
[----:B------:R-:W2:Y:S01]  /*3fc40*/  LDL.LU.64 R10, [R1+0x6ae0] ;  /* 0x006ae000010a7983 */ /* 0x000ea20000300a00 */
[----:B------:R-:W2:Y:S11]  /*3fc50*/  LDL.LU.64 R8, [R1+0x6ad8] ;  /* 0x006ad80001087983 */ /* 0x000eb60000300a00 */
[----:B------:R-:W-:Y:S10]  /*3fc60*/  @!UPT UIADD3 URZ, URZ, URZ, URZ ;  /* 0x0000003f3f3ff290 */ /* 0x000ff4000fffe03f */
[----:B------:R-:W-:Y:S01]  /*3fc70*/  STL.64 [R1+0x210], R12 ;  /* 0x0002100c01007387 */ /* 0x000fe20000100a00 */
[----:B------:R0:W-:Y:S03]  /*3fc80*/  STL.64 [R1+0x218], R14 ;  /* 0x0002180e01007387 */ /* 0x0001e60000100a00 */
[----:B0-----:R-:W2:Y:S01]  /*3fc90*/  LDL.LU.64 R14, [R1+0x6ad0] ;  /* 0x006ad000010e7983 */ /* 0x001ea20000300a00 */
[----:B------:R-:W2:Y:S02]  /*3fca0*/  LDL.LU.64 R12, [R1+0x6ac8] ;  /* 0x006ac800010c7983 */ /* 0x000ea40000300a00 */
[C---:B--2---:R-:W-:Y:S01]  /*3fcb0*/  HMMA.16816.F32.BF16 R20, R24.reuse, R20, R12 ;  /* 0x000000141814723c */ /* 0x044fe2000004180c */
[----:B------:R-:W2:Y:S01]  /*3fcc0*/  LDL.LU.64 R14, [R1+0x6ac0] ;  /* 0x006ac000010e7983 */ /* 0x000ea20000300a00 */
[----:B------:R-:W2:Y:S11]  /*3fcd0*/  LDL.LU.64 R12, [R1+0x6ab8] ;  /* 0x006ab800010c7983 */ /* 0x000eb60000300a00 */
[----:B------:R-:W-:Y:S10]  /*3fce0*/  @!UPT UIADD3 URZ, URZ, URZ, URZ ;  /* 0x0000003f3f3ff290 */ /* 0x000ff4000fffe03f */
[----:B------:R0:W-:Y:S01]  /*3fcf0*/  STL.64 [R1+0x200], R20 ;  /* 0x0002001401007387 */ /* 0x0001e20000100a00 */
[----:B------:R1:W-:Y:S03]  /*3fd00*/  STL.64 [R1+0x208], R22 ;  /* 0x0002081601007387 */ /* 0x0003e60000100a00 */
[----:B0-----:R-:W3:Y:S01]  /*3fd10*/  LDL.LU.64 R20, [R1+0x750] ;  /* 0x0007500001147983 */ /* 0x001ee20000300a00 */
[----:B-1----:R-:W3:Y:S01]  /*3fd20*/  LDL.LU.64 R22, [R1+0x758] ;  /* 0x0007580001167983 */ /* 0x002ee20000300a00 */
[C---:B--2---:R-:W-:Y:S11]  /*3fd30*/  HMMA.16816.F32.BF16 R8, R24.reuse, R12, R8 ;  /* 0x0000000c1808723c */ /* 0x044ff60000041808 */
[----:B------:R-:W-:Y:S11]  /*3fd40*/  @!UPT UIADD3 URZ, URZ, URZ, URZ ;  /* 0x0000003f3f3ff290 */ /* 0x000ff6000fffe03f */
[----:B------:R-:W-:Y:S01]  /*3fd50*/  @!UPT UIADD3 URZ, URZ, URZ, URZ ;  /* 0x0000003f3f3ff290 */ /* 0x000fe2000fffe03f */
[----:B------:R-:W-:Y:S01]  /*3fd60*/  STL.64 [R1+0x1f0], R8 ;  /* 0x0001f00801007387 */ /* 0x000fe20000100a00 */
[----:B------:R0:W-:Y:S03]  /*3fd70*/  STL.64 [R1+0x1f8], R10 ;  /* 0x0001f80a01007387 */ /* 0x0001e60000100a00 */
[----:B0-----:R-:W2:Y:S01]  /*3fd80*/  LDL.LU.64 R10, [R1+0x6ab0] ;  /* 0x006ab000010a7983 */ /* 0x001ea20000300a00 */
[----:B------:R-:W2:Y:S02]  /*3fd90*/  LDL.LU.64 R8, [R1+0x6aa8] ;  /* 0x006aa80001087983 */ /* 0x000ea40000300a00 */
[----:B------:R-:W-:Y:S02]  /*3fda0*/  STL.64 [R1+0x69b0], R14 ;  /* 0x0069b00e01007387 */ /* 0x000fe40000100a00 */
[----:B------:R0:W-:Y:S02]  /*3fdb0*/  STL.64 [R1+0x69a8], R12 ;  /* 0x0069a80c01007387 */ /* 0x0001e40000100a00 */
[----:B0-----:R-:W3:Y:S01]  /*3fdc0*/  LDL.LU.64 R12, [R1+0xa20] ;  /* 0x000a2000010c7983 */ /* 0x001ee20000300a00 */
[----:B------:R-:W3:Y:S03]  /*3fdd0*/  LDL.LU.64 R14, [R1+0xa28] ;  /* 0x000a2800010e7983 */ /* 0x000ee60000300a00 */
[----:B--2---:R0:W-:Y:S01]  /*3fde0*/  STL.64 [R1+0x69a0], R8 ;  /* 0x0069a00801007387 */ /* 0x0041e20000100a00 */
[----:B---3--:R-:W-:Y:S03]  /*3fdf0*/  HMMA.16816.F32.BF16 R12, R24, R8, R12 ;  /* 0x00000008180c723c */ /* 0x008fe6000004180c */
[----:B0-----:R-:W2:Y:S11]  /*3fe00*/  LDL.64 R8, [R1+0x50] ;  /* 0x0000500001087983 */ /* 0x001eb60000100a00 */
[----:B------:R-:W-:Y:S09]  /*3fe10*/  @!UPT UIADD3 URZ, URZ, URZ, URZ ;  /* 0x0000003f3f3ff290 */ /* 0x000ff2000fffe03f */
[----:B------:R-:W-:Y:S01]  /*3fe20*/  STL.64 [R1+0x1e0], R12 ;  /* 0x0001e00c01007387 */ /* 0x000fe20000100a00 */
[----:B------:R-:W-:Y:S03]  /*3fe30*/  STL.64 [R1+0x1e8], R14 ;  /* 0x0001e80e01007387 */ /* 0x000fe60000100a00 */
[----:B--2---:R0:W-:Y:S02]  /*3fe40*/  STL.64 [R1+0x69e8], R8 ;  /* 0x0069e80801007387 */ /* 0x0041e40000100a00 */
[----:B0-----:R-:W-:Y:S02]  /*3fe50*/  IMAD.MOV.U32 R8, RZ, RZ, R4 ;  /* 0x000000ffff087224 */ /* 0x001fe400078e0004 */
[----:B------:R-:W-:Y:S01]  /*3fe60*/  IMAD.MOV.U32 R9, RZ, RZ, R5 ;  /* 0x000000ffff097224 */ /* 0x000fe200078e0005 */
[----:B------:R-:W2:Y:S01]  /*3fe70*/  LDL.LU R4, [R1+0x6aa4] ;  /* 0x006aa40001047983 */ /* 0x000ea20000300800 */
[----:B------:R-:W2:Y:S03]  /*3fe80*/  LDL.LU R5, [R1+0x6aa0] ;  /* 0x006aa00001057983 */ /* 0x000ea60000300800 */
[----:B------:R0:W-:Y:S02]  /*3fe90*/  STL.64 [R1+0x69f8], R8 ;  /* 0x0069f80801007387 */ /* 0x0001e40000100a00 */
[----:B0-----:R-:W-:-:S02]  /*3fea0*/  IMAD.MOV.U32 R8, RZ, RZ, R11 ;  /* 0x000000ffff087224 */ /* 0x001fc400078e000b */
[----:B----4-:R-:W-:Y:S01]  /*3feb0*/  IMAD.MOV.U32 R9, RZ, RZ, R6 ;  /* 0x000000ffff097224 */ /* 0x010fe200078e0006 */
[----:B------:R-:W3:Y:S01]  /*3fec0*/  LDL.LU R11, [R1+0x6a9c] ;  /* 0x006a9c00010b7983 */ /* 0x000ee20000300800 */
[----:B------:R-:W4:Y:S03]  /*3fed0*/  LDL.LU R6, [R1+0x6a98] ;  /* 0x006a980001067983 */ /* 0x000f260000300800 */
[----:B------:R0:W-:Y:S02]  /*3fee0*/  STL.64 [R1+0x6a10], R8 ;  /* 0x006a100801007387 */ /* 0x0001e40000100a00 */
[----:B0-----:R-:W-:Y:S02]  /*3fef0*/  IMAD.MOV.U32 R8, RZ, RZ, R7 ;  /* 0x000000ffff087224 */ /* 0x001fe400078e0007 */
[----:B------:R-:W-:Y:S01]  /*3ff00*/  IMAD.MOV.U32 R9, RZ, RZ, R2 ;  /* 0x000000ffff097224 */ /* 0x000fe200078e0002 */
[----:B------:R-:W3:Y:S01]  /*3ff10*/  LDL.LU R7, [R1+0x6a94] ;  /* 0x006a940001077983 */ /* 0x000ee20000300800 */
[----:B------:R-:W3:Y:S03]  /*3ff20*/  LDL.LU R2, [R1+0x6a90] ;  /* 0x006a900001027983 */ /* 0x000ee60000300800 */
[----:B------:R0:W-:Y:S02]  /*3ff30*/  STL.64 [R1+0x6a28], R8 ;  /* 0x006a280801007387 */ /* 0x0001e40000100a00 */
[----:B0-----:R-:W-:-:S02]  /*3ff40*/  IMAD.MOV.U32 R8, RZ, RZ, R29 ;  /* 0x000000ffff087224 */ /* 0x001fc400078e001d */
[----:B------:R-:W-:Y:S01]  /*3ff50*/  IMAD.MOV.U32 R9, RZ, RZ, R28 ;  /* 0x000000ffff097224 */ /* 0x000fe200078e001c */
[----:B--2---:R-:W-:Y:S11]  /*3ff60*/  HMMA.16816.F32.BF16 R12, R24, R4, R20 ;  /* 0x00000004180c723c */ /* 0x004ff60000041814 */
[----:B------:R-:W-:Y:S11]  /*3ff70*/  @!UPT UIADD3 URZ, URZ, URZ, URZ ;  /* 0x0000003f3f3ff290 */ /* 0x000ff6000fffe03f */
[----:B------:R-:W-:Y:S01]  /*3ff80*/  @!UPT UIADD3 URZ, URZ, URZ, URZ ;  /* 0x0000003f3f3ff290 */ /* 0x000fe2000fffe03f */
[----:B------:R-:W-:Y:S01]  /*3ff90*/  STL.64 [R1+0x1d0], R12 ;  /* 0x0001d00c01007387 */ /* 0x000fe20000100a00 */
[----:B------:R-:W-:Y:S02]  /*3ffa0*/  STL.64 [R1+0x1d8], R14 ;  /* 0x0001d80e01007387 */ /* 0x000fe40000100a00 */
[----:B------:R0:W-:Y:S01]  /*3ffb0*/  STL.64 [R1+0x6a40], R8 ;  /* 0x006a400801007387 */ /* 0x0001e20000100a00 */
[----:B---3--:R-:W1:Y:S01]  /*3ffc0*/  LDSM.16.MT88.4 R20, [R2+0x80] ;  /* 0x000080000214783b */ /* 0x008e620000004200 */
[----:B0-----:R-:W-:Y:S02]  /*3ffd0*/  IMAD.MOV.U32 R8, RZ, RZ, R19 ;  /* 0x000000ffff087224 */ /* 0x001fe400078e0013 */
[----:B------:R-:W-:-:S05]  /*3ffe0*/  IMAD.MOV.U32 R9, RZ, RZ, R18 ;  /* 0x000000ffff097224 */ /* 0x000fca00078e0012 */
[----:B------:R-:W-:Y:S01]  /*3fff0*/  STL.64 [R1+0x6a58], R8 ;  /* 0x006a580801007387 */ /* 0x000fe20000100a00 */
[----:B------:R-:W2:Y:S03]  /*40000*/  LDL.64 R12, [R1] ;  /* 0x00000000010c7983 */ /* 0x000ea60000100a00 */
[----:B--2---:R0:W-:Y:S04]  /*40010*/  STL.64 [R1+0x69b8], R12 ;  /* 0x0069b80c01007387 */ /* 0x0041e80000100a00 */
[----:B0-----:R-:W2:Y:S04]  /*40020*/  LDL.64 R12, [R1+0x10] ;  /* 0x00001000010c7983 */ /* 0x001ea80000100a00 */
[----:B--2---:R0:W-:Y:S02]  /*40030*/  STL.64 [R1+0x69c0], R12 ;  /* 0x0069c00c01007387 */ /* 0x0041e40000100a00 */
[----:B0-----:R-:W-:-:S02]  /*40040*/  IMAD.MOV.U32 R12, RZ, RZ, R17 ;  /* 0x000000ffff0c7224 */ /* 0x001fc400078e0011 */
[----:B------:R-:W-:Y:S02]  /*40050*/  IMAD.MOV.U32 R13, RZ, RZ, R16 ;  /* 0x000000ffff0d7224 */ /* 0x000fe400078e0010 */
[----:B------:R-:W-:Y:S02]  /*40060*/  IMAD.MOV.U32 R16, RZ, RZ, R11 ;  /* 0x000000ffff107224 */ /* 0x000fe400078e000b */
[----:B------:R-:W-:-:S05]  /*40070*/  IMAD.MOV.U32 R17, RZ, RZ, R10 ;  /* 0x000000ffff117224 */ /* 0x000fca00078e000a */
[----:B------:R-:W-:Y:S01]  /*40080*/  STL.64 [R1+0x6a78], R16 ;  /* 0x006a781001007387 */ /* 0x000fe20000100a00 */
[----:B------:R-:W2:Y:S02]  /*40090*/  LDL.LU.64 R8, [R1+0x2c0] ;  /* 0x0002c00001087983 */ /* 0x000ea40000300a00 */
[----:B------:R-:W3:Y:S02]  /*400a0*/  LDL.LU.64 R10, [R1+0x2c8] ;  /* 0x0002c800010a7983 */ /* 0x000ee40000300a00 */
[----:B---3--:R-:W-:Y:S01]  /*400b0*/  STL.64 [R1+0x6a70], R10 ;  /* 0x006a700a01007387 */ /* 0x008fe20000100a00 */
[----:B--2---:R0:W-:Y:S03]  /*400c0*/  STL.64 [R1+0x6a68], R8 ;  /* 0x006a680801007387 */ /* 0x0041e60000100a00 */
[----:B0-----:R-:W2:Y:S01]  /*400d0*/  LDL.LU.64 R8, [R1+0x760] ;  /* 0x0007600001087983 */ /* 0x001ea20000300a00 */
[----:B------:R-:W3:Y:S03]  /*400e0*/  LDL.LU.64 R10, [R1+0x768] ;  /* 0x00076800010a7983 */ /* 0x000ee60000300a00 */
[----:B---3--:R-:W-:Y:S01]  /*400f0*/  STL.64 [R1+0x6a88], R10 ;  /* 0x006a880a01007387 */ /* 0x008fe20000100a00 */
[----:B--2---:R0:W-:Y:S03]  /*40100*/  STL.64 [R1+0x6a80], R8 ;  /* 0x006a800801007387 */ /* 0x0041e60000100a00 */
[----:B0-----:R-:W2:Y:S01]  /*40110*/  LDL.LU.64 R8, [R1+0x770] ;  /* 0x0007700001087983 */ /* 0x001ea20000300a00 */
[----:B------:R-:W2:Y:S02]  /*40120*/  LDL.LU.64 R10, [R1+0x778] ;  /* 0x00077800010a7983 */ /* 0x000ea40000300a00 */
[----:B------:R0:W-:Y:S02]  /*40130*/  STL.64 [R1+0x69f0], R12 ;  /* 0x0069f00c01007387 */ /* 0x0001e40000100a00 */
[----:B0-----:R-:W3:Y:S01]  /*40140*/  LDL.LU.64 R12, [R1+0x270] ;  /* 0x00027000010c7983 */ /* 0x001ee20000300a00 */
[----:B------:R-:W2:Y:S03]  /*40150*/  LDL.LU.64 R14, [R1+0x278] ;  /* 0x00027800010e7983 */ /* 0x000ea60000300a00 */
[----:B--2---:R-:W-:Y:S01]  /*40160*/  STL.64 [R1+0x6a08], R14 ;  /* 0x006a080e01007387 */ /* 0x004fe20000100a00 */
[----:B---3--:R0:W-:Y:S03]  /*40170*/  STL.64 [R1+0x6a00], R12 ;  /* 0x006a000c01007387 */ /* 0x0081e60000100a00 */
[----:B0-----:R-:W2:Y:S01]  /*40180*/  LDL.LU.64 R12, [R1+0x280] ;  /* 0x00028000010c7983 */ /* 0x001ea20000300a00 */
[----:B------:R-:W3:Y:S03]  /*40190*/  LDL.LU.64 R14, [R1+0x288] ;  /* 0x00028800010e7983 */ /* 0x000ee60000300a00 */
[----:B---3--:R-:W-:Y:S01]  /*401a0*/  STL.64 [R1+0x6a20], R14 ;  /* 0x006a200e01007387 */ /* 0x008fe20000100a00 */
[----:B--2---:R0:W-:Y:S03]  /*401b0*/  STL.64 [R1+0x6a18], R12 ;  /* 0x006a180c01007387 */ /* 0x0041e60000100a00 */
[----:B0-----:R-:W2:Y:S01]  /*401c0*/  LDL.LU.64 R12, [R1+0x290] ;  /* 0x00029000010c7983 */ /* 0x001ea20000300a00 */
[----:B------:R-:W3:Y:S02]  /*401d0*/  LDL.LU.64 R14, [R1+0x298] ;  /* 0x00029800010e7983 */ /* 0x000ee40000300a00 */
[----:B------:R-:W-:-:S02]  /*401e0*/  IMAD.MOV.U32 R16, RZ, RZ, R7 ;  /* 0x000000ffff107224 */ /* 0x000fc400078e0007 */
[----:B----4-:R-:W-:-:S07]  /*401f0*/  IMAD.MOV.U32 R17, RZ, RZ, R6 ;  /* 0x000000ffff117224 */ /* 0x010fce00078e0006 */
[C---:B------:R-:W-:Y:S01]  /*40200*/  HMMA.16816.F32.BF16 R16, R24.reuse, R16, R8 ;  /* 0x000000101810723c */ /* 0x040fe20000041808 */
        /* <DEDUP_REMOVED lines=10> */
[----:B------:R-:W3:Y:S02]  /*402b0*/  LDL.LU.64 R6, [R1+0x268] ;  /* 0x0002680001067983 */ /* 0x000ee40000300a00 */
[----:B-1----:R-:W-:Y:S02]  /*402c0*/  STL.64 [R1+0x6920], R22 ;  /* 0x0069201601007387 */ /* 0x002fe40000100a00 */
[----:B------:R-:W-:Y:S01]  /*402d0*/  STL.64 [R1+0x6918], R20 ;  /* 0x0069181401007387 */ /* 0x000fe20000100a00 */
[----:B------:R-:W4:Y:S01]  /*402e0*/  LDL.LU.64 R10, [R1+0x6a88] ;  /* 0x006a8800010a7983 */ /* 0x000f220000300a00 */
[----:B------:R-:W4:Y:S02]  /*402f0*/  LDL.LU.64 R8, [R1+0x6a80] ;  /* 0x006a800001087983 */ /* 0x000f240000300a00 */
[----:B------:R0:W-:Y:S02]  /*40300*/  STL.64 [R1+0x1c0], R16 ;  /* 0x0001c01001007387 */ /* 0x0001e40000100a00 */
[----:B------:R4:W-:Y:S01]  /*40310*/  STL.64 [R1+0x1c8], R18 ;  /* 0x0001c81201007387 */ /* 0x0009e20000100a00 */
[----:B0-----:R-:W4:Y:S02]  /*40320*/  LDL.LU.64 R16, [R1+0x6a78] ;  /* 0x006a780001107983 */ /* 0x001f240000300a00 */
[C---:B----4-:R-:W-:Y:S02]  /*40330*/  HMMA.16816.F32.BF16 R16, R24.reuse, R16, R8 ;  /* 0x000000101810723c */ /* 0x050fe40000041808 */
[----:B------:R-:W4:Y:S01]  /*40340*/  LDL.LU.64 R10, [R1+0x6a70] ;  /* 0x006a7000010a7983 */ /* 0x000f220000300a00 */
[----:B------:R-:W4:Y:S11]  /*40350*/  LDL.LU.64 R8, [R1+0x6a68] ;  /* 0x006a680001087983 */ /* 0x000f360000300a00 */
[----:B------:R-:W-:Y:S09]  /*40360*/  @!UPT UIADD3 URZ, URZ, URZ, URZ ;  /* 0x0000003f3f3ff290 */ /* 0x000ff2000fffe03f */
[----:B------:R0:W-:Y:S01]  /*40370*/  STL.64 [R1+0x1b0], R16 ;  /* 0x0001b01001007387 */ /* 0x0001e20000100a00 */
[----:B------:R4:W-:Y:S03]  /*40380*/  STL.64 [R1+0x1b8], R18 ;  /* 0x0001b81201007387 */ /* 0x0009e60000100a00 */
[----:B0-----:R-:W4:Y:S02]  /*40390*/  LDL.LU.64 R16, [R1+0x6a60] ;  /* 0x006a600001107983 */ /* 0x001f240000300a00 */
[C---:B----4-:R-:W-:Y:S02]  /*403a0*/  HMMA.16816.F32.BF16 R16, R24.reuse, R16, R8 ;  /* 0x000000101810723c */ /* 0x050fe40000041808 */
[----:B------:R-:W2:Y:S11]  /*403b0*/  LDL.LU.64 R8, [R1+0x6a58] ;  /* 0x006a580001087983 */ /* 0x000eb60000300a00 */
[----:B------:R-:W-:Y:S10]  /*403c0*/  @!UPT UIADD3 URZ, URZ, URZ, URZ ;  /* 0x0000003f3f3ff290 */ /* 0x000ff4000fffe03f */
[----:B------:R0:W-:Y:S01]  /*403d0*/  STL.64 [R1+0x1a0], R16 ;  /* 0x0001a01001007387 */ /* 0x0001e20000100a00 */
[----:B------:R1:W-:Y:S03]  /*403e0*/  STL.64 [R1+0x1a8], R18 ;  /* 0x0001a81201007387 */ /* 0x0003e60000100a00 */
[----:B0-----:R-:W4:Y:S01]  /*403f0*/  LDL.LU.64 R16, [R1+0x230] ;  /* 0x0002300001107983 */ /* 0x001f220000300a00 */
[----:B-1----:R-:W4:Y:S01]  /*40400*/  LDL.LU.64 R18, [R1+0x238] ;  /* 0x0002380001127983 */ /* 0x002f220000300a00 */
[C---:B--2---:R-:W-:Y:S02]  /*40410*/  HMMA.16816.F32.BF16 R8, R24.reuse, R8, R12 ;  /* 0x000000081808723c */ /* 0x044fe4000004180c */
[----:B------:R-:W2:Y:S01]  /*40420*/  LDL.LU.64 R14, [R1+0x6a50] ;  /* 0x006a5000010e7983 */ /* 0x000ea20000300a00 */
[----:B------:R-:W2:Y:S11]  /*40430*/  LDL.LU.64 R12, [R1+0x6a48] ;  /* 0x006a4800010c7983 */ /* 0x000eb60000300a00 */
[----:B------:R-:W-:Y:S09]  /*40440*/  @!UPT UIADD3 URZ, URZ, URZ, URZ ;  /* 0x0000003f3f3ff290 */ /* 0x000ff2000fffe03f */
[----:B------:R0:W-:Y:S01]  /*40450*/  STL.64 [R1+0x190], R8 ;  /* 0x0001900801007387 */ /* 0x0001e20000100a00 */
[----:B------:R2:W-:Y:S03]  /*40460*/  STL.64 [R1+0x198], R10 ;  /* 0x0001980a01007387 */ /* 0x0005e60000100a00 */
[----:B0-----:R-:W2:Y:S02]  /*40470*/  LDL.LU.64 R8, [R1+0x6a40] ;  /* 0x006a400001087983 */ /* 0x001ea40000300a00 */
        /* <DEDUP_REMOVED lines=22> */
[----:B------:R-:W2:Y:S11]  /*405e0*/  LDL.LU.64 R12, [R1+0x69f0] ;  /* 0x0069f000010c7983 */ /* 0x000eb60000300a00 */
[----:B------:R-:W-:Y:S10]  /*405f0*/  @!UPT UIADD3 URZ, URZ, URZ, URZ ;  /* 0x0000003f3f3ff290 */ /* 0x000ff4000fffe03f */
[----:B------:R0:W-:Y:S01]  /*40600*/  STL.64 [R1+0x150], R8 ;  /* 0x0001500801007387 */ /* 0x0001e20000100a00 */
[----:B------:R1:W-:Y:S03]  /*40610*/  STL.64 [R1+0x158], R10 ;  /* 0x0001580a01007387 */ /* 0x0003e60000100a00 */
[----:B0-----:R-:W3:Y:S01]  /*40620*/  LDL.LU.64 R8, [R1+0x69e8] ;  /* 0x0069e80001087983 */ /* 0x001ee20000300a00 */
[----:B------:R-:W-:Y:S02]  /*40630*/  IMAD.MOV.U32 R20, RZ, RZ, R3 ;  /* 0x000000ffff147224 */ /* 0x000fe400078e0003 */
[----:B------:R-:W-:Y:S01]  /*40640*/  IMAD.MOV.U32 R21, RZ, RZ, R0 ;  /* 0x000000ffff157224 */ /* 0x000fe200078e0000 */
[C---:B---3--:R-:W-:Y:S01]  /*40650*/  HMMA.16816.F32.BF16 R4, R24.reuse, R8, R4 ;  /* 0x000000081804723c */ /* 0x048fe20000041804 */
[----:B------:R-:W-:Y:S02]  /*40660*/  IMAD.MOV.U32 R3, RZ, RZ, R8 ;  /* 0x000000ffff037224 */ /* 0x000fe400078e0008 */
[----:B------:R-:W-:Y:S11]  /*40670*/  IMAD.MOV.U32 R0, RZ, RZ, R9 ;  /* 0x000000ffff007224 */ /* 0x000ff600078e0009 */
[----:B------:R-:W-:Y:S09]  /*40680*/  @!UPT UIADD3 URZ, URZ, URZ, URZ ;  /* 0x0000003f3f3ff290 */ /* 0x000ff2000fffe03f */
[----:B------:R-:W-:Y:S01]  /*40690*/  STL.64 [R1+0x500], R4 ;  /* 0x0005000401007387 */ /* 0x000fe20000100a00 */
[----:B------:R-:W-:Y:S02]  /*406a0*/  STL.64 [R1+0x508], R6 ;  /* 0x0005080601007387 */ /* 0x000fe40000100a00 */
[----:B------:R-:W3:Y:S02]  /*406b0*/  LDL.LU.64 R8, [R1+0xd50] ;  /* 0x000d500001087983 */ /* 0x000ee40000300a00 */
[----:B-1----:R-:W2:Y:S01]  /*406c0*/  LDL.LU.64 R10, [R1+0xd58] ;  /* 0x000d5800010a7983 */ /* 0x002ea20000300a00 */
[----:B----4-:R-:W-:Y:S01]  /*406d0*/  HMMA.16816.F32.BF16 R24, R24, R20, R16 ;  /* 0x000000141818723c */ /* 0x010fe20000041810 */
[----:B--2---:R-:W-:Y:S01]  /*406e0*/  STL.64 [R1+0x69d0], R10 ;  /* 0x0069d00a01007387 */ /* 0x004fe20000100a00 */
[----:B---3--:R0:W-:Y:S03]  /*406f0*/  STL.64 [R1+0x69c8], R8 ;  /* 0x0069c80801007387 */ /* 0x0081e60000100a00 */
[----:B0-----:R-:W2:Y:S01]  /*40700*/  LDL.LU.64 R8, [R1+0xd80] ;  /* 0x000d800001087983 */ /* 0x001ea20000300a00 */
[----:B------:R-:W2:Y:S02]  /*40710*/  LDL.LU.64 R10, [R1+0xd88] ;  /* 0x000d8800010a7983 */ /* 0x000ea40000300a00 */
[----:B------:R-:W3:Y:S02]  /*40720*/  LDL.LU.64 R4, [R1+0xb80] ;  /* 0x000b800001047983 */ /* 0x000ee40000300a00 */
[----:B------:R-:W3:Y:S01]  /*40730*/  LDL.LU.64 R6, [R1+0xb88] ;  /* 0x000b880001067983 */ /* 0x000ee20000300a00 */
[----:B------:R-:W2:Y:S01]  /*40740*/  LDL.LU.64 R18, [R1+0x69e0] ;  /* 0x0069e00001127983 */ /* 0x000ea20000300a00 */
[----:B------:R-:W2:Y:S11]  /*40750*/  LDL.LU.64 R16, [R1+0x69d8] ;  /* 0x0069d80001107983 */ /* 0x000eb60000300a00 */
[----:B------:R0:W-:Y:S02]  /*40760*/  STL.64 [R1+0x140], R24 ;  /* 0x0001401801007387 */ /* 0x0001e40000100a00 */
[----:B------:R1:W-:Y:S01]  /*40770*/  STL.64 [R1+0x148], R26 ;  /* 0x0001481a01007387 */ /* 0x0003e20000100a00 */
[----:B0-----:R-:W4:Y:S01]  /*40780*/  LDL.LU.64 R24, [R1+0xb40] ;  /* 0x000b400001187983 */ /* 0x001f220000300a00 */
[----:B-1----:R-:W4:Y:S02]  /*40790*/  LDL.LU.64 R26, [R1+0xb48] ;  /* 0x000b4800011a7983 */ /* 0x002f240000300a00 */
[----:B------:R0:W-:Y:S02]  /*407a0*/  STL.64 [R1+0x6938], R20 ;  /* 0x0069381401007387 */ /* 0x0001e40000100a00 */
[----:B0-----:R-:W3:Y:S01]  /*407b0*/  LDL.LU.64 R20, [R1+0xd70] ;  /* 0x000d700001147983 */ /* 0x001ee20000300a00 */
[----:B------:R-:W3:Y:S01]  /*407c0*/  LDL.LU.64 R22, [R1+0xd78] ;  /* 0x000d780001167983 */ /* 0x000ee20000300a00 */
[C---:B--2---:R-:W-:Y:S02]  /*407d0*/  HMMA.16816.F32.BF16 R12, R16.reuse, R12, R8 ;  /* 0x0000000c100c723c */ /* 0x044fe40000041808 */
[----:B------:R-:W2:Y:S01]  /*407e0*/  LDL.LU.64 R10, [R1+0x69d0] ;  /* 0x0069d000010a7983 */ /* 0x000ea20000300a00 */
[----:B------:R-:W2:Y:S11]  /*407f0*/  LDL.LU.64 R8, [R1+0x69c8] ;  /* 0x0069c80001087983 */ /* 0x000eb60000300a00 */
[----:B------:R-:W-:Y:S09]  /*40800*/  @!UPT UIADD3 URZ, URZ, URZ, URZ ;  /* 0x0000003f3f3ff290 */ /* 0x000ff2000fffe03f */
[----:B------:R0:W-:Y:S01]  /*40810*/  STL.64 [R1+0x480], R12 ;  /* 0x0004800c01007387 */ /* 0x0001e20000100a00 */
[----:B------:R-:W-:Y:S03]  /*40820*/  STL.64 [R1+0x488], R14 ;  /* 0x0004880e01007387 */ /* 0x000fe60000100a00 */
[----:B0-----:R-:W3:Y:S02]  /*40830*/  LDL.LU.64 R12, [R1+0x69c0] ;  /* 0x0069c000010c7983 */ /* 0x001ee40000300a00 */
[C---:B---3--:R-:W-:Y:S11]  /*40840*/  HMMA.16816.F32.BF16 R20, R16.reuse, R12, R20 ;  /* 0x0000000c1014723c */ /* 0x048ff60000041814 */
[----:B------:R-:W-:Y:S11]  /*40850*/  @!UPT UIADD3 URZ, URZ, URZ, URZ ;  /* 0x0000003f3f3ff290 */ /* 0x000ff6000fffe03f */
[----:B------:R-:W-:Y:S01]  /*40860*/  @!UPT UIADD3 URZ, URZ, URZ, URZ ;  /* 0x0000003f3f3ff290 */ /* 0x000fe2000fffe03f */
[----:B------:R0:W-:Y:S01]  /*40870*/  STL.64 [R1+0x470], R20 ;  /* 0x0004701401007387 */ /* 0x0001e20000100a00 */
[----:B------:R-:W-:Y:S02]  /*40880*/  STL.64 [R1+0x478], R22 ;  /* 0x0004781601007387 */ /* 0x000fe40000100a00 */
[----:B0-----:R-:W-:Y:S02]  /*40890*/  IMAD.MOV.U32 R21, RZ, RZ, R12 ;  /* 0x000000ffff157224 */ /* 0x001fe400078e000c */
[----:B------:R-:W-:Y:S02]  /*408a0*/  IMAD.MOV.U32 R20, RZ, RZ, R13 ;  /* 0x000000ffff147224 */ /* 0x000fe400078e000d */
[----:B------:R-:W3:Y:S03]  /*408b0*/  LDL.LU.64 R12, [R1+0x69b8] ;  /* 0x0069b800010c7983 */ /* 0x000ee60000300a00 */
[----:B------:R0:W-:Y:S02]  /*408c0*/  STL.64 [R1+0x6968], R20 ;  /* 0x0069681401007387 */ /* 0x0001e40000100a00 */
[----:B0-----:R-:W3:Y:S01]  /*408d0*/  LDL.LU.64 R20, [R1+0xd60] ;  /* 0x000d600001147983 */ /* 0x001ee20000300a00 */
[----:B------:R-:W3:Y:S02]  /*408e0*/  LDL.LU.64 R22, [R1+0xd68] ;  /* 0x000d680001167983 */ /* 0x000ee40000300a00 */
[C---:B---3--:R-:W-:Y:S11]  /*408f0*/  HMMA.16816.F32.BF16 R20, R16.reuse, R12, R20 ;  /* 0x0000000c1014723c */ /* 0x048ff60000041814 */
[----:B------:R-:W-:Y:S11]  /*40900*/  @!UPT UIADD3 URZ, URZ, URZ, URZ ;  /* 0x0000003f3f3ff290 */ /* 0x000ff6000fffe03f */
[----:B------:R-:W-:Y:S01]  /*40910*/  @!UPT UIADD3 URZ, URZ, URZ, URZ ;  /* 0x0000003f3f3ff290 */ /* 0x000fe2000fffe03f */
[----:B------:R0:W-:Y:S01]  /*40920*/  STL.64 [R1+0x460], R20 ;  /* 0x0004601401007387 */ /* 0x0001e20000100a00 */
[----:B------:R-:W-:Y:S02]  /*40930*/  STL.64 [R1+0x468], R22 ;  /* 0x0004681601007387 */ /* 0x000fe40000100a00 */
[----:B------:R-:W3:Y:S02]  /*40940*/  LDL.LU.64 R14, [R1+0x69b0] ;  /* 0x0069b000010e7983 */ /* 0x000ee40000300a00 */
[----:B0-----:R-:W-:Y:S02]  /*40950*/  IMAD.MOV.U32 R21, RZ, RZ, R12 ;  /* 0x000000ffff157224 */ /* 0x001fe400078e000c */
[----:B------:R-:W-:Y:S02]  /*40960*/  IMAD.MOV.U32 R20, RZ, RZ, R13 ;  /* 0x000000ffff147224 */ /* 0x000fe400078e000d */
[----:B------:R-:W2:Y:S02]  /*40970*/  LDL.LU.64 R12, [R1+0x69a8] ;  /* 0x0069a800010c7983 */ /* 0x000ea40000300a00 */
[C---:B--2---:R-:W-:Y:S11]  /*40980*/  HMMA.16816.F32.BF16 R8, R16.reuse, R12, R8 ;  /* 0x0000000c1008723c */ /* 0x044ff60000041808 */
[----:B------:R-:W-:Y:S11]  /*40990*/  @!UPT UIADD3 URZ, URZ, URZ, URZ ;  /* 0x0000003f3f3ff290 */ /* 0x000ff6000fffe03f */
[----:B------:R-:W-:Y:S01]  /*409a0*/  @!UPT UIADD3 URZ, URZ, URZ, URZ ;  /* 0x0000003f3f3ff290 */ /* 0x000fe2000fffe03f */
[----:B------:R0:W-:Y:S01]  /*409b0*/  STL.64 [R1+0x450], R8 ;  /* 0x0004500801007387 */ /* 0x0001e20000100a00 */
[----:B------:R-:W-:Y:S03]  /*409c0*/  STL.64 [R1+0x458], R10 ;  /* 0x0004580a01007387 */ /* 0x000fe60000100a00 */
[----:B0-----:R-:W2:Y:S01]  /*409d0*/  LDL.LU.64 R8, [R1+0x69a0] ;  /* 0x0069a00001087983 */ /* 0x001ea20000300a00 */
[----:B---3--:R-:W-:Y:S02]  /*409e0*/  STL.64 [R1+0x68d8], R14 ;  /* 0x0068d80e01007387 */ /* 0x008fe40000100a00 */
[----:B------:R0:W-:Y:S02]  /*409f0*/  STL.64 [R1+0x68d0], R12 ;  /* 0x0068d00c01007387 */ /* 0x0001e40000100a00 */
[----:B0-----:R-:W3:Y:S01]  /*40a00*/  LDL.64 R12, [R1+0xc0] ;  /* 0x0000c000010c7983 */ /* 0x001ee20000100a00 */
[C---:B--2---:R-:W-:Y:S11]  /*40a10*/  HMMA.16816.F32.BF16 R4, R16.reuse, R8, R4 ;  /* 0x000000081004723c */ /* 0x044ff60000041804 */
[----:B------:R-:W-:Y:S11]  /*40a20*/  @!UPT UIADD3 URZ, URZ, URZ, URZ ;  /* 0x0000003f3f3ff290 */ /* 0x000ff6000fffe03f */
[----:B------:R-:W-:Y:S01]  /*40a30*/  @!UPT UIADD3 URZ, URZ, URZ, URZ ;  /* 0x0000003f3f3ff290 */ /* 0x000fe2000fffe03f */
[----:B------:R0:W-:Y:S01]  /*40a40*/  STL.64 [R1+0x440], R4 ;  /* 0x0004400401007387 */ /* 0x0001e20000100a00 */
[----:B------:R-:W-:Y:S03]  /*40a50*/  STL.64 [R1+0x448], R6 ;  /* 0x0004480601007387 */ /* 0x000fe60000100a00 */
[----:B0-----:R-:W4:Y:S01]  /*40a60*/  LDL.LU.64 R4, [R1+0x6998] ;  /* 0x0069980001047983 */ /* 0x001f220000300a00 */
[----:B------:R0:W-:Y:S03]  /*40a70*/  STL.64 [R1+0x6990], R8 ;  /* 0x0069900801007387 */ /* 0x0001e60000100a00 */
[----:B0-----:R-:W3:Y:S01]  /*40a80*/  LDL.LU.64 R8, [R1+0xb60] ;  /* 0x000b600001087983 */ /* 0x001ee20000300a00 */
[----:B------:R-:W3:Y:S01]  /*40a90*/  LDL.LU.64 R10, [R1+0xb68] ;  /* 0x000b6800010a7983 */ /* 0x000ee20000300a00 */
[----:B----4-:R-:W-:Y:S02]  /*40aa0*/  HMMA.16816.F32.BF16 R24, R16, R4, R24 ;  /* 0x000000041018723c */ /* 0x010fe40000041818 */
[----:B------:R-:W-:Y:S01]  /*40ab0*/  STL [R1+0x68b8], R4 ;  /* 0x0068b80401007387 */ /* 0x000fe20000100800 */
[----:B------:R0:W-:Y:S11]  /*40ac0*/  STL [R1+0x68b4], R5 ;  /* 0x0068b40501007387 */ /* 0x0001f60000100800 */
[----:B------:R-:W-:Y:S09]  /*40ad0*/  @!UPT UIADD3 URZ, URZ, URZ, URZ ;  /* 0x0000003f3f3ff290 */ /* 0x000ff2000fffe03f */
[----:B------:R-:W-:Y:S01]  /*40ae0*/  STL.64 [R1+0x430], R24 ;  /* 0x0004301801007387 */ /* 0x000fe20000100a00 */
[----:B------:R-:W-:Y:S02]  /*40af0*/  STL.64 [R1+0x438], R26 ;  /* 0x0004381a01007387 */ /* 0x000fe40000100a00 */
[----:B------:R-:W1:Y:S04]  /*40b00*/  LDSM.16.MT88.4 R24, [R2+0x100] ;  /* 0x000100000218783b */ /* 0x000e680000004200 */
[----:B0-----:R-:W2:Y:S01]  /*40b10*/  LDL.64 R4, [R1+0x30] ;  /* 0x0000300001047983 */ /* 0x001ea20000100a00 */
[----:B-1----:R-:W-:Y:S01]  /*40b20*/  STL.64 [R1+0x67d0], R26 ;  /* 0x0067d01a01007387 */ /* 0x002fe20000100a00 */
[----:B------:R0:W-:Y:S02]  /*40b30*/  STL.64 [R1+0x67c8], R24 ;  /* 0x0067c81801007387 */ /* 0x0001e40000100a00 */
[----:B0-----:R-:W-:-:S02]  /*40b40*/  IMAD.MOV.U32 R24, RZ, RZ, R3 ;  /* 0x000000ffff187224 */ /* 0x001fc400078e0003 */
[----:B------:R-:W-:-:S05]  /*40b50*/  IMAD.MOV.U32 R25, RZ, RZ, R0 ;  /* 0x000000ffff197224 */ /* 0x000fca00078e0000 */
[----:B------:R0:W-:Y:S04]  /*40b60*/  STL.64 [R1+0x6978], R24 ;  /* 0x0069781801007387 */ /* 0x0001e80000100a00 */
[----:B0-----:R-:W4:Y:S01]  /*40b70*/  LDL.LU.64 R24, [R1+0xb70] ;  /* 0x000b700001187983 */ /* 0x001f220000300a00 */
[----:B------:R-:W4:Y:S01]  /*40b80*/  LDL.LU.64 R26, [R1+0xb78] ;  /* 0x000b7800011a7983 */ /* 0x000f220000300a00 */
[----:B---3--:R-:W-:Y:S01]  /*40b90*/  HMMA.16816.F32.BF16 R8, R16, R12, R8 ;  /* 0x0000000c1008723c */ /* 0x008fe20000041808 */
[----:B--2---:R-:W-:Y:S02]  /*40ba0*/  IMAD.MOV.U32 R0, RZ, RZ, R5 ;  /* 0x000000ffff007224 */ /* 0x004fe400078e0005 */
[----:B------:R-:W-:-:S05]  /*40bb0*/  IMAD.MOV.U32 R3, RZ, RZ, R4 ;  /* 0x000000ffff037224 */ /* 0x000fca00078e0004 */
[----:B----4-:R-:W-:Y:S11]  /*40bc0*/  HMMA.16816.F32.BF16 R24, R16, R4, R24 ;  /* 0x000000041018723c */ /* 0x010ff60000041818 */
[----:B------:R-:W-:Y:S11]  /*40bd0*/  @!UPT UIADD3 URZ, URZ, URZ, URZ ;  /* 0x0000003f3f3ff290 */ /* 0x000ff6000fffe03f */
[----:B------:R-:W-:Y:S01]  /*40be0*/  @!UPT UIADD3 URZ, URZ, URZ, URZ ;  /* 0x0000003f3f3ff290 */ /* 0x000fe2000fffe03f */
[----:B------:R-:W-:Y:S01]  /*40bf0*/  STL.64 [R1+0x420], R24 ;  /* 0x0004201801007387 */ /* 0x000fe20000100a00 */
[----:B------:R-:W-:Y:S02]  /*40c00*/  STL.64 [R1+0x428], R26 ;  /* 0x0004281a01007387 */ /* 0x000fe40000100a00 */
[----:B------:R-:W-:Y:S02]  /*40c10*/  STL [R1+0x68b0], R0 ;  /* 0x0068b00001007387 */ /* 0x000fe40000100800 */
[----:B------:R-:W-:Y:S01]  /*40c20*/  STL [R1+0x68ac], R3 ;  /* 0x0068ac0301007387 */ /* 0x000fe20000100800 */
[----:B------:R0:W-:Y:S01]  /*40c30*/  STL.64 [R1+0x790], R8 ;  /* 0x0007900801007387 */ /* 0x0001e20000100a00 */
[----:B------:R1:W-:Y:S03]  /*40c40*/  STL.64 [R1+0x798], R10 ;  /* 0x0007980a01007387 */ /* 0x0003e60000100a00 */
[----:B0-----:R-:W2:Y:S01]  /*40c50*/  LDL.LU.64 R8, [R1+0x650] ;  /* 0x0006500001087983 */ /* 0x001ea20000300a00 */
[----:B-1----:R-:W2:Y:S02]  /*40c60*/  LDL.LU.64 R10, [R1+0x658] ;  /* 0x00065800010a7983 */ /* 0x002ea40000300a00 */
[----:B------:R-:W3:Y:S02]  /*40c70*/  LDL.LU.64 R24, [R1+0x640] ;  /* 0x0006400001187983 */ /* 0x000ee40000300a00 */
[----:B------:R-:W4:Y:S02]  /*40c80*/  LDL.LU.64 R26, [R1+0x648] ;  /* 0x00064800011a7983 */ /* 0x000f240000300a00 */
[----:B------:R-:W-:-:S02]  /*40c90*/  IMAD.MOV.U32 R7, RZ, RZ, R12 ;  /* 0x000000ffff077224 */ /* 0x000fc400078e000c */
[----:B------:R-:W-:Y:S01]  /*40ca0*/  IMAD.MOV.U32 R6, RZ, RZ, R13 ;  /* 0x000000ffff067224 */ /* 0x000fe200078e000d */
[----:B----4-:R-:W-:Y:S01]  /*40cb0*/  STL.64 [R1+0x6988], R26 ;  /* 0x0069881a01007387 */ /* 0x010fe20000100a00 */
[----:B---3--:R0:W-:Y:S03]  /*40cc0*/  STL.64 [R1+0x6980], R24 ;  /* 0x0069801801007387 */ /* 0x0081e60000100a00 */
[----:B0-----:R-:W2:Y:S01]  /*40cd0*/  LDL.64 R24, [R1+0xb0] ;  /* 0x0000b00001187983 */ /* 0x001ea20000100a00 */
[----:B------:R-:W-:Y:S02]  /*40ce0*/  STL.64 [R1+0x6960], R6 ;  /* 0x0069600601007387 */ /* 0x000fe40000100a00 */
[----:B------:R-:W3:Y:S02]  /*40cf0*/  LDL.64 R4, [R1+0x80] ;  /* 0x0000800001047983 */ /* 0x000ee40000100a00 */
[----:B------:R-:W-:-:S02]  /*40d00*/  IMAD.MOV.U32 R12, RZ, RZ, R21 ;  /* 0x000000ffff0c7224 */ /* 0x000fc400078e0015 */
[----:B------:R-:W-:Y:S01]  /*40d10*/  IMAD.MOV.U32 R13, RZ, RZ, R20 ;  /* 0x000000ffff0d7224 */ /* 0x000fe200078e0014 */
[----:B--2---:R-:W-:Y:S01]  /*40d20*/  HMMA.16816.F32.BF16 R8, R16, R24, R8 ;  /* 0x000000181008723c */ /* 0x004fe20000041808 */
[----:B---3--:R0:W-:Y:S04]  /*40d30*/  STL.64 [R1+0x6970], R4 ;  /* 0x0069700401007387 */ /* 0x0081e80000100a00 */
[----:B0-----:R-:W2:Y:S01]  /*40d40*/  LDL.64 R4, [R1+0xa0] ;  /* 0x0000a00001047983 */ /* 0x001ea20000100a00 */
[----:B------:R-:W3:Y:S02]  /*40d50*/  LDL.LU.64 R20, [R1+0x620] ;  /* 0x0006200001147983 */ /* 0x000ee40000300a00 */
[----:B------:R-:W3:Y:S02]  /*40d60*/  LDL.LU.64 R22, [R1+0x628] ;  /* 0x0006280001167983 */ /* 0x000ee40000300a00 */
[----:B------:R0:W-:Y:S02]  /*40d70*/  STL.64 [R1+0x6950], R12 ;  /* 0x0069500c01007387 */ /* 0x0001e40000100a00 */
[----:B0-----:R-:W4:Y:S01]  /*40d80*/  LDL.LU.64 R12, [R1+0x610] ;  /* 0x00061000010c7983 */ /* 0x001f220000300a00 */
[----:B------:R-:W4:Y:S10]  /*40d90*/  LDL.LU.64 R14, [R1+0x618] ;  /* 0x00061800010e7983 */ /* 0x000f340000300a00 */
[----:B------:R0:W-:Y:S02]  /*40da0*/  STL.64 [R1+0x780], R8 ;  /* 0x0007800801007387 */ /* 0x0001e40000100a00 */
[----:B------:R1:W-:Y:S01]  /*40db0*/  STL.64 [R1+0x788], R10 ;  /* 0x0007880a01007387 */ /* 0x0003e20000100a00 */
[----:B0-----:R-:W2:Y:S01]  /*40dc0*/  LDL.LU.64 R8, [R1+0x6990] ;  /* 0x0069900001087983 */ /* 0x001ea20000300a00 */
[----:B-1----:R-:W-:-:S02]  /*40dd0*/  IMAD.MOV.U32 R11, RZ, RZ, R24 ;  /* 0x000000ffff0b7224 */ /* 0x002fc400078e0018 */
[----:B------:R-:W-:Y:S02]  /*40de0*/  IMAD.MOV.U32 R10, RZ, RZ, R25 ;  /* 0x000000ffff0a7224 */ /* 0x000fe400078e0019 */
[----:B------:R-:W2:Y:S01]  /*40df0*/  LDL.LU.64 R26, [R1+0x6988] ;  /* 0x00698800011a7983 */ /* 0x000ea20000300a00 */
[----:B------:R-:W2:Y:S02]  /*40e00*/  LDL.LU.64 R24, [R1+0x6980] ;  /* 0x0069800001187983 */ /* 0x000ea40000300a00 */
[----:B------:R-:W-:Y:S01]  /*40e10*/  STL.64 [R1+0x68c8], R10 ;  /* 0x0068c80a01007387 */ /* 0x000fe20000100a00 */
[C---:B--2---:R-:W-:Y:S01]  /*40e20*/  HMMA.16816.F32.BF16 R24, R16.reuse, R4, R24 ;  /* 0x000000041018723c */ /* 0x044fe20000041818 */
[----:B------:R0:W-:Y:S04]  /*40e30*/  STL.64 [R1+0x68c0], R8 ;  /* 0x0068c00801007387 */ /* 0x0001e80000100a00 */
[----:B0-----:R-:W3:Y:S11]  /*40e40*/  LDL.64 R8, [R1+0x90] ;  /* 0x0000900001087983 */ /* 0x001ef60000100a00 */
[----:B------:R-:W-:Y:S07]  /*40e50*/  @!UPT UIADD3 URZ, URZ, URZ, URZ ;  /* 0x0000003f3f3ff290 */ /* 0x000fee000fffe03f */
[----:B------:R0:W-:Y:S01]  /*40e60*/  STL.64 [R1+0x770], R24 ;  /* 0x0007701801007387 */ /* 0x0001e20000100a00 */
[----:B------:R1:W-:Y:S03]  /*40e70*/  STL.64 [R1+0x778], R26 ;  /* 0x0007781a01007387 */ /* 0x0003e60000100a00 */
[----:B0-----:R-:W2:Y:S01]  /*40e80*/  LDL.LU.64 R24, [R1+0x6978] ;  /* 0x0069780001187983 */ /* 0x001ea20000300a00 */
[----:B-1----:R-:W-:Y:S02]  /*40e90*/  IMAD.MOV.U32 R27, RZ, RZ, R4 ;  /* 0x000000ffff1b7224 */ /* 0x002fe400078e0004 */
[----:B------:R-:W-:Y:S02]  /*40ea0*/  IMAD.MOV.U32 R26, RZ, RZ, R5 ;  /* 0x000000ffff1a7224 */ /* 0x000fe400078e0005 */
[----:B------:R-:W4:Y:S03]  /*40eb0*/  LDL.LU.64 R4, [R1+0x6970] ;  /* 0x0069700001047983 */ /* 0x000f260000300a00 */
[----:B------:R-:W-:Y:S01]  /*40ec0*/  STL.64 [R1+0x6948], R26 ;  /* 0x0069481a01007387 */ /* 0x000fe20000100a00 */
[----:B--2---:R0:W-:Y:S04]  /*40ed0*/  STL.64 [R1+0x6940], R24 ;  /* 0x0069401801007387 */ /* 0x0041e80000100a00 */
[----:B0-----:R-:W2:Y:S01]  /*40ee0*/  LDL.64 R24, [R1+0x60] ;  /* 0x0000600001187983 */ /* 0x001ea20000100a00 */
[----:B---3--:R-:W-:Y:S01]  /*40ef0*/  HMMA.16816.F32.BF16 R20, R16, R8, R20 ;  /* 0x000000081014723c */ /* 0x008fe20000041814 */
[----:B------:R-:W-:-:S02]  /*40f00*/  IMAD.MOV.U32 R29, RZ, RZ, R8 ;  /* 0x000000ffff1d7224 */ /* 0x000fc400078e0008 */
[----:B------:R-:W-:-:S05]  /*40f10*/  IMAD.MOV.U32 R28, RZ, RZ, R9 ;  /* 0x000000ffff1c7224 */ /* 0x000fca00078e0009 */
[C---:B----4-:R-:W-:Y:S01]  /*40f20*/  HMMA.16816.F32.BF16 R8, R16.reuse, R4, R12 ;  /* 0x000000041008723c */ /* 0x050fe2000004180c */
[----:B------:R-:W-:Y:S02]  /*40f30*/  IMAD.MOV.U32 R0, RZ, RZ, R4 ;  /* 0x000000ffff007224 */ /* 0x000fe400078e0004 */
[----:B------:R-:W-:Y:S01]  /*40f40*/  IMAD.MOV.U32 R3, RZ, RZ, R5 ;  /* 0x000000ffff037224 */ /* 0x000fe200078e0005 */
[----:B--2---:R0:W-:Y:S04]  /*40f50*/  STL.64 [R1+0x6958], R24 ;  /* 0x0069581801007387 */ /* 0x0041e80000100a00 */
[----:B0-----:R-:W2:Y:S07]  /*40f60*/  LDL.64 R24, [R1+0x70] ;  /* 0x0000700001187983 */ /* 0x001eae0000100a00 */
[----:B------:R0:W-:Y:S02]  /*40f70*/  STL.64 [R1+0x760], R20 ;  /* 0x0007601401007387 */ /* 0x0001e40000100a00 */
[----:B------:R-:W-:Y:S01]  /*40f80*/  STL.64 [R1+0x768], R22 ;  /* 0x0007681601007387 */ /* 0x000fe20000100a00 */
[----:B0-----:R-:W3:Y:S05]  /*40f90*/  LDL.LU.64 R20, [R1+0x6968] ;  /* 0x0069680001147983 */ /* 0x001eea0000300a00 */
[----:B------:R0:W-:Y:S02]  /*40fa0*/  STL.64 [R1+0x750], R8 ;  /* 0x0007500801007387 */ /* 0x0001e40000100a00 */
[----:B------:R1:W-:Y:S02]  /*40fb0*/  STL.64 [R1+0x758], R10 ;  /* 0x0007580a01007387 */ /* 0x0003e40000100a00 */
[----:B------:R-:W2:Y:S01]  /*40fc0*/  LDL.LU.64 R4, [R1+0x5f0] ;  /* 0x0005f00001047983 */ /* 0x000ea20000300a00 */
[----:B------:R-:W2:Y:S04]  /*40fd0*/  LDL.LU.64 R6, [R1+0x5f8] ;  /* 0x0005f80001067983 */ /* 0x000ea80000300a00 */
[----:B0-----:R-:W4:Y:S01]  /*40fe0*/  LDL.LU.64 R8, [R1+0xcd0] ;  /* 0x000cd00001087983 */ /* 0x001f220000300a00 */
[----:B-1----:R-:W2:Y:S03]  /*40ff0*/  LDL.LU.64 R10, [R1+0xcd8] ;  /* 0x000cd800010a7983 */ /* 0x002ea60000300a00 */
[----:B--2---:R-:W-:Y:S01]  /*41000*/  STL.64 [R1+0x68e8], R10 ;  /* 0x0068e80a01007387 */ /* 0x004fe20000100a00 */
[----:B----4-:R0:W-:Y:S03]  /*41010*/  STL.64 [R1+0x68e0], R8 ;  /* 0x0068e00801007387 */ /* 0x0101e60000100a00 */
[----:B0-----:R-:W2:Y:S01]  /*41020*/  LDL.LU.64 R8, [R1+0xce0] ;  /* 0x000ce00001087983 */ /* 0x001ea20000300a00 */
[----:B------:R-:W4:Y:S01]  /*41030*/  LDL.LU.64 R10, [R1+0xce8] ;  /* 0x000ce800010a7983 */ /* 0x000f220000300a00 */
[----:B------:R-:W-:Y:S02]  /*41040*/  HMMA.16816.F32.BF16 R4, R16, R24, R4 ;  /* 0x000000181004723c */ /* 0x000fe40000041804 */
[----:B----4-:R-:W-:Y:S01]  /*41050*/  STL.64 [R1+0x68f8], R10 ;  /* 0x0068f80a01007387 */ /* 0x010fe20000100a00 */
[----:B--2---:R3:W-:Y:S02]  /*41060*/  STL.64 [R1+0x68f0], R8 ;  /* 0x0068f00801007387 */ /* 0x0047e40000100a00 */
[----:B------:R-:W2:Y:S02]  /*41070*/  LDL.LU.64 R12, [R1+0x5e0] ;  /* 0x0005e000010c7983 */ /* 0x000ea40000300a00 */
[----:B------:R-:W2:Y:S02]  /*41080*/  LDL.LU.64 R14, [R1+0x5e8] ;  /* 0x0005e800010e7983 */ /* 0x000ea40000300a00 */
[----:B---3--:R-:W-:-:S02]  /*41090*/  IMAD.MOV.U32 R8, RZ, RZ, R21 ;  /* 0x000000ffff087224 */ /* 0x008fc400078e0015 */
[----:B------:R-:W-:Y:S02]  /*410a0*/  IMAD.MOV.U32 R9, RZ, RZ, R20 ;  /* 0x000000ffff097224 */ /* 0x000fe400078e0014 */
[----:B------:R-:W3:Y:S01]  /*410b0*/  LDL.LU.64 R20, [R1+0x5d0] ;  /* 0x0005d00001147983 */ /* 0x000ee20000300a00 */
[----:B------:R-:W3:Y:S02]  /*410c0*/  LDL.LU.64 R22, [R1+0x5d8] ;  /* 0x0005d80001167983 */ /* 0x000ee40000300a00 */
        /* <DEDUP_REMOVED lines=14> */
[----:B----4-:R-:W-:Y:S01]  /*411b0*/  STL.64 [R1+0x6908], R6 ;  /* 0x0069080601007387 */ /* 0x010fe20000100a00 */
[----:B------:R0:W-:Y:S03]  /*411c0*/  STL.64 [R1+0x6900], R4 ;  /* 0x0069000401007387 */ /* 0x0001e60000100a00 */
[----:B0-----:R-:W2:Y:S01]  /*411d0*/  LDL.LU.64 R4, [R1+0xcf0] ;  /* 0x000cf00001047983 */ /* 0x001ea20000300a00 */
[----:B------:R-:W2:Y:S11]  /*411e0*/  LDL.LU.64 R6, [R1+0xcf8] ;  /* 0x000cf80001067983 */ /* 0x000eb60000300a00 */
[----:B------:R-:W-:Y:S06]  /*411f0*/  @!UPT UIADD3 URZ, URZ, URZ, URZ ;  /* 0x0000003f3f3ff290 */ /* 0x000fec000fffe03f */
[----:B------:R0:W-:Y:S01]  /*41200*/  STL.64 [R1+0x730], R12 ;  /* 0x0007300c01007387 */ /* 0x0001e20000100a00 */
[----:B------:R1:W-:Y:S03]  /*41210*/  STL.64 [R1+0x738], R14 ;  /* 0x0007380e01007387 */ /* 0x0003e60000100a00 */
[----:B0-----:R-:W4:Y:S01]  /*41220*/  LDL.LU.64 R12, [R1+0x6950] ;  /* 0x00695000010c7983 */ /* 0x001f220000300a00 */
[----:B-1----:R-:W-:Y:S02]  /*41230*/  IMAD.MOV.U32 R15, RZ, RZ, R24 ;  /* 0x000000ffff0f7224 */ /* 0x002fe400078e0018 */
[----:B------:R-:W-:Y:S02]  /*41240*/  IMAD.MOV.U32 R14, RZ, RZ, R25 ;  /* 0x000000ffff0e7224 */ /* 0x000fe400078e0019 */
[----:B------:R-:W2:Y:S01]  /*41250*/  LDL.LU.64 R26, [R1+0x6948] ;  /* 0x00694800011a7983 */ /* 0x000ea20000300a00 */
[----:B------:R-:W3:Y:S02]  /*41260*/  LDL.LU.64 R24, [R1+0x6940] ;  /* 0x0069400001187983 */ /* 0x000ee40000300a00 */
[C---:B---3--:R-:W-:Y:S11]  /*41270*/  HMMA.16816.F32.BF16 R20, R16.reuse, R24, R20 ;  /* 0x000000181014723c */ /* 0x048ff60000041814 */
[----:B------:R-:W-:Y:S11]  /*41280*/  @!UPT UIADD3 URZ, URZ, URZ, URZ ;  /* 0x0000003f3f3ff290 */ /* 0x000ff6000fffe03f */
[----:B------:R-:W-:Y:S01]  /*41290*/  @!UPT UIADD3 URZ, URZ, URZ, URZ ;  /* 0x0000003f3f3ff290 */ /* 0x000fe2000fffe03f */
[----:B------:R0:W-:Y:S01]  /*412a0*/  STL.64 [R1+0x720], R20 ;  /* 0x0007201401007387 */ /* 0x0001e20000100a00 */
[----:B------:R1:W-:Y:S03]  /*412b0*/  STL.64 [R1+0x728], R22 ;  /* 0x0007281601007387 */ /* 0x0003e60000100a00 */
[----:B0-----:R-:W3:Y:S01]  /*412c0*/  LDL.LU.64 R20, [R1+0x6938] ;  /* 0x0069380001147983 */ /* 0x001ee20000300a00 */
[----:B------:R-:W-:Y:S01]  /*412d0*/  STL.64 [R1+0x67e8], R24 ;  /* 0x0067e81801007387 */ /* 0x000fe20000100a00 */
[----:B---3--:R-:W-:Y:S02]  /*412e0*/  HMMA.16816.F32.BF16 R16, R16, R20, R8 ;  /* 0x000000141010723c */ /* 0x008fe40000041808 */
[----:B------:R-:W3:Y:S01]  /*412f0*/  LDL.LU.64 R10, [R1+0x6930] ;  /* 0x00693000010a7983 */ /* 0x000ee20000300a00 */
[----:B------:R-:W3:Y:S02]  /*41300*/  LDL.LU.64 R8, [R1+0x6928] ;  /* 0x0069280001087983 */ /* 0x000ee40000300a00 */
[----:B-1----:R-:W3:Y:S02]  /*41310*/  LDL.LU.64 R22, [R1+0x6920] ;  /* 0x0069200001167983 */ /* 0x002ee40000300a00 */
[----:B------:R-:W3:Y:S11]  /*41320*/  LDL.LU.64 R20, [R1+0x6918] ;  /* 0x0069180001147983 */ /* 0x000ef60000300a00 */
[----:B------:R-:W-:Y:S05]  /*41330*/  @!UPT UIADD3 URZ, URZ, URZ, URZ ;  /* 0x0000003f3f3ff290 */ /* 0x000fea000fffe03f */
[----:B------:R0:W-:Y:S01]  /*41340*/  STL.64 [R1+0x410], R16 ;  /* 0x0004101001007387 */ /* 0x0001e20000100a00 */
[----:B------:R3:W-:Y:S03]  /*41350*/  STL.64 [R1+0x418], R18 ;  /* 0x0004181201007387 */ /* 0x0007e60000100a00 */
[----:B0-----:R-:W3:Y:S04]  /*41360*/  LDL R16, [R1+0x20] ;  /* 0x0000200001107983 */ /* 0x001ee80000100800 */
[----:B------:R-:W3:Y:S02]  /*41370*/  LDL R17, [R1+0x24] ;  /* 0x0000240001117983 */ /* 0x000ee40000100800 */
[C---:B---3--:R-:W-:Y:S02]  /*41380*/  HMMA.16816.F32.BF16 R16, R20.reuse, R16, R8 ;  /* 0x000000101410723c */ /* 0x048fe40000041808 */
[----:B------:R-:W2:Y:S11]  /*41390*/  LDL.LU.64 R8, [R1+0x6910] ;  /* 0x0069100001087983 */ /* 0x000eb60000300a00 */
[----:B------:R-:W-:Y:S10]  /*413a0*/  @!UPT UIADD3 URZ, URZ, URZ, URZ ;  /* 0x0000003f3f3ff290 */ /* 0x000ff4000fffe03f */
[----:B------:R0:W-:Y:S01]  /*413b0*/  STL.64 [R1+0x680], R16 ;  /* 0x0006801001007387 */ /* 0x0001e20000100a00 */
[----:B------:R1:W-:Y:S03]  /*413c0*/  STL.64 [R1+0x688], R18 ;  /* 0x0006881201007387 */ /* 0x0003e60000100a00 */
[----:B0-----:R-:W3:Y:S01]  /*413d0*/  LDL.LU.64 R16, [R1+0xab0] ;  /* 0x000ab00001107983 */ /* 0x001ee20000300a00 */
[----:B-1----:R-:W3:Y:S01]  /*413e0*/  LDL.LU.64 R18, [R1+0xab8] ;  /* 0x000ab80001127983 */ /* 0x002ee20000300a00 */
[----:B--2---:R-:W-:Y:S02]  /*413f0*/  HMMA.16816.F32.BF16 R8, R20, R8, R4 ;  /* 0x000000081408723c */ /* 0x004fe40000041804 */
[----:B------:R-:W2:Y:S01]  /*41400*/  LDL.LU.64 R6, [R1+0x6908] ;  /* 0x0069080001067983 */ /* 0x000ea20000300a00 */
[----:B------:R-:W2:Y:S11]  /*41410*/  LDL.LU.64 R4, [R1+0x6900] ;  /* 0x0069000001047983 */ /* 0x000eb60000300a00 */
[----:B------:R-:W-:Y:S09]  /*41420*/  @!UPT UIADD3 URZ, URZ, URZ, URZ ;  /* 0x0000003f3f3ff290 */ /* 0x000ff2000fffe03f */
[----:B------:R-:W-:Y:S01]  /*41430*/  STL.64 [R1+0x670], R8 ;  /* 0x0006700801007387 */ /* 0x000fe20000100a00 */
[----:B------:R0:W-:Y:S03]  /*41440*/  STL.64 [R1+0x678], R10 ;  /* 0x0006780a01007387 */ /* 0x0001e60000100a00 */
[----:B0-----:R-:W4:Y:S01]  /*41450*/  LDL.LU.64 R10, [R1+0x68f8] ;  /* 0x0068f800010a7983 */ /* 0x001f220000300a00 */
[----:B------:R-:W4:Y:S02]  /*41460*/  LDL.LU.64 R8, [R1+0x68f0] ;  /* 0x0068f00001087983 */ /* 0x000f240000300a00 */
[----:B------:R-:W-:Y:S02]  /*41470*/  IMAD.MOV.U32 R24, RZ, RZ, R15 ;  /* 0x000000ffff187224 */ /* 0x000fe400078e000f */
[----:B------:R-:W-:-:S05]  /*41480*/  IMAD.MOV.U32 R25, RZ, RZ, R14 ;  /* 0x000000ffff197224 */ /* 0x000fca00078e000e */
[----:B------:R-:W-:Y:S01]  /*41490*/  STL.64 [R1+0x6800], R24 ;  /* 0x0068001801007387 */ /* 0x000fe20000100a00 */
[C---:B----4-:R-:W-:Y:S03]  /*414a0*/  HMMA.16816.F32.BF16 R12, R20.reuse, R12, R8 ;  /* 0x0000000c140c723c */ /* 0x050fe60000041808 */
[----:B------:R-:W4:Y:S01]  /*414b0*/  LDL.LU.64 R10, [R1+0x68e8] ;  /* 0x0068e800010a7983 */ /* 0x000f220000300a00 */
[----:B------:R-:W4:Y:S11]  /*414c0*/  LDL.LU.64 R8, [R1+0x68e0] ;  /* 0x0068e00001087983 */ /* 0x000f360000300a00 */
[----:B------:R-:W-:Y:S08]  /*414d0*/  @!UPT UIADD3 URZ, URZ, URZ, URZ ;  /* 0x0000003f3f3ff290 */ /* 0x000ff0000fffe03f */
[----:B------:R-:W-:Y:S01]  /*414e0*/  STL.64 [R1+0x660], R12 ;  /* 0x0006600c01007387 */ /* 0x000fe20000100a00 */
[----:B------:R0:W-:Y:S03]  /*414f0*/  STL.64 [R1+0x668], R14 ;  /* 0x0006680e01007387 */ /* 0x0001e60000100a00 */
[----:B0-----:R-:W3:Y:S01]  /*41500*/  LDL.LU.64 R14, [R1+0x68d8] ;  /* 0x0068d800010e7983 */ /* 0x001ee20000300a00 */
[----:B------:R-:W4:Y:S02]  /*41510*/  LDL.LU.64 R12, [R1+0x68d0] ;  /* 0x0068d000010c7983 */ /* 0x000f240000300a00 */
[----:B--2---:R-:W-:Y:S02]  /*41520*/  IMAD.MOV.U32 R24, RZ, RZ, R4 ;  /* 0x000000ffff187224 */ /* 0x004fe400078e0004 */
[----:B------:R-:W-:Y:S01]  /*41530*/  IMAD.MOV.U32 R25, RZ, RZ, R5 ;  /* 0x000000ffff197224 */ /* 0x000fe200078e0005 */
[----:B----4-:R-:W-:Y:S11]  /*41540*/  HMMA.16816.F32.BF16 R8, R20, R12, R8 ;  /* 0x0000000c1408723c */ /* 0x010ff60000041808 */
[----:B------:R-:W-:Y:S11]  /*41550*/  @!UPT UIADD3 URZ, URZ, URZ, URZ ;  /* 0x0000003f3f3ff290 */ /* 0x000ff6000fffe03f */
[----:B------:R-:W-:Y:S01]  /*41560*/  @!UPT UIADD3 URZ, URZ, URZ, URZ ;  /* 0x0000003f3f3ff290 */ /* 0x000fe2000fffe03f */
[----:B------:R-:W-:Y:S01]  /*41570*/  STL.64 [R1+0x650], R8 ;  /* 0x0006500801007387 */ /* 0x000fe20000100a00 */
[----:B------:R0:W-:Y:S03]  /*41580*/  STL.64 [R1+0x658], R10 ;  /* 0x0006580a01007387 */ /* 0x0001e60000100a00 */
[----:B0-----:R-:W2:Y:S01]  /*41590*/  LDL.LU.64 R10, [R1+0x68c8] ;  /* 0x0068c800010a7983 */ /* 0x001ea20000300a00 */
[----:B------:R-:W4:Y:S02]  /*415a0*/  LDL.LU.64 R8, [R1+0x68c0] ;  /* 0x0068c00001087983 */ /* 0x000f240000300a00 */
[----:B------:R-:W2:Y:S02]  /*415b0*/  LDL.LU R4, [R1+0x68b8] ;  /* 0x0068b80001047983 */ /* 0x000ea40000300800 */
[----:B------:R-:W2:Y:S01]  /*415c0*/  LDL.LU R5, [R1+0x68b4] ;  /* 0x0068b40001057983 */ /* 0x000ea20000300800 */
[----:B------:R-:W-:Y:S01]  /*415d0*/  STL.64 [R1+0x6818], R24 ;  /* 0x0068181801007387 */ /* 0x000fe20000100a00 */
[----:B---3--:R-:W-:Y:S02]  /*415e0*/  STL.64 [R1+0x67a8], R14 ;  /* 0x0067a80e01007387 */ /* 0x008fe40000100a00 */
[----:B------:R0:W-:Y:S02]  /*415f0*/  STL.64 [R1+0x67a0], R12 ;  /* 0x0067a00c01007387 */ /* 0x0001e40000100a00 */
[----:B0-----:R-:W4:Y:S01]  /*41600*/  LDL.LU.64 R12, [R1+0xae0] ;  /* 0x000ae000010c7983 */ /* 0x001f220000300a00 */
[----:B------:R-:W4:Y:S02]  /*41610*/  LDL.LU.64 R14, [R1+0xae8] ;  /* 0x000ae800010e7983 */ /* 0x000f240000300a00 */
[----:B------:R-:W-:-:S02]  /*41620*/  IMAD.MOV.U32 R24, RZ, RZ, R0 ;  /* 0x000000ffff187224 */ /* 0x000fc400078e0000 */
[----:B------:R-:W3:Y:S01]  /*41630*/  LDL.LU R0, [R1+0x68b0] ;  /* 0x0068b00001007983 */ /* 0x000ee20000300800 */
[----:B------:R-:W-:Y:S01]  /*41640*/  IMAD.MOV.U32 R25, RZ, RZ, R3 ;  /* 0x000000ffff197224 */ /* 0x000fe200078e0003 */
[C---:B----4-:R-:W-:Y:S11]  /*41650*/  HMMA.16816.F32.BF16 R12, R20.reuse, R8, R12 ;  /* 0x00000008140c723c */ /* 0x050ff6000004180c */
[----:B------:R-:W-:Y:S11]  /*41660*/  @!UPT UIADD3 URZ, URZ, URZ, URZ ;  /* 0x0000003f3f3ff290 */ /* 0x000ff6000fffe03f */
[----:B------:R-:W-:Y:S01]  /*41670*/  @!UPT UIADD3 URZ, URZ, URZ, URZ ;  /* 0x0000003f3f3ff290 */ /* 0x000fe2000fffe03f */
[----:B------:R-:W-:Y:S01]  /*41680*/  STL.64 [R1+0x640], R12 ;  /* 0x0006400c01007387 */ /* 0x000fe20000100a00 */
[----:B------:R2:W-:Y:S02]  /*41690*/  STL.64 [R1+0x648], R14 ;  /* 0x0006480e01007387 */ /* 0x0005e40000100a00 */
[----:B------:R-:W4:Y:S01]  /*416a0*/  LDL.LU R3, [R1+0x68ac] ;  /* 0x0068ac0001037983 */ /* 0x000f220000300800 */
[----:B--2---:R-:W-:Y:S01]  /*416b0*/  HMMA.16816.F32.BF16 R12, R20, R4, R16 ;  /* 0x00000004140c723c */ /* 0x004fe20000041810 */
[----:B------:R0:W-:Y:S01]  /*416c0*/  STL.64 [R1+0x6830], R24 ;  /* 0x0068301801007387 */ /* 0x0001e20000100a00 */
[----:B------:R-:W-:Y:S02]  /*416d0*/  STL.64 [R1+0x67c0], R8 ;  /* 0x0067c00801007387 */ /* 0x000fe40000100a00 */
[----:B------:R-:W-:Y:S01]  /*416e0*/  STL.64 [R1+0x67b8], R4 ;  /* 0x0067b80401007387 */ /* 0x000fe20000100a00 */
[----:B------:R1:W2:Y:S01]  /*416f0*/  LDSM.16.MT88.4 R16, [R2+0x180] ;  /* 0x000180000210783b */ /* 0x0002a20000004200 */
[----:B0-----:R-:W-:-:S02]  /*41700*/  IMAD.MOV.U32 R24, RZ, RZ, R29 ;  /* 0x000000ffff187224 */ /* 0x001fc400078e001d */
[----:B------:R-:W-:Y:S11]  /*41710*/  IMAD.MOV.U32 R25, RZ, RZ, R28 ;  /* 0x000000ffff197224 */ /* 0x000ff600078e001c */
[----:B------:R-:W-:Y:S04]  /*41720*/  @!UPT UIADD3 URZ, URZ, URZ, URZ ;  /* 0x0000003f3f3ff290 */ /* 0x000fe8000fffe03f */
[----:B------:R-:W-:Y:S01]  /*41730*/  STL.64 [R1+0x630], R12 ;  /* 0x0006300c01007387 */ /* 0x000fe20000100a00 */
[----:B------:R-:W-:Y:S02]  /*41740*/  STL.64 [R1+0x638], R14 ;  /* 0x0006380e01007387 */ /* 0x000fe40000100a00 */
[----:B-1----:R-:W2:Y:S02]  /*41750*/  LDL.LU R2, [R1+0x68a8] ;  /* 0x0068a80001027983 */ /* 0x002ea40000300800 */
[----:B------:R0:W-:Y:S02]  /*41760*/  STL.64 [R1+0x6848], R24 ;  /* 0x0068481801007387 */ /* 0x0001e40000100a00 */
[----:B0-----:R-:W-:Y:S02]  /*41770*/  IMAD.MOV.U32 R24, RZ, RZ, R27 ;  /* 0x000000ffff187224 */ /* 0x001fe400078e001b */
[----:B------:R-:W-:-:S05]  /*41780*/  IMAD.MOV.U32 R25, RZ, RZ, R26 ;  /* 0x000000ffff197224 */ /* 0x000fca00078e001a */
[----:B------:R0:W-:Y:S02]  /*41790*/  STL.64 [R1+0x6860], R24 ;  /* 0x0068601801007387 */ /* 0x0001e40000100a00 */
[----:B0-----:R-:W-:Y:S02]  /*417a0*/  IMAD.MOV.U32 R24, RZ, RZ, R11 ;  /* 0x000000ffff187224 */ /* 0x001fe400078e000b */
[----:B------:R-:W-:-:S05]  /*417b0*/  IMAD.MOV.U32 R25, RZ, RZ, R10 ;  /* 0x000000ffff197224 */ /* 0x000fca00078e000a */
[----:B------:R0:W-:Y:S02]  /*417c0*/  STL.64 [R1+0x6878], R24 ;  /* 0x0068781801007387 */ /* 0x0001e40000100a00 */
[----:B0-----:R-:W-:Y:S02]  /*417d0*/  IMAD.MOV.U32 R24, RZ, RZ, R7 ;  /* 0x000000ffff187224 */ /* 0x001fe400078e0007 */
[----:B------:R-:W-:-:S05]  /*417e0*/  IMAD.MOV.U32 R25, RZ, RZ, R6 ;  /* 0x000000ffff197224 */ /* 0x000fca00078e0006 */
[----:B------:R-:W-:Y:S01]  /*417f0*/  STL.64 [R1+0x6890], R24 ;  /* 0x0068901801007387 */ /* 0x000fe20000100a00 */
[----:B------:R-:W2:Y:S02]  /*41800*/  LDL.LU.64 R4, [R1+0x240] ;  /* 0x0002400001047983 */ /* 0x000ea40000300a00 */
[----:B------:R-:W2:Y:S02]  /*41810*/  LDL.LU.64 R6, [R1+0x248] ;  /* 0x0002480001067983 */ /* 0x000ea40000300a00 */
[----:B--2---:R-:W-:Y:S01]  /*41820*/  STL.64 [R1+0x67e0], R6 ;  /* 0x0067e00601007387 */ /* 0x004fe20000100a00 */
[----:B------:R0:W-:Y:S03]  /*41830*/  STL.64 [R1+0x67d8], R4 ;  /* 0x0067d80401007387 */ /* 0x0001e60000100a00 */
[----:B0-----:R-:W2:Y:S01]  /*41840*/  LDL.LU.64 R4, [R1+0x5a0] ;  /* 0x0005a00001047983 */ /* 0x001ea20000300a00 */
[----:B------:R-:W2:Y:S03]  /*41850*/  LDL.LU.64 R6, [R1+0x5a8] ;  /* 0x0005a80001067983 */ /* 0x000ea60000300a00 */
        /* <DEDUP_REMOVED lines=27> */
[----:B------:R-:W2:Y:S02]  /*41a10*/  LDL.LU.64 R6, [R1+0xac8] ;  /* 0x000ac80001067983 */ /* 0x000ea40000300a00 */
[----:B----4-:R-:W-:-:S02]  /*41a20*/  IMAD.MOV.U32 R24, RZ, RZ, R3 ;  /* 0x000000ffff187224 */ /* 0x010fc400078e0003 */
[----:B---3--:R-:W-:Y:S01]  /*41a30*/  IMAD.MOV.U32 R25, RZ, RZ, R0 ;  /* 0x000000ffff197224 */ /* 0x008fe200078e0000 */
[----:B--2---:R-:W-:Y:S01]  /*41a40*/  STL.64 [R1+0x68a0], R6 ;  /* 0x0068a00601007387 */ /* 0x004fe20000100a00 */
[----:B------:R0:W-:Y:S03]  /*41a50*/  STL.64 [R1+0x6898], R4 ;  /* 0x0068980401007387 */ /* 0x0001e60000100a00 */
[----:B0-----:R-:W2:Y:S01]  /*41a60*/  LDL.LU.64 R4, [R1+0xad0] ;  /* 0x000ad00001047983 */ /* 0x001ea20000300a00 */
[----:B------:R-:W2:Y:S02]  /*41a70*/  LDL.LU.64 R6, [R1+0xad8] ;  /* 0x000ad80001067983 */ /* 0x000ea40000300a00 */
[----:B------:R-:W3:Y:S02]  /*41a80*/  LDL.LU.64 R8, [R1+0xc60] ;  /* 0x000c600001087983 */ /* 0x000ee40000300a00 */
[----:B------:R-:W3:Y:S01]  /*41a90*/  LDL.LU.64 R10, [R1+0xc68] ;  /* 0x000c6800010a7983 */ /* 0x000ee20000300a00 */
[----:B------:R-:W4:Y:S01]  /*41aa0*/  LDL.LU.64 R12, [R1] ;  /* 0x00000000010c7983 */ /* 0x000f220000300a00 */
[C---:B--2---:R-:W-:Y:S03]  /*41ab0*/  HMMA.16816.F32.BF16 R24, R20.reuse, R24, R4 ;  /* 0x000000181418723c */ /* 0x044fe60000041804 */
[----:B----4-:R0:W-:Y:S04]  /*41ac0*/  STL.64 [R1+0x67b0], R12 ;  /* 0x0067b00c01007387 */ /* 0x0101e80000100a00 */
[----:B0-----:R-:W2:Y:S01]  /*41ad0*/  LDL.LU.64 R12, [R1+0x10] ;  /* 0x00001000010c7983 */ /* 0x001ea20000300a00 */
[----:B------:R-:W-:Y:S02]  /*41ae0*/  STL.64 [R1+0x6710], R18 ;  /* 0x0067101201007387 */ /* 0x000fe40000100a00 */
[----:B------:R0:W-:Y:S02]  /*41af0*/  STL.64 [R1+0x6708], R16 ;  /* 0x0067081001007387 */ /* 0x0001e40000100a00 */
[----:B0-----:R-:W4:Y:S01]  /*41b00*/  LDL.LU.64 R16, [R1+0x40] ;  /* 0x0000400001107983 */ /* 0x001f220000300a00 */
[----:B------:R-:W2:Y:S02]  /*41b10*/  LDL.LU.64 R6, [R1+0x68a0] ;  /* 0x0068a00001067983 */ /* 0x000ea40000300a00 */
[----:B------:R-:W2:Y:S08]  /*41b20*/  LDL.LU.64 R4, [R1+0x6898] ;  /* 0x0068980001047983 */ /* 0x000eb00000300a00 */
[----:B------:R0:W-:Y:S01]  /*41b30*/  STL.64 [R1+0x620], R24 ;  /* 0x0006201801007387 */ /* 0x0001e20000100a00 */
[----:B------:R2:W-:Y:S04]  /*41b40*/  STL.64 [R1+0x628], R26 ;  /* 0x0006281a01007387 */ /* 0x0005e80000100a00 */
        /* <DEDUP_REMOVED lines=51> */
[----:B------:R-:W4:Y:S01]  /*41e80*/  LDL.LU.64 R6, [R1+0x67e0] ;  /* 0x0067e00001067983 */ /* 0x000f220000300a00 */
[----:B------:R-:W4:Y:S11]  /*41e90*/  LDL.LU.64 R4, [R1+0x67d8] ;  /* 0x0067d80001047983 */ /* 0x000f360000300a00 */
[----:B------:R-:W-:Y:S09]  /*41ea0*/  @!UPT UIADD3 URZ, URZ, URZ, URZ ;  /* 0x0000003f3f3ff290 */ /* 0x000ff2000fffe03f */
[----:B------:R-:W-:Y:S01]  /*41eb0*/  STL.64 [R1+0x5a0], R24 ;  /* 0x0005a01801007387 */ /* 0x000fe20000100a00 */
[----:B------:R0:W-:Y:S03]  /*41ec0*/  STL.64 [R1+0x5a8], R26 ;  /* 0x0005a81a01007387 */ /* 0x0001e60000100a00 */
[----:B0-----:R-:W3:Y:S01]  /*41ed0*/  LDL.LU.64 R26, [R1+0x67d0] ;  /* 0x0067d000011a7983 */ /* 0x001ee20000300a00 */
[----:B------:R-:W3:Y:S01]  /*41ee0*/  LDL.LU.64 R24, [R1+0x67c8] ;  /* 0x0067c80001187983 */ /* 0x000ee20000300a00 */
[----:B----4-:R-:W-:Y:S02]  /*41ef0*/  HMMA.16816.F32.BF16 R4, R20, R16, R4 ;  /* 0x000000101404723c */ /* 0x010fe40000041804 */
[----:B------:R-:W3:Y:S11]  /*41f00*/  LDL.LU.64 R20, [R1+0x20] ;  /* 0x0000200001147983 */ /* 0x000ef60000300a00 */
[----:B------:R-:W-:Y:S10]  /*41f10*/  @!UPT UIADD3 URZ, URZ, URZ, URZ ;  /* 0x0000003f3f3ff290 */ /* 0x000ff4000fffe03f */
[----:B------:R0:W-:Y:S01]  /*41f20*/  STL.64 [R1+0x390], R4 ;  /* 0x0003900401007387 */ /* 0x0001e20000100a00 */
[----:B------:R1:W-:Y:S03]  /*41f30*/  STL.64 [R1+0x398], R6 ;  /* 0x0003980601007387 */ /* 0x0003e60000100a00 */
[----:B0-----:R-:W2:Y:S01]  /*41f40*/  LDL.LU.64 R4, [R1+0xc50] ;  /* 0x000c500001047983 */ /* 0x001ea20000300a00 */
[----:B-1----:R-:W2:Y:S02]  /*41f50*/  LDL.LU.64 R6, [R1+0xc58] ;  /* 0x000c580001067983 */ /* 0x002ea40000300a00 */
[----:B------:R0:W-:Y:S02]  /*41f60*/  STL.64 [R1+0x6728], R16 ;  /* 0x0067281001007387 */ /* 0x0001e40000100a00 */
[----:B0-----:R-:W4:Y:S01]  /*41f70*/  LDL.LU.64 R16, [R1+0xc40] ;  /* 0x000c400001107983 */ /* 0x001f220000300a00 */
[----:B------:R-:W4:Y:S01]  /*41f80*/  LDL.LU.64 R18, [R1+0xc48] ;  /* 0x000c480001127983 */ /* 0x000f220000300a00 */
[----:B---3--:R-:W-:Y:S11]  /*41f90*/  HMMA.16816.F32.BF16 R8, R24, R20, R8 ;  /* 0x000000141808723c */ /* 0x008ff60000041808 */
[----:B------:R-:W-:Y:S11]  /*41fa0*/  @!UPT UIADD3 URZ, URZ, URZ, URZ ;  /* 0x0000003f3f3ff290 */ /* 0x000ff6000fffe03f */
[----:B------:R-:W-:Y:S01]  /*41fb0*/  @!UPT UIADD3 URZ, URZ, URZ, URZ ;  /* 0x0000003f3f3ff290 */ /* 0x000fe2000fffe03f */
[----:B------:R0:W-:Y:S01]  /*41fc0*/  STL.64 [R1+0x310], R8 ;  /* 0x0003100801007387 */ /* 0x0001e20000100a00 */
[----:B------:R1:W-:Y:S03]  /*41fd0*/  STL.64 [R1+0x318], R10 ;  /* 0x0003180a01007387 */ /* 0x0003e60000100a00 */
[----:B0-----:R-:W3:Y:S01]  /*41fe0*/  LDL.LU.64 R8, [R1+0x67c0] ;  /* 0x0067c00001087983 */ /* 0x001ee20000300a00 */
[----:B-1----:R-:W-:Y:S02]  /*41ff0*/  IMAD.MOV.U32 R10, RZ, RZ, R20 ;  /* 0x000000ffff0a7224 */ /* 0x002fe400078e0014 */
[----:B------:R-:W-:-:S03]  /*42000*/  IMAD.MOV.U32 R0, RZ, RZ, R21 ;  /* 0x000000ffff007224 */ /* 0x000fc600078e0015 */
[----:B------:R-:W-:Y:S01]  /*42010*/  STL [R1+0x6798], R10 ;  /* 0x0067980a01007387 */ /* 0x000fe20000100800 */
[----:B--2---:R-:W-:Y:S03]  /*42020*/  HMMA.16816.F32.BF16 R4, R24, R12, R4 ;  /* 0x0000000c1804723c */ /* 0x004fe60000041804 */
[----:B---3--:R0:W-:Y:S04]  /*42030*/  STL.64 [R1+0x6790], R8 ;  /* 0x0067900801007387 */ /* 0x0081e80000100a00 */
[----:B0-----:R-:W2:Y:S01]  /*42040*/  LDL.LU.64 R8, [R1+0xc30] ;  /* 0x000c300001087983 */ /* 0x001ea20000300a00 */
[----:B------:R-:W2:Y:S02]  /*42050*/  LDL.LU.64 R10, [R1+0xc38] ;  /* 0x000c3800010a7983 */ /* 0x000ea40000300a00 */
[----:B------:R-:W3:Y:S02]  /*42060*/  LDL.LU.64 R20, [R1+0xa30] ;  /* 0x000a300001147983 */ /* 0x000ee40000300a00 */
[----:B------:R-:W2:Y:S02]  /*42070*/  LDL.LU.64 R22, [R1+0xa38] ;  /* 0x000a380001167983 */ /* 0x000ea40000300a00 */
[----:B--2---:R-:W-:Y:S01]  /*42080*/  STL.64 [R1+0x6788], R22 ;  /* 0x0067881601007387 */ /* 0x004fe20000100a00 */
[----:B---3--:R0:W-:Y:S03]  /*42090*/  STL.64 [R1+0x6780], R20 ;  /* 0x0067801401007387 */ /* 0x0081e60000100a00 */
[----:B0-----:R-:W2:Y:S01]  /*420a0*/  LDL.LU.64 R20, [R1+0xa60] ;  /* 0x000a600001147983 */ /* 0x001ea20000300a00 */
[----:B------:R-:W2:Y:S04]  /*420b0*/  LDL.LU.64 R22, [R1+0xa68] ;  /* 0x000a680001167983 */ /* 0x000ea80000300a00 */
[----:B------:R0:W-:Y:S02]  /*420c0*/  STL.64 [R1+0x300], R4 ;  /* 0x0003000401007387 */ /* 0x0001e40000100a00 */
[----:B------:R1:W-:Y:S01]  /*420d0*/  STL.64 [R1+0x308], R6 ;  /* 0x0003080601007387 */ /* 0x0003e20000100a00 */
[----:B0-----:R-:W3:Y:S01]  /*420e0*/  LDL.LU.64 R4, [R1+0x67b8] ;  /* 0x0067b80001047983 */ /* 0x001ee20000300a00 */
[----:B-1----:R-:W-:-:S02]  /*420f0*/  IMAD.MOV.U32 R7, RZ, RZ, R12 ;  /* 0x000000ffff077224 */ /* 0x002fc400078e000c */
[----:B------:R-:W-:Y:S02]  /*42100*/  IMAD.MOV.U32 R6, RZ, RZ, R13 ;  /* 0x000000ffff067224 */ /* 0x000fe400078e000d */
[----:B------:R-:W4:Y:S02]  /*42110*/  LDL.LU.64 R12, [R1+0x67b0] ;  /* 0x0067b000010c7983 */ /* 0x000f240000300a00 */
[C---:B----4-:R-:W-:Y:S11]  /*42120*/  HMMA.16816.F32.BF16 R16, R24.reuse, R12, R16 ;  /* 0x0000000c1810723c */ /* 0x050ff60000041810 */
[----:B------:R-:W-:Y:S11]  /*42130*/  @!UPT UIADD3 URZ, URZ, URZ, URZ ;  /* 0x0000003f3f3ff290 */ /* 0x000ff6000fffe03f */
[----:B------:R-:W-:Y:S01]  /*42140*/  @!UPT UIADD3 URZ, URZ, URZ, URZ ;  /* 0x0000003f3f3ff290 */ /* 0x000fe2000fffe03f */
[----:B------:R-:W-:Y:S01]  /*42150*/  STL.64 [R1+0x2f0], R16 ;  /* 0x0002f01001007387 */ /* 0x000fe20000100a00 */
[----:B------:R0:W-:Y:S02]  /*42160*/  STL.64 [R1+0x2f8], R18 ;  /* 0x0002f81201007387 */ /* 0x0001e40000100a00 */
[----:B------:R-:W4:Y:S02]  /*42170*/  LDL.LU.64 R14, [R1+0x67a8] ;  /* 0x0067a800010e7983 */ /* 0x000f240000300a00 */
[----:B0-----:R-:W-:Y:S02]  /*42180*/  IMAD.MOV.U32 R19, RZ, RZ, R12 ;  /* 0x000000ffff137224 */ /* 0x001fe400078e000c */
[----:B------:R-:W-:Y:S02]  /*42190*/  IMAD.MOV.U32 R18, RZ, RZ, R13 ;  /* 0x000000ffff127224 */ /* 0x000fe400078e000d */
[----:B------:R-:W2:Y:S03]  /*421a0*/  LDL.LU.64 R12, [R1+0x67a0] ;  /* 0x0067a000010c7983 */ /* 0x000ea60000300a00 */
[----:B------:R-:W-:Y:S02]  /*421b0*/  STL.64 [R1+0x6778], R18 ;  /* 0x0067781201007387 */ /* 0x000fe40000100a00 */
[----:B------:R-:W3:Y:S01]  /*421c0*/  LDL.LU.64 R16, [R1+0x30] ;  /* 0x0000300001107983 */ /* 0x000ee20000300a00 */
[C---:B--2---:R-:W-:Y:S11]  /*421d0*/  HMMA.16816.F32.BF16 R8, R24.reuse, R12, R8 ;  /* 0x0000000c1808723c */ /* 0x044ff60000041808 */
[----:B------:R-:W-:Y:S11]  /*421e0*/  @!UPT UIADD3 URZ, URZ, URZ, URZ ;  /* 0x0000003f3f3ff290 */ /* 0x000ff6000fffe03f */
[----:B------:R-:W-:Y:S01]  /*421f0*/  @!UPT UIADD3 URZ, URZ, URZ, URZ ;  /* 0x0000003f3f3ff290 */ /* 0x000fe2000fffe03f */
[----:B------:R-:W-:Y:S01]  /*42200*/  STL.64 [R1+0x2e0], R8 ;  /* 0x0002e00801007387 */ /* 0x000fe20000100a00 */
[----:B------:R0:W-:Y:S03]  /*42210*/  STL.64 [R1+0x2e8], R10 ;  /* 0x0002e80a01007387 */ /* 0x0001e60000100a00 */
[----:B0-----:R-:W2:Y:S01]  /*42220*/  LDL.LU R10, [R1+0x6798] ;  /* 0x00679800010a7983 */ /* 0x001ea20000300800 */
[----:B------:R-:W2:Y:S02]  /*42230*/  LDL.LU.64 R8, [R1+0x6790] ;  /* 0x0067900001087983 */ /* 0x000ea40000300a00 */
[----:B----4-:R-:W-:Y:S02]  /*42240*/  STL.64 [R1+0x66c0], R14 ;  /* 0x0066c00e01007387 */ /* 0x010fe40000100a00 */
[----:B------:R0:W-:Y:S02]  /*42250*/  STL.64 [R1+0x66b8], R12 ;  /* 0x0066b80c01007387 */ /* 0x0001e40000100a00 */
[----:B0-----:R-:W3:Y:S01]  /*42260*/  LDL.LU.64 R12, [R1+0xa40] ;  /* 0x000a4000010c7983 */ /* 0x001ee20000300a00 */
[----:B------:R-:W3:Y:S01]  /*42270*/  LDL.LU.64 R14, [R1+0xa48] ;  /* 0x000a4800010e7983 */ /* 0x000ee20000300a00 */
[C---:B--2---:R-:W-:Y:S11]  /*42280*/  HMMA.16816.F32.BF16 R20, R24.reuse, R8, R20 ;  /* 0x000000081814723c */ /* 0x044ff60000041814 */
[----:B------:R-:W-:Y:S11]  /*42290*/  @!UPT UIADD3 URZ, URZ, URZ, URZ ;  /* 0x0000003f3f3ff290 */ /* 0x000ff6000fffe03f */
[----:B------:R-:W-:Y:S01]  /*422a0*/  @!UPT UIADD3 URZ, URZ, URZ, URZ ;  /* 0x0000003f3f3ff290 */ /* 0x000fe2000fffe03f */
[----:B------:R-:W-:Y:S01]  /*422b0*/  STL.64 [R1+0x2d0], R20 ;  /* 0x0002d01401007387 */ /* 0x000fe20000100a00 */
[----:B------:R0:W-:Y:S03]  /*422c0*/  STL.64 [R1+0x2d8], R22 ;  /* 0x0002d81601007387 */ /* 0x0001e60000100a00 */
[----:B0-----:R-:W2:Y:S01]  /*422d0*/  LDL.LU.64 R22, [R1+0x6788] ;  /* 0x0067880001167983 */ /* 0x001ea20000300a00 */
[----:B------:R-:W2:Y:S01]  /*422e0*/  LDL.LU.64 R20, [R1+0x6780] ;  /* 0x0067800001147983 */ /* 0x000ea20000300a00 */
[C---:B---3--:R-:W-:Y:S01]  /*422f0*/  HMMA.16816.F32.BF16 R12, R24.reuse, R4, R12 ;  /* 0x00000004180c723c */ /* 0x048fe2000004180c */
[----:B------:R-:W-:Y:S01]  /*42300*/  STL.64 [R1+0x6748], R8 ;  /* 0x0067480801007387 */ /* 0x000fe20000100a00 */
[----:B------:R-:W-:Y:S11]  /*42310*/  STL.64 [R1+0x6740], R4 ;  /* 0x0067400401007387 */ /* 0x000ff60000100a00 */
[----:B------:R-:W-:Y:S10]  /*42320*/  @!UPT UIADD3 URZ, URZ, URZ, URZ ;  /* 0x0000003f3f3ff290 */ /* 0x000ff4000fffe03f */
[----:B------:R-:W-:Y:S01]  /*42330*/  STL.64 [R1+0x2c0], R12 ;  /* 0x0002c00c01007387 */ /* 0x000fe20000100a00 */
[----:B------:R0:W-:Y:S02]  /*42340*/  STL.64 [R1+0x2c8], R14 ;  /* 0x0002c80e01007387 */ /* 0x0001e40000100a00 */
[----:B------:R-:W3:Y:S02]  /*42350*/  LDL.LU.64 R18, [R1+0x6778] ;  /* 0x0067780001127983 */ /* 0x000ee40000300a00 */
[----:B0-----:R-:W-:Y:S02]  /*42360*/  IMAD.MOV.U32 R15, RZ, RZ, R16 ;  /* 0x000000ffff0f7224 */ /* 0x001fe400078e0010 */
[----:B------:R-:W-:Y:S01]  /*42370*/  IMAD.MOV.U32 R14, RZ, RZ, R17 ;  /* 0x000000ffff0e7224 */ /* 0x000fe200078e0011 */
[----:B--2---:R-:W-:Y:S11]  /*42380*/  HMMA.16816.F32.BF16 R20, R24, R16, R20 ;  /* 0x000000101814723c */ /* 0x004ff60000041814 */
[----:B------:R-:W-:Y:S11]  /*42390*/  @!UPT UIADD3 URZ, URZ, URZ, URZ ;  /* 0x0000003f3f3ff290 */ /* 0x000ff6000fffe03f */
[----:B------:R-:W-:Y:S01]  /*423a0*/  @!UPT UIADD3 URZ, URZ, URZ, URZ ;  /* 0x0000003f3f3ff290 */ /* 0x000fe2000fffe03f */
[----:B------:R-:W-:Y:S01]  /*423b0*/  STL.64 [R1+0x2b0], R20 ;  /* 0x0002b01401007387 */ /* 0x000fe20000100a00 */
[----:B------:R-:W-:Y:S02]  /*423c0*/  STL [R1+0x2b8], R22 ;  /* 0x0002b81601007387 */ /* 0x000fe40000100800 */
[----:B------:R-:W-:Y:S02]  /*423d0*/  STL.64 [R1+0x6770], R14 ;  /* 0x0067700e01007387 */ /* 0x000fe40000100a00 */
[----:B------:R-:W2:Y:S01]  /*423e0*/  LDL.LU.64 R12, [R1+0xb0] ;  /* 0x0000b000010c7983 */ /* 0x000ea20000300a00 */
[----:B------:R-:W4:Y:S01]  /*423f0*/  LDL.64 R16, [R1+0xa0] ;  /* 0x0000a00001107983 */ /* 0x000f220000100a00 */
[----:B------:R-:W2:Y:S03]  /*42400*/  LDL.LU.64 R8, [R1+0x80] ;  /* 0x0000800001087983 */ /* 0x000ea60000300a00 */
[----:B--2---:R0:W-:Y:S04]  /*42410*/  STL.64 [R1+0x6750], R8 ;  /* 0x0067500801007387 */ /* 0x0041e80000100a00 */
[----:B0-----:R-:W2:Y:S01]  /*42420*/  LDL.LU.64 R8, [R1+0x90] ;  /* 0x0000900001087983 */ /* 0x001ea20000300a00 */
[----:B------:R-:W-:Y:S02]  /*42430*/  STL [R1+0x6768], R10 ;  /* 0x0067680a01007387 */ /* 0x000fe40000100800 */
[----:B------:R-:W-:-:S02]  /*42440*/  IMAD.MOV.U32 R3, RZ, RZ, R23 ;  /* 0x000000ffff037224 */ /* 0x000fc400078e0017 */
[----:B------:R-:W0:Y:S04]  /*42450*/  LDSM.16.MT88.4 R20, [R2+0x2000] ;  /* 0x002000000214783b */ /* 0x000e280000004200 */
[----:B--2---:R1:W-:Y:S04]  /*42460*/  STL.64 [R1+0x6760], R8 ;  /* 0x0067600801007387 */ /* 0x0043e80000100a00 */
[----:B-1----:R-:W2:Y:S01]  /*42470*/  LDL.LU.64 R8, [R1+0xc0] ;  /* 0x0000c00001087983 */ /* 0x002ea20000300a00 */
[----:B------:R-:W2:Y:S03]  /*42480*/  LDL.LU.64 R4, [R1+0x70] ;  /* 0x0000700001047983 */ /* 0x000ea60000300a00 */
[----:B--2---:R-:W-:Y:S01]  /*42490*/  STL.64 [R1+0x6758], R4 ;  /* 0x0067580401007387 */ /* 0x004fe20000100a00 */
[----:B------:R-:W-:Y:S02]  /*424a0*/  STL [R1+0x5fc8], R3 ;  /* 0x005fc80301007387 */ /* 0x000fe40000100800 */
[----:B------:R-:W-:Y:S02]  /*424b0*/  STL [R1+0x6684], R2 ;  /* 0x0066840201007387 */ /* 0x000fe40000100800 */
[----:B0-----:R-:W-:Y:S01]  /*424c0*/  STL.64 [R1+0x65d8], R22 ;  /* 0x0065d81601007387 */ /* 0x001fe20000100a00 */
[----:B------:R0:W-:Y:S04]  /*424d0*/  STL.64 [R1+0x65d0], R20 ;  /* 0x0065d01401007387 */ /* 0x0001e80000100a00 */
[----:B0-----:R-:W2:Y:S01]  /*424e0*/  LDL.LU.64 R20, [R1+0xa50] ;  /* 0x000a500001147983 */ /* 0x001ea20000300a00 */
[----:B------:R-:W2:Y:S02]  /*424f0*/  LDL.LU.64 R22, [R1+0xa58] ;  /* 0x000a580001167983 */ /* 0x000ea40000300a00 */
[C---:B--2---:R-:W-:Y:S11]  /*42500*/  HMMA.16816.F32.BF16 R20, R24.reuse, R8, R20 ;  /* 0x000000081814723c */ /* 0x044ff60000041814 */
[----:B------:R-:W-:Y:S11]  /*42510*/  @!UPT UIADD3 URZ, URZ, URZ, URZ ;  /* 0x0000003f3f3ff290 */ /* 0x000ff6000fffe03f */
[----:B------:R-:W-:Y:S01]  /*42520*/  @!UPT UIADD3 URZ, URZ, URZ, URZ ;  /* 0x0000003f3f3ff290 */ /* 0x000fe2000fffe03f */
[----:B------:R0:W-:Y:S01]  /*42530*/  STL.64 [R1+0x2a0], R20 ;  /* 0x0002a01401007387 */ /* 0x0001e20000100a00 */
[----:B------:R-:W-:Y:S02]  /*42540*/  STL.64 [R1+0x2a8], R22 ;  /* 0x0002a81601007387 */ /* 0x000fe40000100a00 */
[----:B0-----:R-:W-:Y:S02]  /*42550*/  IMAD.MOV.U32 R20, RZ, RZ, R9 ;  /* 0x000000ffff147224 */ /* 0x001fe400078e0009 */
[----:B------:R-:W-:Y:S02]  /*42560*/  IMAD.MOV.U32 R21, RZ, RZ, R8 ;  /* 0x000000ffff157224 */ /* 0x000fe400078e0008 */
[----:B------:R-:W2:Y:S01]  /*42570*/  LDL.LU.64 R8, [R1+0x910] ;  /* 0x0009100001087983 */ /* 0x000ea20000300a00 */
[----:B------:R-:W2:Y:S02]  /*42580*/  LDL.LU.64 R10, [R1+0x918] ;  /* 0x00091800010a7983 */ /* 0x000ea40000300a00 */
[----:B------:R-:W-:Y:S02]  /*42590*/  STL [R1+0x668c], R20 ;  /* 0x00668c1401007387 */ /* 0x000fe40000100800 */
[----:B------:R0:W-:Y:S02]  /*425a0*/  STL [R1+0x6688], R21 ;  /* 0x0066881501007387 */ /* 0x0001e40000100800 */
[----:B0-----:R-:W2:Y:S01]  /*425b0*/  LDL.LU.64 R20, [R1+0x920] ;  /* 0x0009200001147983 */ /* 0x001ea20000300a00 */
[----:B------:R-:W2:Y:S02]  /*425c0*/  LDL.LU.64 R22, [R1+0x928] ;  /* 0x0009280001167983 */ /* 0x000ea40000300a00 */
[----:B----4-:R-:W-:Y:S01]  /*425d0*/  IMAD.MOV.U32 R2, RZ, RZ, R17 ;  /* 0x000000ffff027224 */ /* 0x010fe200078e0011 */
[C---:B--2---:R-:W-:Y:S08]  /*425e0*/  HMMA.16816.F32.BF16 R20, R24.reuse, R12, R20 ;  /* 0x0000000c1814723c */ /* 0x044ff00000041814 */
[----:B------:R-:W-:Y:S11]  /*425f0*/  HMMA.16816.F32.BF16 R8, R24, R16, R8 ;  /* 0x000000101808723c */ /* 0x000ff60000041808 */
[----:B------:R-:W-:Y:S04]  /*42600*/  @!UPT UIADD3 URZ, URZ, URZ, URZ ;  /* 0x0000003f3f3ff290 */ /* 0x000fe8000fffe03f */
[----:B------:R-:W-:Y:S01]  /*42610*/  STL.64 [R1+0x290], R20 ;  /* 0x0002901401007387 */ /* 0x000fe20000100a00 */
[----:B------:R0:W-:Y:S02]  /*42620*/  STL.64 [R1+0x298], R22 ;  /* 0x0002981601007387 */ /* 0x0001e40000100a00 */
[----:B------:R-:W2:Y:S02]  /*42630*/  LDL.LU.64 R14, [R1+0x6770] ;  /* 0x00677000010e7983 */ /* 0x000ea40000300a00 */
[----:B0-----:R-:W-:Y:S02]  /*42640*/  IMAD.MOV.U32 R23, RZ, RZ, R12 ;  /* 0x000000ffff177224 */ /* 0x001fe400078e000c */
[----:B------:R-:W-:Y:S02]  /*42650*/  IMAD.MOV.U32 R22, RZ, RZ, R13 ;  /* 0x000000ffff167224 */ /* 0x000fe400078e000d */
[----:B---3--:R-:W-:Y:S02]  /*42660*/  IMAD.MOV.U32 R12, RZ, RZ, R19 ;  /* 0x000000ffff0c7224 */ /* 0x008fe400078e0013 */
[----:B------:R-:W-:-:S05]  /*42670*/  IMAD.MOV.U32 R13, RZ, RZ, R18 ;  /* 0x000000ffff0d7224 */ /* 0x000fca00078e0012 */
[----:B------:R0:W-:Y:S01]  /*42680*/  STL.64 [R1+0x66d8], R12 ;  /* 0x0066d80c01007387 */ /* 0x0001e20000100a00 */
[----:B------:R-:W3:Y:S02]  /*42690*/  LDL.LU.64 R4, [R1+0x900] ;  /* 0x0009000001047983 */ /* 0x000ee40000300a00 */
[----:B0-----:R-:W-:Y:S02]  /*426a0*/  IMAD.MOV.U32 R12, RZ, RZ, R7 ;  /* 0x000000ffff0c7224 */ /* 0x001fe400078e0007 */
[----:B------:R-:W-:Y:S02]  /*426b0*/  IMAD.MOV.U32 R13, RZ, RZ, R6 ;  /* 0x000000ffff0d7224 */ /* 0x000fe400078e0006 */
[----:B------:R-:W3:Y:S03]  /*426c0*/  LDL.LU.64 R6, [R1+0x908] ;  /* 0x0009080001067983 */ /* 0x000ee60000300a00 */
[----:B------:R-:W-:Y:S02]  /*426d0*/  STL.64 [R1+0x66f0], R12 ;  /* 0x0066f00c01007387 */ /* 0x000fe40000100a00 */
[----:B------:R-:W-:Y:S02]  /*426e0*/  STL [R1+0x6694], R22 ;  /* 0x0066941601007387 */ /* 0x000fe40000100800 */
[----:B------:R0:W-:Y:S01]  /*426f0*/  STL [R1+0x6690], R23 ;  /* 0x0066901701007387 */ /* 0x0001e20000100800 */
[----:B------:R-:W4:Y:S04]  /*42700*/  LDL.LU.64 R20, [R1+0x8f0] ;  /* 0x0008f00001147983 */ /* 0x000f280000300a00 */
[----:B0-----:R-:W4:Y:S01]  /*42710*/  LDL.LU.64 R22, [R1+0x8f8] ;  /* 0x0008f80001167983 */ /* 0x001f220000300a00 */
[----:B------:R-:W-:Y:S02]  /*42720*/  STL.64 [R1+0x280], R8 ;  /* 0x0002800801007387 */ /* 0x000fe40000100a00 */
[----:B------:R0:W-:Y:S02]  /*42730*/  STL.64 [R1+0x288], R10 ;  /* 0x0002880a01007387 */ /* 0x0001e40000100a00 */
[----:B0-----:R-:W2:Y:S01]  /*42740*/  LDL.LU R10, [R1+0x6768] ;  /* 0x00676800010a7983 */ /* 0x001ea20000300800 */
[----:B------:R-:W3:Y:S02]  /*42750*/  LDL.LU.64 R8, [R1+0x6760] ;  /* 0x0067600001087983 */ /* 0x000ee40000300a00 */
[----:B------:R-:W2:Y:S02]  /*42760*/  LDL.LU.64 R16, [R1+0x50] ;  /* 0x0000500001107983 */ /* 0x000ea40000300a00 */
[----:B------:R-:W-:Y:S01]  /*42770*/  IMAD.MOV.U32 R13, RZ, RZ, R0 ;  /* 0x000000ffff0d7224 */ /* 0x000fe200078e0000 */
[----:B---3--:R-:W-:Y:S01]  /*42780*/  HMMA.16816.F32.BF16 R4, R24, R8, R4 ;  /* 0x000000081804723c */ /* 0x008fe20000041804 */
[----:B--2---:R-:W-:Y:S01]  /*42790*/  IMAD.MOV.U32 R12, RZ, RZ, R10 ;  /* 0x000000ffff0c7224 */ /* 0x004fe200078e000a */
[----:B------:R0:W-:Y:S01]  /*427a0*/  STL.64 [R1+0x6738], R16 ;  /* 0x0067381001007387 */ /* 0x0001e20000100a00 */
[----:B------:R-:W-:-:S02]  /*427b0*/  IMAD.MOV.U32 R29, RZ, RZ, R8 ;  /* 0x000000ffff1d7224 */ /* 0x000fc400078e0008 */
[----:B------:R-:W-:Y:S01]  /*427c0*/  IMAD.MOV.U32 R28, RZ, RZ, R9 ;  /* 0x000000ffff1c7224 */ /* 0x000fe200078e0009 */
[----:B0-----:R-:W2:Y:S01]  /*427d0*/  LDL.LU.64 R16, [R1+0x60] ;  /* 0x0000600001107983 */ /* 0x001ea20000300a00 */
[----:B------:R-:W-:Y:S02]  /*427e0*/  STL.64 [R1+0x6720], R14 ;  /* 0x0067200e01007387 */ /* 0x000fe40000100a00 */
[----:B------:R0:W-:Y:S02]  /*427f0*/  STL.64 [R1+0x6718], R12 ;  /* 0x0067180c01007387 */ /* 0x0001e40000100a00 */
[----:B0-----:R-:W3:Y:S01]  /*42800*/  LDL.LU.64 R12, [R1+0x8e0] ;  /* 0x0008e000010c7983 */ /* 0x001ee20000300a00 */
[----:B------:R-:W3:Y:S11]  /*42810*/  LDL.LU.64 R14, [R1+0x8e8] ;  /* 0x0008e800010e7983 */ /* 0x000ef60000300a00 */
[----:B------:R0:W-:Y:S02]  /*42820*/  STL.64 [R1+0x270], R4 ;  /* 0x0002700401007387 */ /* 0x0001e40000100a00 */
[----:B------:R-:W-:Y:S01]  /*42830*/  STL.64 [R1+0x278], R6 ;  /* 0x0002780601007387 */ /* 0x000fe20000100a00 */
[----:B0-----:R-:W3:Y:S01]  /*42840*/  LDL.LU.64 R4, [R1+0x6758] ;  /* 0x0067580001047983 */ /* 0x001ee20000300a00 */
[----:B------:R-:W4:Y:S02]  /*42850*/  LDL.LU.64 R8, [R1+0x6750] ;  /* 0x0067500001087983 */ /* 0x000f240000300a00 */
[C---:B----4-:R-:W-:Y:S11]  /*42860*/  HMMA.16816.F32.BF16 R20, R24.reuse, R8, R20 ;  /* 0x000000081814723c */ /* 0x050ff60000041814 */
[----:B------:R-:W-:Y:S11]  /*42870*/  @!UPT UIADD3 URZ, URZ, URZ, URZ ;  /* 0x0000003f3f3ff290 */ /* 0x000ff6000fffe03f */
[----:B------:R-:W-:Y:S01]  /*42880*/  @!UPT UIADD3 URZ, URZ, URZ, URZ ;  /* 0x0000003f3f3ff290 */ /* 0x000fe2000fffe03f */
[----:B------:R-:W-:Y:S01]  /*42890*/  STL.64 [R1+0x260], R20 ;  /* 0x0002601401007387 */ /* 0x000fe20000100a00 */
[----:B------:R0:W-:Y:S02]  /*428a0*/  STL.64 [R1+0x268], R22 ;  /* 0x0002681601007387 */ /* 0x0001e40000100a00 */
[----:B0-----:R-:W-:Y:S02]  /*428b0*/  IMAD.MOV.U32 R22, RZ, RZ, R8 ;  /* 0x000000ffff167224 */ /* 0x001fe400078e0008 */
[----:B------:R-:W-:Y:S02]  /*428c0*/  IMAD.MOV.U32 R23, RZ, RZ, R9 ;  /* 0x000000ffff177224 */ /* 0x000fe400078e0009 */
[----:B------:R-:W4:Y:S01]  /*428d0*/  LDL.LU.64 R8, [R1+0x6748] ;  /* 0x0067480001087983 */ /* 0x000f220000300a00 */
[----:B---3--:R-:W-:Y:S02]  /*428e0*/  HMMA.16816.F32.BF16 R12, R24, R4, R12 ;  /* 0x00000004180c723c */ /* 0x008fe4000004180c */
[----:B------:R0:W-:Y:S02]  /*428f0*/  STL.64 [R1+0x6730], R22 ;  /* 0x0067301601007387 */ /* 0x0001e40000100a00 */
[----:B------:R-:W-:-:S02]  /*42900*/  IMAD.MOV.U32 R10, RZ, RZ, R4 ;  /* 0x000000ffff0a7224 */ /* 0x000fc400078e0004 */
[----:B------:R-:W-:Y:S11]  /*42910*/  IMAD.MOV.U32 R11, RZ, RZ, R5 ;  /* 0x000000ffff0b7224 */ /* 0x000ff600078e0005 */
[----:B------:R-:W-:Y:S06]  /*42920*/  @!UPT UIADD3 URZ, URZ, URZ, URZ ;  /* 0x0000003f3f3ff290 */ /* 0x000fec000fffe03f */
[----:B------:R1:W-:Y:S01]  /*42930*/  STL.64 [R1+0x250], R12 ;  /* 0x0002500c01007387 */ /* 0x0003e20000100a00 */
[----:B------:R3:W-:Y:S02]  /*42940*/  STL.64 [R1+0x258], R14 ;  /* 0x0002580e01007387 */ /* 0x0007e40000100a00 */
[----:B------:R-:W2:Y:S02]  /*42950*/  LDL.LU.64 R4, [R1+0x8d0] ;  /* 0x0008d00001047983 */ /* 0x000ea40000300a00 */
[----:B------:R-:W2:Y:S01]  /*42960*/  LDL.LU.64 R6, [R1+0x8d8] ;  /* 0x0008d80001067983 */ /* 0x000ea20000300a00 */
[----:B------:R-:W2:Y:S01]  /*42970*/  LDL.LU.64 R20, [R1+0x840] ;  /* 0x0008400001147983 */ /* 0x000ea20000300a00 */
[----:B0-----:R-:W2:Y:S03]  /*42980*/  LDL.LU.64 R22, [R1+0x848] ;  /* 0x0008480001167983 */ /* 0x001ea60000300a00 */
[----:B-1----:R-:W2:Y:S01]  /*42990*/  LDL.LU.64 R12, [R1+0x830] ;  /* 0x00083000010c7983 */ /* 0x002ea20000300a00 */
[----:B---3--:R-:W3:Y:S02]  /*429a0*/  LDL.LU.64 R14, [R1+0x838] ;  /* 0x00083800010e7983 */ /* 0x008ee40000300a00 */
[----:B------:R-:W-:Y:S01]  /*429b0*/  STL.64 [R1+0x66b0], R10 ;  /* 0x0066b00a01007387 */ /* 0x000fe20000100a00 */
[----:B----4-:R0:W-:Y:S04]  /*429c0*/  STL.64 [R1+0x66a8], R8 ;  /* 0x0066a80801007387 */ /* 0x0101e80000100a00 */
[----:B0-----:R-:W4:Y:S01]  /*429d0*/  LDL.LU.64 R8, [R1+0xb30] ;  /* 0x000b300001087983 */ /* 0x001f220000300a00 */
[----:B------:R-:W2:Y:S03]  /*429e0*/  LDL.LU.64 R10, [R1+0xb38] ;  /* 0x000b3800010a7983 */ /* 0x000ea60000300a00 */
[----:B--2---:R-:W-:Y:S01]  /*429f0*/  STL.64 [R1+0x66d0], R10 ;  /* 0x0066d00a01007387 */ /* 0x004fe20000100a00 */
[----:B----4-:R0:W-:Y:S03]  /*42a00*/  STL.64 [R1+0x66c8], R8 ;  /* 0x0066c80801007387 */ /* 0x0101e60000100a00 */
[----:B0-----:R-:W2:Y:S01]  /*42a10*/  LDL.LU.64 R8, [R1+0xb50] ;  /* 0x000b500001087983 */ /* 0x001ea20000300a00 */
[----:B------:R-:W4:Y:S01]  /*42a20*/  LDL.LU.64 R10, [R1+0xb58] ;  /* 0x000b5800010a7983 */ /* 0x000f220000300a00 */
[----:B------:R-:W-:Y:S02]  /*42a30*/  HMMA.16816.F32.BF16 R4, R24, R16, R4 ;  /* 0x000000101804723c */ /* 0x000fe40000041804 */
[----:B----4-:R-:W-:Y:S01]  /*42a40*/  STL.64 [R1+0x66e8], R10 ;  /* 0x0066e80a01007387 */ /* 0x010fe20000100a00 */
[----:B--2---:R0:W-:Y:S03]  /*42a50*/  STL.64 [R1+0x66e0], R8 ;  /* 0x0066e00801007387 */ /* 0x0041e60000100a00 */
[----:B0-----:R-:W2:Y:S01]  /*42a60*/  LDL.LU.64 R8, [R1+0xb90] ;  /* 0x000b900001087983 */ /* 0x001ea20000300a00 */
[----:B------:R-:W4:Y:S03]  /*42a70*/  LDL.LU.64 R10, [R1+0xb98] ;  /* 0x000b9800010a7983 */ /* 0x000f260000300a00 */
[----:B----4-:R-:W-:Y:S01]  /*42a80*/  STL.64 [R1+0x6700], R10 ;  /* 0x0067000a01007387 */ /* 0x010fe20000100a00 */
[----:B--2---:R0:W-:Y:S03]  /*42a90*/  STL.64 [R1+0x66f8], R8 ;  /* 0x0066f80801007387 */ /* 0x0041e60000100a00 */
[----:B0-----:R-:W2:Y:S01]  /*42aa0*/  LDL.LU.64 R8, [R1+0xbe0] ;  /* 0x000be00001087983 */ /* 0x001ea20000300a00 */
[----:B------:R-:W2:Y:S08]  /*42ab0*/  LDL.LU.64 R10, [R1+0xbe8] ;  /* 0x000be800010a7983 */ /* 0x000eb00000300a00 */
[----:B------:R0:W-:Y:S02]  /*42ac0*/  STL.64 [R1+0x240], R4 ;  /* 0x0002400401007387 */ /* 0x0001e40000100a00 */
[----:B------:R1:W-:Y:S01]  /*42ad0*/  STL.64 [R1+0x248], R6 ;  /* 0x0002480601007387 */ /* 0x0003e20000100a00 */
[----:B0-----:R-:W4:Y:S01]  /*42ae0*/  LDL.LU.64 R4, [R1+0x6740] ;  /* 0x0067400001047983 */ /* 0x001f220000300a00 */
[----:B-1----:R-:W-:-:S02]  /*42af0*/  IMAD.MOV.U32 R6, RZ, RZ, R16 ;  /* 0x000000ffff067224 */ /* 0x002fc400078e0010 */
[----:B------:R-:W-:Y:S02]  /*42b00*/  IMAD.MOV.U32 R7, RZ, RZ, R17 ;  /* 0x000000ffff077224 */ /* 0x000fe400078e0011 */
[----:B------:R-:W2:Y:S02]  /*42b10*/  LDL.LU.64 R16, [R1+0x6738] ;  /* 0x0067380001107983 */ /* 0x000ea40000300a00 */
[C---:B--2---:R-:W-:Y:S11]  /*42b20*/  HMMA.16816.F32.BF16 R20, R24.reuse, R16, R20 ;  /* 0x000000101814723c */ /* 0x044ff60000041814 */
[----:B------:R-:W-:Y:S11]  /*42b30*/  @!UPT UIADD3 URZ, URZ, URZ, URZ ;  /* 0x0000003f3f3ff290 */ /* 0x000ff6000fffe03f */
[----:B------:R-:W-:Y:S01]  /*42b40*/  @!UPT UIADD3 URZ, URZ, URZ, URZ ;  /* 0x0000003f3f3ff290 */ /* 0x000fe2000fffe03f */
[----:B------:R0:W-:Y:S01]  /*42b50*/  STL.64 [R1+0x230], R20 ;  /* 0x0002301401007387 */ /* 0x0001e20000100a00 */
[----:B------:R1:W-:Y:S02]  /*42b60*/  STL.64 [R1+0x238], R22 ;  /* 0x0002381601007387 */ /* 0x0003e40000100a00 */
[----:B0-----:R-:W-:Y:S01]  /*42b70*/  IMAD.MOV.U32 R20, RZ, RZ, R16 ;  /* 0x000000ffff147224 */ /* 0x001fe200078e0010 */
[----:B-1----:R-:W2:Y:S01]  /*42b80*/  LDL.LU.64 R22, [R1+0x6730] ;  /* 0x0067300001167983 */ /* 0x002ea20000300a00 */
[----:B------:R-:W-:Y:S02]  /*42b90*/  IMAD.MOV.U32 R21, RZ, RZ, R17 ;  /* 0x000000ffff157224 */ /* 0x000fe400078e0011 */
[----:B------:R-:W3:Y:S02]  /*42ba0*/  LDL.LU.64 R16, [R1+0x6728] ;  /* 0x0067280001107983 */ /* 0x000ee40000300a00 */
[----:B---3--:R-:W-:Y:S01]  /*42bb0*/  HMMA.16816.F32.BF16 R24, R24, R16, R12 ;  /* 0x000000101818723c */ /* 0x008fe2000004180c */
[----:B------:R-:W3:Y:S01]  /*42bc0*/  LDL.LU.64 R14, [R1+0x6720] ;  /* 0x00672000010e7983 */ /* 0x000ee20000300a00 */
[----:B------:R-:W2:Y:S02]  /*42bd0*/  LDL.LU.64 R12, [R1+0x6718] ;  /* 0x00671800010c7983 */ /* 0x000ea40000300a00 */
[----:B------:R-:W-:-:S02]  /*42be0*/  IMAD.MOV.U32 R0, RZ, RZ, R16 ;  /* 0x000000ffff007224 */ /* 0x000fc400078e0010 */
[----:B------:R-:W-:Y:S11]  /*42bf0*/  IMAD.MOV.U32 R3, RZ, RZ, R17 ;  /* 0x000000ffff037224 */ /* 0x000ff600078e0011 */
[----:B------:R-:W-:Y:S06]  /*42c00*/  @!UPT UIADD3 URZ, URZ, URZ, URZ ;  /* 0x0000003f3f3ff290 */ /* 0x000fec000fffe03f */
[----:B------:R3:W-:Y:S01]  /*42c10*/  STL.64 [R1+0x130], R24 ;  /* 0x0001301801007387 */ /* 0x0007e20000100a00 */
[----:B------:R-:W-:Y:S02]  /*42c20*/  STL.64 [R1+0x138], R26 ;  /* 0x0001381a01007387 */ /* 0x000fe40000100a00 */
[----:B------:R-:W2:Y:S02]  /*42c30*/  LDL.LU.64 R18, [R1+0x6710] ;  /* 0x0067100001127983 */ /* 0x000ea40000300a00 */
[----:B------:R-:W2:Y:S02]  /*42c40*/  LDL.LU.64 R16, [R1+0x6708] ;  /* 0x0067080001107983 */ /* 0x000ea40000300a00 */
[----:B---3--:R-:W-:Y:S02]  /*42c50*/  IMAD.MOV.U32 R24, RZ, RZ, R15 ;  /* 0x000000ffff187224 */ /* 0x008fe400078e000f */
[----:B------:R-:W-:Y:S02]  /*42c60*/  IMAD.MOV.U32 R25, RZ, RZ, R14 ;  /* 0x000000ffff197224 */ /* 0x000fe400078e000e */
[C---:B--2---:R-:W-:Y:S01]  /*42c70*/  HMMA.16816.F32.BF16 R12, R16.reuse, R12, R8 ;  /* 0x0000000c100c723c */ /* 0x044fe20000041808 */
[----:B------:R-:W2:Y:S01]  /*42c80*/  LDL.LU.64 R10, [R1+0x6700] ;  /* 0x00670000010a7983 */ /* 0x000ea20000300a00 */
[----:B------:R-:W2:Y:S11]  /*42c90*/  LDL.LU.64 R8, [R1+0x66f8] ;  /* 0x0066f80001087983 */ /* 0x000eb60000300a00 */
[----:B------:R-:W-:Y:S10]  /*42ca0*/  @!UPT UIADD3 URZ, URZ, URZ, URZ ;  /* 0x0000003f3f3ff290 */ /* 0x000ff4000fffe03f */
        /* <DEDUP_REMOVED lines=14> */
[----:B------:R-:W-:Y:S01]  /*42d90*/  STL.64 [R1+0x100], R12 ;  /* 0x0001000c01007387 */ /* 0x000fe20000100a00 */
[----:B------:R0:W-:Y:S03]  /*42da0*/  STL.64 [R1+0x108], R14 ;  /* 0x0001080e01007387 */ /* 0x0001e60000100a00 */
[----:B0-----:R-:W3:Y:S01]  /*42db0*/  LDL.LU.64 R14, [R1+0x66c0] ;  /* 0x0066c000010e7983 */ /* 0x001ee20000300a00 */
[----:B------:R-:W2:Y:S02]  /*42dc0*/  LDL.LU.64 R12, [R1+0x66b8] ;  /* 0x0066b800010c7983 */ /* 0x000ea40000300a00 */
[C---:B--2---:R-:W-:Y:S11]  /*42dd0*/  HMMA.16816.F32.BF16 R8, R16.reuse, R12, R8 ;  /* 0x0000000c1008723c */ /* 0x044ff60000041808 */
[----:B------:R-:W-:Y:S11]  /*42de0*/  @!UPT UIADD3 URZ, URZ, URZ, URZ ;  /* 0x0000003f3f3ff290 */ /* 0x000ff6000fffe03f */
[----:B------:R-:W-:Y:S01]  /*42df0*/  @!UPT UIADD3 URZ, URZ, URZ, URZ ;  /* 0x0000003f3f3ff290 */ /* 0x000fe2000fffe03f */
[----:B------:R-:W-:Y:S01]  /*42e00*/  STL.64 [R1+0xf0], R8 ;  /* 0x0000f00801007387 */ /* 0x000fe20000100a00 */
[----:B------:R0:W-:Y:S03]  /*42e10*/  STL.64 [R1+0xf8], R10 ;  /* 0x0000f80a01007387 */ /* 0x0001e60000100a00 */
[----:B0-----:R-:W2:Y:S01]  /*42e20*/  LDL.LU.64 R10, [R1+0x66b0] ;  /* 0x0066b000010a7983 */ /* 0x001ea20000300a00 */
[----:B------:R-:W2:Y:S02]  /*42e30*/  LDL.LU.64 R8, [R1+0x66a8] ;  /* 0x0066a80001087983 */ /* 0x000ea40000300a00 */
[----:B---3--:R0:W-:Y:S02]  /*42e40*/  STL.64 [R1+0x65e0], R14 ;  /* 0x0065e00e01007387 */ /* 0x0081e40000100a00 */
[----:B------:R-:W2:Y:S01]  /*42e50*/  LDL.LU.64 R12, [R1+0x9c0] ;  /* 0x0009c000010c7983 */ /* 0x000ea20000300a00 */
[----:B0-----:R-:W2:Y:S02]  /*42e60*/  LDL.LU.64 R14, [R1+0x9c8] ;  /* 0x0009c800010e7983 */ /* 0x001ea40000300a00 */
[C---:B--2---:R-:W-:Y:S11]  /*42e70*/  HMMA.16816.F32.BF16 R12, R16.reuse, R8, R12 ;  /* 0x00000008100c723c */ /* 0x044ff6000004180c */
[----:B------:R-:W-:Y:S11]  /*42e80*/  @!UPT UIADD3 URZ, URZ, URZ, URZ ;  /* 0x0000003f3f3ff290 */ /* 0x000ff6000fffe03f */
[----:B------:R-:W-:Y:S01]  /*42e90*/  @!UPT UIADD3 URZ, URZ, URZ, URZ ;  /* 0x0000003f3f3ff290 */ /* 0x000fe2000fffe03f */
[----:B------:R0:W-:Y:S01]  /*42ea0*/  STL.64 [R1+0xe0], R12 ;  /* 0x0000e00c01007387 */ /* 0x0001e20000100a00 */
[----:B------:R-:W-:Y:S02]  /*42eb0*/  STL.64 [R1+0xe8], R14 ;  /* 0x0000e80e01007387 */ /* 0x000fe40000100a00 */
[----:B0-----:R-:W-:Y:S02]  /*42ec0*/  IMAD.MOV.U32 R12, RZ, RZ, R6 ;  /* 0x000000ffff0c7224 */ /* 0x001fe400078e0006 */
[----:B------:R-:W-:Y:S01]  /*42ed0*/  IMAD.MOV.U32 R13, RZ, RZ, R7 ;  /* 0x000000ffff0d7224 */ /* 0x000fe200078e0007 */
[----:B------:R-:W2:Y:S01]  /*42ee0*/  LDL.LU R6, [R1+0x66a4] ;  /* 0x0066a40001067983 */ /* 0x000ea20000300800 */
[----:B------:R-:W2:Y:S03]  /*42ef0*/  LDL.LU R7, [R1+0x66a0] ;  /* 0x0066a00001077983 */ /* 0x000ea60000300800 */
[----:B------:R0:W-:Y:S04]  /*42f00*/  STL.64 [R1+0x65f0], R12 ;  /* 0x0065f00c01007387 */ /* 0x0001e80000100a00 */
[----:B0-----:R-:W4:Y:S01]  /*42f10*/  LDL.LU.64 R12, [R1+0x9a0] ;  /* 0x0009a000010c7983 */ /* 0x001f220000300a00 */
[----:B------:R-:W4:Y:S02]  /*42f20*/  LDL.LU.64 R14, [R1+0x9a8] ;  /* 0x0009a800010e7983 */ /* 0x000f240000300a00 */
[----:B----4-:R-:W-:Y:S11]  /*42f30*/  HMMA.16816.F32.BF16 R12, R16, R4, R12 ;  /* 0x00000004100c723c */ /* 0x010ff6000004180c */
[----:B------:R-:W-:Y:S11]  /*42f40*/  @!UPT UIADD3 URZ, URZ, URZ, URZ ;  /* 0x0000003f3f3ff290 */ /* 0x000ff6000fffe03f */
[----:B------:R-:W-:Y:S01]  /*42f50*/  @!UPT UIADD3 URZ, URZ, URZ, URZ ;  /* 0x0000003f3f3ff290 */ /* 0x000fe2000fffe03f */
[----:B------:R0:W-:Y:S01]  /*42f60*/  STL.64 [R1+0xd0], R12 ;  /* 0x0000d00c01007387 */ /* 0x0001e20000100a00 */
[----:B------:R-:W-:Y:S02]  /*42f70*/  STL [R1+0xd8], R14 ;  /* 0x0000d80e01007387 */ /* 0x000fe40000100800 */
[----:B0-----:R-:W-:Y:S02]  /*42f80*/  IMAD.MOV.U32 R12, RZ, RZ, R10 ;  /* 0x000000ffff0c7224 */ /* 0x001fe400078e000a */
[----:B------:R-:W-:Y:S01]  /*42f90*/  IMAD.MOV.U32 R13, RZ, RZ, R11 ;  /* 0x000000ffff0d7224 */ /* 0x000fe200078e000b */
[----:B------:R-:W3:Y:S01]  /*42fa0*/  LDL.LU R10, [R1+0x669c] ;  /* 0x00669c00010a7983 */ /* 0x000ee20000300800 */
[----:B------:R-:W3:Y:S03]  /*42fb0*/  LDL.LU R11, [R1+0x6698] ;  /* 0x00669800010b7983 */ /* 0x000ee60000300800 */
[----:B------:R0:W-:Y:S02]  /*42fc0*/  STL.64 [R1+0x6608], R12 ;  /* 0x0066080c01007387 */ /* 0x0001e40000100a00 */
[----:B0-----:R-:W-:-:S02]  /*42fd0*/  IMAD.MOV.U32 R12, RZ, RZ, R22 ;  /* 0x000000ffff0c7224 */ /* 0x001fc400078e0016 */
[----:B------:R-:W-:Y:S01]  /*42fe0*/  IMAD.MOV.U32 R13, RZ, RZ, R23 ;  /* 0x000000ffff0d7224 */ /* 0x000fe200078e0017 */
[----:B------:R-:W4:Y:S01]  /*42ff0*/  LDL.LU R22, [R1+0x6694] ;  /* 0x0066940001167983 */ /* 0x000f220000300800 */
[----:B------:R-:W4:Y:S03]  /*43000*/  LDL.LU R23, [R1+0x6690] ;  /* 0x0066900001177983 */ /* 0x000f260000300800 */
[----:B------:R-:W-:Y:S01]  /*43010*/  STL.64 [R1+0x6620], R12 ;  /* 0x0066200c01007387 */ /* 0x000fe20000100a00 */
[----:B--2---:R0:W-:Y:S02]  /*43020*/  STL.64 [R1+0x65a8], R6 ;  /* 0x0065a80601007387 */ /* 0x0041e40000100a00 */
[----:B------:R-:W2:Y:S01]  /*43030*/  LDL.LU.64 R4, [R1+0x950] ;  /* 0x0009500001047983 */ /* 0x000ea20000300a00 */
[----:B0-----:R-:W2:Y:S01]  /*43040*/  LDL.LU.64 R6, [R1+0x958] ;  /* 0x0009580001067983 */ /* 0x001ea20000300a00 */
[----:B------:R-:W-:-:S02]  /*43050*/  IMAD.MOV.U32 R9, RZ, RZ, R15 ;  /* 0x000000ffff097224 */ /* 0x000fc400078e000f */
[----:B------:R-:W-:Y:S02]  /*43060*/  IMAD.MOV.U32 R12, RZ, RZ, R29 ;  /* 0x000000ffff0c7224 */ /* 0x000fe400078e001d */
[----:B------:R-:W-:Y:S02]  /*43070*/  IMAD.MOV.U32 R13, RZ, RZ, R28 ;  /* 0x000000ffff0d7224 */ /* 0x000fe400078e001c */
[----:B------:R-:W-:Y:S01]  /*43080*/  IMAD.MOV.U32 R8, RZ, RZ, R20 ;  /* 0x000000ffff087224 */ /* 0x000fe200078e0014 */
[----:B------:R0:W-:Y:S02]  /*43090*/  STL [R1+0x6210], R9 ;  /* 0x0062100901007387 */ /* 0x0001e40000100800 */
[----:B0-----:R-:W-:Y:S02]  /*430a0*/  IMAD.MOV.U32 R9, RZ, RZ, R21 ;  /* 0x000000ffff097224 */ /* 0x001fe400078e0015 */
[----:B---3--:R-:W-:Y:S01]  /*430b0*/  STL.64 [R1+0x65a0], R10 ;  /* 0x0065a00a01007387 */ /* 0x008fe20000100a00 */
[----:B------:R-:W3:Y:S02]  /*430c0*/  LDL.LU R20, [R1+0x668c] ;  /* 0x00668c0001147983 */ /* 0x000ee40000300800 */
[----:B------:R-:W3:Y:S02]  /*430d0*/  LDL.LU R21, [R1+0x6688] ;  /* 0x0066880001157983 */ /* 0x000ee40000300800 */
[----:B------:R0:W-:Y:S01]  /*430e0*/  STL.64 [R1+0x6638], R12 ;  /* 0x0066380c01007387 */ /* 0x0001e20000100a00 */
[----:B------:R-:W-:Y:S01]  /*430f0*/  STL.64 [R1+0x65e8], R8 ;  /* 0x0065e80801007387 */ /* 0x000fe20000100a00 */
[----:B--2---:R-:W-:Y:S11]  /*43100*/  HMMA.16816.F32.BF16 R4, R16, R24, R4 ;  /* 0x000000181004723c */ /* 0x004ff60000041804 */
[----:B------:R-:W-:Y:S11]  /*43110*/  @!UPT UIADD3 URZ, URZ, URZ, URZ ;  /* 0x0000003f3f3ff290 */ /* 0x000ff6000fffe03f */
[----:B------:R-:W-:Y:S01]  /*43120*/  @!UPT UIADD3 URZ, URZ, URZ, URZ ;  /* 0x0000003f3f3ff290 */ /* 0x000fe2000fffe03f */
[----:B------:R-:W-:Y:S01]  /*43130*/  STL.64 [R1+0x830], R4 ;  /* 0x0008300401007387 */ /* 0x000fe20000100a00 */
[----:B0-----:R-:W2:Y:S02]  /*43140*/  LDL.LU R12, [R1+0xa0] ;  /* 0x0000a000010c7983 */ /* 0x001ea40000300800 */
[----:B------:R-:W-:Y:S02]  /*43150*/  IMAD.MOV.U32 R13, RZ, RZ, R2 ;  /* 0x000000ffff0d7224 */ /* 0x000fe400078e0002 */
[----:B------:R-:W3:Y:S04]  /*43160*/  LDL.LU R2, [R1+0x6684] ;  /* 0x0066840001027983 */ /* 0x000ee80000300800 */
[----:B--2---:R4:W-:Y:S04]  /*43170*/  STL.64 [R1+0x6650], R12 ;  /* 0x0066500c01007387 */ /* 0x0049e80000100a00 */
[----:B---3--:R-:W0:Y:S01]  /*43180*/  LDSM.16.MT88.4 R24, [R2+0x2080] ;  /* 0x002080000218783b */ /* 0x008e220000004200 */
[----:B----4-:R-:W-:-:S02]  /*43190*/  IMAD.MOV.U32 R12, RZ, RZ, R23 ;  /* 0x000000ffff0c7224 */ /* 0x010fc400078e0017 */
[----:B------:R-:W-:-:S05]  /*431a0*/  IMAD.MOV.U32 R13, RZ, RZ, R22 ;  /* 0x000000ffff0d7224 */ /* 0x000fca00078e0016 */
[----:B------:R-:W-:Y:S01]  /*431b0*/  STL.64 [R1+0x6668], R12 ;  /* 0x0066680c01007387 */ /* 0x000fe20000100a00 */
[----:B------:R-:W2:Y:S02]  /*431c0*/  LDL.LU.64 R8, [R1+0x8a0] ;  /* 0x0008a00001087983 */ /* 0x000ea40000300a00 */
[----:B------:R-:W3:Y:S02]  /*431d0*/  LDL.LU.64 R10, [R1+0x8a8] ;  /* 0x0008a800010a7983 */ /* 0x000ee40000300a00 */
[----:B---3--:R-:W-:Y:S01]  /*431e0*/  STL.64 [R1+0x6600], R10 ;  /* 0x0066000a01007387 */ /* 0x008fe20000100a00 */
[----:B--2---:R1:W-:Y:S03]  /*431f0*/  STL.64 [R1+0x65f8], R8 ;  /* 0x0065f80801007387 */ /* 0x0043e60000100a00 */
        /* <DEDUP_REMOVED lines=18> */
[----:B------:R-:W-:-:S02]  /*43320*/  IMAD.MOV.U32 R28, RZ, RZ, R7 ;  /* 0x000000ffff1c7224 */ /* 0x000fc400078e0007 */
[----:B------:R-:W-:Y:S02]  /*43330*/  IMAD.MOV.U32 R12, RZ, RZ, R21 ;  /* 0x000000ffff0c7224 */ /* 0x000fe400078e0015 */
[----:B------:R-:W-:Y:S02]  /*43340*/  IMAD.MOV.U32 R13, RZ, RZ, R20 ;  /* 0x000000ffff0d7224 */ /* 0x000fe400078e0014 */
        /* <DEDUP_REMOVED lines=9> */
[----:B------:R-:W-:Y:S02]  /*433e0*/  STL [R1+0x5e54], R28 ;  /* 0x005e541c01007387 */ /* 0x000fe40000100800 */
[----:B------:R-:W-:Y:S01]  /*433f0*/  STL [R1+0x5e50], R29 ;  /* 0x005e501d01007387 */ /* 0x000fe20000100800 */
[----:B0-----:R-:W-:Y:S01]  /*43400*/  STL.64 [R1+0x64c8], R26 ;  /* 0x0064c81a01007387 */ /* 0x001fe20000100a00 */
[----:B------:R0:W-:Y:S02]  /*43410*/  STL.64 [R1+0x64c0], R24 ;  /* 0x0064c01801007387 */ /* 0x0001e40000100a00 */
[----:B0-----:R-:W-:-:S02]  /*43420*/  IMAD.MOV.U32 R24, RZ, RZ, R0 ;  /* 0x000000ffff187224 */ /* 0x001fc400078e0000 */
[----:B------:R-:W2:Y:S01]  /*43430*/  LDL.LU R0, [R1+0x6680] ;  /* 0x0066800001007983 */ /* 0x000ea20000300800 */
[----:B------:R-:W2:Y:S03]  /*43440*/  LDL R26, [R1+0x48] ;  /* 0x00004800011a7983 */ /* 0x000ea60000100800 */
[----:B--2---:R-:W-:Y:S01]  /*43450*/  STL [R1+0x64d8], R26 ;  /* 0x0064d81a01007387 */ /* 0x004fe20000100800 */
[----:B------:R-:W2:Y:S01]  /*43460*/  LDL R27, [R1+0x4c] ;  /* 0x00004c00011b7983 */ /* 0x000ea20000100800 */
[C---:B------:R-:W-:Y:S02]  /*43470*/  HMMA.16816.F32.BF16 R12, R16.reuse, R12, R8 ;  /* 0x0000000c100c723c */ /* 0x040fe40000041808 */
[----:B--2---:R-:W-:Y:S01]  /*43480*/  STL [R1+0x64dc], R27 ;  /* 0x0064dc1b01007387 */ /* 0x004fe20000100800 */
[----:B------:R-:W2:Y:S02]  /*43490*/  LDL.LU.64 R10, [R1+0x6678] ;  /* 0x00667800010a7983 */ /* 0x000ea40000300a00 */
[----:B------:R-:W2:Y:S11]  /*434a0*/  LDL.LU.64 R8, [R1+0x6670] ;  /* 0x0066700001087983 */ /* 0x000eb60000300a00 */
[----:B------:R-:W-:Y:S07]  /*434b0*/  @!UPT UIADD3 URZ, URZ, URZ, URZ ;  /* 0x0000003f3f3ff290 */ /* 0x000fee000fffe03f */
        /* <DEDUP_REMOVED lines=39> */
[----:B------:R-:W3:Y:S01]  /*43730*/  LDL.LU.64 R8, [R1+0x65e8] ;  /* 0x0065e80001087983 */ /* 0x000ee20000300a00 */
[----:B------:R-:W-:Y:S11]  /*43740*/  IMAD.MOV.U32 R25, RZ, RZ, R3 ;  /* 0x000000ffff197224 */ /* 0x000ff600078e0003 */
[----:B------:R-:W-:Y:S09]  /*43750*/  @!UPT UIADD3 URZ, URZ, URZ, URZ ;  /* 0x0000003f3f3ff290 */ /* 0x000ff2000fffe03f */
[----:B------:R-:W-:Y:S01]  /*43760*/  STL.64 [R1+0x950], R12 ;  /* 0x0009500c01007387 */ /* 0x000fe20000100a00 */
[----:B------:R0:W-:Y:S03]  /*43770*/  STL.64 [R1+0x958], R14 ;  /* 0x0009580e01007387 */ /* 0x0001e60000100a00 */
[----:B0-----:R-:W2:Y:S01]  /*43780*/  LDL.LU.64 R14, [R1+0x65e0] ;  /* 0x0065e000010e7983 */ /* 0x001ea20000300a00 */
[C---:B---3--:R-:W-:Y:S03]  /*43790*/  HMMA.16816.F32.BF16 R8, R16.reuse, R8, R20 ;  /* 0x000000081008723c */ /* 0x048fe60000041814 */
[----:B------:R-:W3:Y:S01]  /*437a0*/  LDL.LU.64 R22, [R1+0x65d8] ;  /* 0x0065d80001167983 */ /* 0x000ee20000300a00 */
[----:B------:R-:W3:Y:S11]  /*437b0*/  LDL.LU.64 R20, [R1+0x65d0] ;  /* 0x0065d00001147983 */ /* 0x000ef60000300a00 */
[----:B------:R-:W-:Y:S08]  /*437c0*/  @!UPT UIADD3 URZ, URZ, URZ, URZ ;  /* 0x0000003f3f3ff290 */ /* 0x000ff0000fffe03f */
[----:B------:R-:W-:Y:S01]  /*437d0*/  STL.64 [R1+0x990], R8 ;  /* 0x0009900801007387 */ /* 0x000fe20000100a00 */
[----:B------:R4:W-:Y:S02]  /*437e0*/  STL.64 [R1+0x998], R10 ;  /* 0x0009980a01007387 */ /* 0x0009e40000100a00 */
[----:B----4-:R-:W-:Y:S01]  /*437f0*/  HMMA.16816.F32.BF16 R8, R16, R24, R4 ;  /* 0x000000181008723c */ /* 0x010fe20000041804 */
[----:B------:R-:W3:Y:S11]  /*43800*/  LDL.LU R4, [R1+0x4f0] ;  /* 0x0004f00001047983 */ /* 0x000ef60000300800 */
[----:B------:R-:W-:Y:S11]  /*43810*/  @!UPT UIADD3 URZ, URZ, URZ, URZ ;  /* 0x0000003f3f3ff290 */ /* 0x000ff6000fffe03f */
[----:B------:R0:W-:Y:S01]  /*43820*/  STL.64 [R1+0x980], R8 ;  /* 0x0009800801007387 */ /* 0x0001e20000100a00 */
[----:B------:R1:W-:Y:S02]  /*43830*/  STL.64 [R1+0x988], R10 ;  /* 0x0009880a01007387 */ /* 0x0003e40000100a00 */
[----:B------:R-:W3:Y:S02]  /*43840*/  LDL.LU R5, [R1+0x4f4] ;  /* 0x0004f40001057983 */ /* 0x000ee40000300800 */
[----:B------:R-:W3:Y:S01]  /*43850*/  LDL.LU R6, [R1+0x4f8] ;  /* 0x0004f80001067983 */ /* 0x000ee20000300800 */
[----:B------:R-:W3:Y:S04]  /*43860*/  LDL.LU R7, [R1+0x4fc] ;  /* 0x0004fc0001077983 */ /* 0x000ee80000300800 */
[----:B0-----:R-:W4:Y:S01]  /*43870*/  LDL.LU R8, [R1+0x4e0] ;  /* 0x0004e00001087983 */ /* 0x001f220000300800 */
[----:B------:R-:W4:Y:S02]  /*43880*/  LDL.LU R9, [R1+0x4e4] ;  /* 0x0004e40001097983 */ /* 0x000f240000300800 */
[----:B-1----:R-:W2:Y:S02]  /*43890*/  LDL.LU R10, [R1+0x4e8] ;  /* 0x0004e800010a7983 */ /* 0x002ea40000300800 */
[----:B------:R-:W2:Y:S02]  /*438a0*/  LDL.LU R11, [R1+0x4ec] ;  /* 0x0004ec00010b7983 */ /* 0x000ea40000300800 */
[----:B--2---:R0:W-:Y:S01]  /*438b0*/  STL.64 [R1+0x65b8], R10 ;  /* 0x0065b80a01007387 */ /* 0x0041e20000100a00 */
[----:B----4-:R-:W-:Y:S03]  /*438c0*/  STL.64 [R1+0x65b0], R8 ;  /* 0x0065b00801007387 */ /* 0x010fe60000100a00 */
[----:B0-----:R-:W3:Y:S01]  /*438d0*/  LDL.64 R10, [R1+0x28] ;  /* 0x00002800010a7983 */ /* 0x001ee20000100a00 */
[----:B------:R-:W2:Y:S02]  /*438e0*/  LDL.LU R16, [R1+0x4b0] ;  /* 0x0004b00001107983 */ /* 0x000ea40000300800 */
[----:B------:R-:W2:Y:S02]  /*438f0*/  LDL.LU R17, [R1+0x4b4] ;  /* 0x0004b40001117983 */ /* 0x000ea40000300800 */
[----:B------:R-:W4:Y:S01]  /*43900*/  LDL.LU R18, [R1+0x4b8] ;  /* 0x0004b80001127983 */ /* 0x000f220000300800 */
[----:B------:R-:W4:Y:S04]  /*43910*/  LDL.LU R19, [R1+0x4bc] ;  /* 0x0004bc0001137983 */ /* 0x000f280000300800 */
[----:B----4-:R-:W-:Y:S01]  /*43920*/  STL.64 [R1+0x6570], R18 ;  /* 0x0065701201007387 */ /* 0x010fe20000100a00 */
[----:B--2---:R0:W-:Y:S03]  /*43930*/  STL.64 [R1+0x6568], R16 ;  /* 0x0065681001007387 */ /* 0x0041e60000100a00 */
[----:B0-----:R-:W2:Y:S01]  /*43940*/  LDL.LU R16, [R1+0x4c0] ;  /* 0x0004c00001107983 */ /* 0x001ea20000300800 */
[----:B------:R-:W2:Y:S02]  /*43950*/  LDL.LU R17, [R1+0x4c4] ;  /* 0x0004c40001117983 */ /* 0x000ea40000300800 */
[----:B------:R-:W4:Y:S02]  /*43960*/  LDL.LU R18, [R1+0x4c8] ;  /* 0x0004c80001127983 */ /* 0x000f240000300800 */
[----:B------:R-:W4:Y:S02]  /*43970*/  LDL.LU R19, [R1+0x4cc] ;  /* 0x0004cc0001137983 */ /* 0x000f240000300800 */
[----:B----4-:R0:W-:Y:S01]  /*43980*/  STL.64 [R1+0x6580], R18 ;  /* 0x0065801201007387 */ /* 0x0101e20000100a00 */
[----:B--2---:R-:W-:Y:S03]  /*43990*/  STL.64 [R1+0x6578], R16 ;  /* 0x0065781001007387 */ /* 0x004fe60000100a00 */
[----:B0-----:R-:W2:Y:S01]  /*439a0*/  LDL.64 R18, [R1+0x8] ;  /* 0x0000080001127983 */ /* 0x001ea20000100a00 */
[----:B------:R-:W-:-:S02]  /*439b0*/  IMAD.MOV.U32 R25, RZ, RZ, R14 ;  /* 0x000000ffff197224 */ /* 0x000fc400078e000e */
[----:B------:R-:W-:Y:S01]  /*439c0*/  IMAD.MOV.U32 R26, RZ, RZ, R15 ;  /* 0x000000ffff1a7224 */ /* 0x000fe200078e000f */
[----:B--2---:R0:W-:Y:S04]  /*439d0*/  STL.64 [R1+0x6598], R18 ;  /* 0x0065981201007387 */ /* 0x0041e80000100a00 */
[----:B0-----:R-:W2:Y:S01]  /*439e0*/  LDL.64 R18, [R1+0x18] ;  /* 0x0000180001127983 */ /* 0x001ea20000100a00 */
[----:B------:R-:W4:Y:S02]  /*439f0*/  LDL.LU R24, [R1+0x4a0] ;  /* 0x0004a00001187983 */ /* 0x000f240000300800 */
[----:B------:R-:W2:Y:S02]  /*43a00*/  LDL.LU R14, [R1+0x65cc] ;  /* 0x0065cc00010e7983 */ /* 0x000ea40000300800 */
[----:B------:R-:W2:Y:S01]  /*43a10*/  LDL.LU R15, [R1+0x65c8] ;  /* 0x0065c800010f7983 */ /* 0x000ea20000300800 */
[----:B------:R-:W2:Y:S01]  /*43a20*/  LDL.LU R27, [R1+0x4ac] ;  /* 0x0004ac00011b7983 */ /* 0x000ea20000300800 */
[----:B---3--:R-:W-:Y:S01]  /*43a30*/  HMMA.16816.F32.BF16 R4, R20, R10, R4 ;  /* 0x0000000a1404723c */ /* 0x008fe20000041804 */
[----:B------:R-:W-:-:S02]  /*43a40*/  IMAD.MOV.U32 R13, RZ, RZ, R10 ;  /* 0x000000ffff0d7224 */ /* 0x000fc400078e000a */
[----:B------:R-:W-:Y:S01]  /*43a50*/  IMAD.MOV.U32 R12, RZ, RZ, R11 ;  /* 0x000000ffff0c7224 */ /* 0x000fe200078e000b */
[----:B--2---:R0:W-:Y:S01]  /*43a60*/  STL.64 [R1+0x6590], R26 ;  /* 0x0065901a01007387 */ /* 0x0041e20000100a00 */
[----:B----4-:R1:W-:Y:S02]  /*43a70*/  STL.64 [R1+0x6588], R24 ;  /* 0x0065881801007387 */ /* 0x0103e40000100a00 */
[----:B0-----:R-:W-:Y:S01]  /*43a80*/  IMAD.MOV.U32 R26, RZ, RZ, R14 ;  /* 0x000000ffff1a7224 */ /* 0x001fe200078e000e */
[----:B-1----:R-:W2:Y:S01]  /*43a90*/  LDL.LU R24, [R1+0x4d0] ;  /* 0x0004d00001187983 */ /* 0x002ea20000300800 */
[----:B------:R-:W2:Y:S02]  /*43aa0*/  LDL.LU R25, [R1+0x4d4] ;  /* 0x0004d40001197983 */ /* 0x000ea40000300800 */
[----:B------:R-:W3:Y:S02]  /*43ab0*/  LDL.LU R14, [R1+0x65c4] ;  /* 0x0065c400010e7983 */ /* 0x000ee40000300800 */
[----:B------:R-:W-:-:S02]  /*43ac0*/  IMAD.MOV.U32 R27, RZ, RZ, R15 ;  /* 0x000000ffff1b7224 */ /* 0x000fc400078e000f */
[----:B------:R-:W3:Y:S01]  /*43ad0*/  LDL.LU R15, [R1+0x65c0] ;  /* 0x0065c000010f7983 */ /* 0x000ee20000300800 */
[----:B------:R-:W4:Y:S02]  /*43ae0*/  LDL.LU.64 R10, [R1+0x65b8] ;  /* 0x0065b800010a7983 */ /* 0x000f240000300a00 */
[----:B------:R-:W4:Y:S05]  /*43af0*/  LDL.LU.64 R8, [R1+0x65b0] ;  /* 0x0065b00001087983 */ /* 0x000f2a0000300a00 */
[----:B------:R0:W-:Y:S01]  /*43b00*/  STL.64 [R1+0x4f0], R4 ;  /* 0x0004f00401007387 */ /* 0x0001e20000100a00 */
[----:B------:R1:W-:Y:S01]  /*43b10*/  STL [R1+0x4f8], R6 ;  /* 0x0004f80601007387 */ /* 0x0003e20000100800 */
[----:B0-----:R-:W-:-:S03]  /*43b20*/  IMAD.MOV.U32 R5, RZ, RZ, R7 ;  /* 0x000000ffff057224 */ /* 0x001fc600078e0007 */
[----:B-1----:R-:W2:Y:S01]  /*43b30*/  LDL.LU.64 R6, [R1+0x65a8] ;  /* 0x0065a80001067983 */ /* 0x002ea20000300a00 */
[----:B------:R-:W-:Y:S02]  /*43b40*/  STL [R1+0x64e4], R12 ;  /* 0x0064e40c01007387 */ /* 0x000fe40000100800 */
[----:B------:R-:W-:Y:S02]  /*43b50*/  STL [R1+0x64e0], R13 ;  /* 0x0064e00d01007387 */ /* 0x000fe40000100800 */
[----:B------:R-:W-:Y:S01]  /*43b60*/  STL [R1+0x5d10], R5 ;  /* 0x005d100501007387 */ /* 0x000fe20000100800 */
[C---:B----4-:R-:W-:Y:S11]  /*43b70*/  HMMA.16816.F32.BF16 R8, R20.reuse, R18, R8 ;  /* 0x000000121408723c */ /* 0x050ff60000041808 */
[----:B------:R-:W-:Y:S11]  /*43b80*/  @!UPT UIADD3 URZ, URZ, URZ, URZ ;  /* 0x0000003f3f3ff290 */ /* 0x000ff6000fffe03f */
[----:B------:R-:W-:Y:S01]  /*43b90*/  @!UPT UIADD3 URZ, URZ, URZ, URZ ;  /* 0x0000003f3f3ff290 */ /* 0x000fe2000fffe03f */
[----:B------:R0:W-:Y:S01]  /*43ba0*/  STL.64 [R1+0x4e0], R8 ;  /* 0x0004e00801007387 */ /* 0x0001e20000100a00 */
[----:B------:R1:W-:Y:S02]  /*43bb0*/  STL.64 [R1+0x4e8], R10 ;  /* 0x0004e80a01007387 */ /* 0x0003e40000100a00 */
[----:B0-----:R-:W-:Y:S01]  /*43bc0*/  IMAD.MOV.U32 R9, RZ, RZ, R18 ;  /* 0x000000ffff097224 */ /* 0x001fe200078e0012 */
[----:B-1----:R-:W4:Y:S01]  /*43bd0*/  LDL.LU.64 R10, [R1+0x65a0] ;  /* 0x0065a000010a7983 */ /* 0x002f220000300a00 */
[----:B------:R-:W-:Y:S02]  /*43be0*/  IMAD.MOV.U32 R8, RZ, RZ, R19 ;  /* 0x000000ffff087224 */ /* 0x000fe400078e0013 */
[----:B------:R-:W2:Y:S02]  /*43bf0*/  LDL.LU.64 R18, [R1+0x6598] ;  /* 0x0065980001127983 */ /* 0x000ea40000300a00 */
[----:B--2---:R-:W-:Y:S01]  /*43c00*/  HMMA.16816.F32.BF16 R24, R20, R18, R24 ;  /* 0x000000121418723c */ /* 0x004fe20000041818 */
[----:B------:R-:W-:-:S02]  /*43c10*/  IMAD.MOV.U32 R12, RZ, RZ, R18 ;  /* 0x000000ffff0c7224 */ /* 0x000fc400078e0012 */
[----:B------:R-:W-:Y:S11]  /*43c20*/  IMAD.MOV.U32 R13, RZ, RZ, R19 ;  /* 0x000000ffff0d7224 */ /* 0x000ff600078e0013 */
[----:B------:R-:W-:Y:S09]  /*43c30*/  @!UPT UIADD3 URZ, URZ, URZ, URZ ;  /* 0x0000003f3f3ff290 */ /* 0x000ff2000fffe03f */
[----:B------:R-:W-:Y:S01]  /*43c40*/  STL.64 [R1+0x4d0], R24 ;  /* 0x0004d01801007387 */ /* 0x000fe20000100a00 */
[----:B------:R0:W-:Y:S03]  /*43c50*/  STL.64 [R1+0x4d8], R26 ;  /* 0x0004d81a01007387 */ /* 0x0001e60000100a00 */
[----:B0-----:R-:W2:Y:S01]  /*43c60*/  LDL.LU.64 R26, [R1+0x6590] ;  /* 0x00659000011a7983 */ /* 0x001ea20000300a00 */
[----:B------:R-:W2:Y:S02]  /*43c70*/  LDL.LU.64 R24, [R1+0x6588] ;  /* 0x0065880001187983 */ /* 0x000ea40000300a00 */
[----:B------:R-:W3:Y:S02]  /*43c80*/  LDL.LU.64 R18, [R1+0x6580] ;  /* 0x0065800001127983 */ /* 0x000ee40000300a00 */
[----:B------:R-:W3:Y:S02]  /*43c90*/  LDL.LU.64 R16, [R1+0x6578] ;  /* 0x0065780001107983 */ /* 0x000ee40000300a00 */
[C---:B---3--:R-:W-:Y:S11]  /*43ca0*/  HMMA.16816.F32.BF16 R16, R20.reuse, R14, R16 ;  /* 0x0000000e1410723c */ /* 0x048ff60000041810 */
[----:B------:R-:W-:Y:S11]  /*43cb0*/  @!UPT UIADD3 URZ, URZ, URZ, URZ ;  /* 0x0000003f3f3ff290 */ /* 0x000ff6000fffe03f */
[----:B------:R-:W-:Y:S01]  /*43cc0*/  @!UPT UIADD3 URZ, URZ, URZ, URZ ;  /* 0x0000003f3f3ff290 */ /* 0x000fe2000fffe03f */
[----:B------:R-:W-:Y:S01]  /*43cd0*/  STL.64 [R1+0x4c0], R16 ;  /* 0x0004c01001007387 */ /* 0x000fe20000100a00 */
[----:B------:R0:W-:Y:S03]  /*43ce0*/  STL.64 [R1+0x4c8], R18 ;  /* 0x0004c81201007387 */ /* 0x0001e60000100a00 */
[----:B0-----:R-:W3:Y:S01]  /*43cf0*/  LDL.LU.64 R18, [R1+0x6570] ;  /* 0x0065700001127983 */ /* 0x001ee20000300a00 */
[----:B------:R-:W3:Y:S02]  /*43d00*/  LDL.LU.64 R16, [R1+0x6568] ;  /* 0x0065680001107983 */ /* 0x000ee40000300a00 */
[----:B------:R0:W-:Y:S02]  /*43d10*/  STL.64 [R1+0x6478], R14 ;  /* 0x0064780e01007387 */ /* 0x0001e40000100a00 */
[----:B------:R-:W-:Y:S01]  /*43d20*/  STL.64 [R1+0x64e8], R12 ;  /* 0x0064e80c01007387 */ /* 0x000fe20000100a00 */
[----:B0-----:R-:W2:Y:S04]  /*43d30*/  LDL.64 R14, [R1+0x68] ;  /* 0x00006800010e7983 */ /* 0x001ea80000100a00 */
[----:B--2---:R3:W-:Y:S01]  /*43d40*/  STL.64 [R1+0x64f0], R14 ;  /* 0x0064f00e01007387 */ /* 0x0047e20000100a00 */
[----:B----4-:R-:W-:Y:S02]  /*43d50*/  STL.64 [R1+0x6500], R10 ;  /* 0x0065000a01007387 */ /* 0x010fe40000100a00 */
[----:B------:R0:W-:Y:S01]  /*43d60*/  STL.64 [R1+0x64f8], R8 ;  /* 0x0064f80801007387 */ /* 0x0001e20000100a00 */
[C---:B---3--:R-:W-:Y:S08]  /*43d70*/  HMMA.16816.F32.BF16 R12, R20.reuse, R10, R16 ;  /* 0x0000000a140c723c */ /* 0x048ff00000041810 */
[C---:B0-----:R-:W-:Y:S01]  /*43d80*/  HMMA.16816.F32.BF16 R8, R20.reuse, R6, R24 ;  /* 0x000000061408723c */ /* 0x041fe20000041818 */
[----:B------:R-:W0:Y:S11]  /*43d90*/  LDSM.16.MT88.4 R16, [R2+0x2100] ;  /* 0x002100000210783b */ /* 0x000e360000004200 */
[----:B------:R-:W-:Y:S03]  /*43da0*/  @!UPT UIADD3 URZ, URZ, URZ, URZ ;  /* 0x0000003f3f3ff290 */ /* 0x000fe6000fffe03f */
[----:B------:R-:W-:Y:S01]  /*43db0*/  STL.64 [R1+0x4b0], R12 ;  /* 0x0004b00c01007387 */ /* 0x000fe20000100a00 */
[----:B------:R-:W-:Y:S02]  /*43dc0*/  STL.64 [R1+0x4b8], R14 ;  /* 0x0004b80e01007387 */ /* 0x000fe40000100a00 */
[----:B------:R1:W-:Y:S02]  /*43dd0*/  STL.64 [R1+0x6528], R6 ;  /* 0x0065280601007387 */ /* 0x0003e40000100a00 */
[----:B------:R-:W2:Y:S03]  /*43de0*/  LDL.LU R4, [R1+0x7f0] ;  /* 0x0007f00001047983 */ /* 0x000ea60000300800 */
[----:B------:R-:W-:Y:S01]  /*43df0*/  STL.64 [R1+0x4a0], R8 ;  /* 0x0004a00801007387 */ /* 0x000fe20000100a00 */
[----:B------:R-:W-:Y:S02]  /*43e00*/  STL.64 [R1+0x4a8], R10 ;  /* 0x0004a80a01007387 */ /* 0x000fe40000100a00 */
[----:B------:R-:W2:Y:S01]  /*43e10*/  LDL.LU R5, [R1+0x7f4] ;  /* 0x0007f40001057983 */ /* 0x000ea20000300800 */
[----:B-1----:R-:W3:Y:S01]  /*43e20*/  LDL.LU R6, [R1+0x7f8] ;  /* 0x0007f80001067983 */ /* 0x002ee20000300800 */
[----:B------:R-:W3:Y:S03]  /*43e30*/  LDL.LU R7, [R1+0x7fc] ;  /* 0x0007fc0001077983 */ /* 0x000ee60000300800 */
[----:B---3--:R1:W-:Y:S01]  /*43e40*/  STL.64 [R1+0x6538], R6 ;  /* 0x0065380601007387 */ /* 0x0083e20000100a00 */
[----:B--2---:R-:W-:Y:S03]  /*43e50*/  STL.64 [R1+0x6530], R4 ;  /* 0x0065300401007387 */ /* 0x004fe60000100a00 */
[----:B-1----:R-:W2:Y:S04]  /*43e60*/  LDL R6, [R1+0xb8] ;  /* 0x0000b80001067983 */ /* 0x002ea80000100800 */
[----:B------:R-:W2:Y:S01]  /*43e70*/  LDL R7, [R1+0xbc] ;  /* 0x0000bc0001077983 */ /* 0x000ea20000100800 */
[----:B------:R-:W3:Y:S02]  /*43e80*/  LDL.LU R24, [R1+0x820] ;  /* 0x0008200001187983 */ /* 0x000ee40000300800 */
[----:B------:R-:W3:Y:S02]  /*43e90*/  LDL.LU R25, [R1+0x824] ;  /* 0x0008240001197983 */ /* 0x000ee40000300800 */
[----:B------:R-:W3:Y:S01]  /*43ea0*/  LDL.LU R26, [R1+0x828] ;  /* 0x00082800011a7983 */ /* 0x000ee20000300800 */
[----:B------:R-:W3:Y:S04]  /*43eb0*/  LDL.LU R27, [R1+0x82c] ;  /* 0x00082c00011b7983 */ /* 0x000ee80000300800 */
[----:B--2---:R1:W-:Y:S04]  /*43ec0*/  STL.64 [R1+0x6548], R6 ;  /* 0x0065480601007387 */ /* 0x0043e80000100a00 */
[----:B-1----:R-:W2:Y:S04]  /*43ed0*/  LDL.64 R6, [R1+0xc8] ;  /* 0x0000c80001067983 */ /* 0x002ea80000100a00 */
[----:B--2---:R1:W-:Y:S01]  /*43ee0*/  STL.64 [R1+0x6560], R6 ;  /* 0x0065600601007387 */ /* 0x0043e20000100a00 */
[----:B------:R-:W2:Y:S02]  /*43ef0*/  LDL R14, [R1+0x78] ;  /* 0x00007800010e7983 */ /* 0x000ea40000100800 */
[----:B------:R-:W2:Y:S01]  /*43f00*/  LDL R15, [R1+0x7c] ;  /* 0x00007c00010f7983 */ /* 0x000ea20000100800 */
[----:B-1----:R-:W3:Y:S04]  /*43f10*/  LDL.64 R6, [R1+0x38] ;  /* 0x0000380001067983 */ /* 0x002ee80000100a00 */
[----:B--2---:R1:W-:Y:S04]  /*43f20*/  STL.64 [R1+0x6508], R14 ;  /* 0x0065080e01007387 */ /* 0x0043e80000100a00 */
[----:B-1----:R-:W2:Y:S04]  /*43f30*/  LDL.64 R14, [R1+0x88] ;  /* 0x00008800010e7983 */ /* 0x002ea80000100a00 */
[----:B--2---:R1:W-:Y:S04]  /*43f40*/  STL.64 [R1+0x6520], R14 ;  /* 0x0065200e01007387 */ /* 0x0043e80000100a00 */
[----:B-1----:R-:W2:Y:S04]  /*43f50*/  LDL.64 R14, [R1+0xa8] ;  /* 0x0000a800010e7983 */ /* 0x002ea80000100a00 */
[----:B--2---:R1:W-:Y:S01]  /*43f60*/  STL.64 [R1+0x6540], R14 ;  /* 0x0065400e01007387 */ /* 0x0043e20000100a00 */
[----:B------:R-:W2:Y:S02]  /*43f70*/  LDL.LU R12, [R1+0x800] ;  /* 0x00080000010c7983 */ /* 0x000ea40000300800 */
[----:B------:R-:W2:Y:S01]  /*43f80*/  LDL.LU R13, [R1+0x804] ;  /* 0x00080400010d7983 */ /* 0x000ea20000300800 */
[----:B-1----:R-:W4:Y:S01]  /*43f90*/  LDL.LU R14, [R1+0x808] ;  /* 0x00080800010e7983 */ /* 0x002f220000300800 */
[----:B------:R-:W4:Y:S01]  /*43fa0*/  LDL.LU R15, [R1+0x80c] ;  /* 0x00080c00010f7983 */ /* 0x000f220000300800 */
[----:B---3--:R-:W-:Y:S02]  /*43fb0*/  HMMA.16816.F32.BF16 R24, R20, R6, R24 ;  /* 0x000000061418723c */ /* 0x008fe40000041818 */
[----:B----4-:R-:W-:Y:S01]  /*43fc0*/  STL.64 [R1+0x6558], R14 ;  /* 0x0065580e01007387 */ /* 0x010fe20000100a00 */
[----:B--2---:R1:W-:Y:S03]  /*43fd0*/  STL.64 [R1+0x6550], R12 ;  /* 0x0065500c01007387 */ /* 0x0043e60000100a00 */
[----:B-1----:R-:W2:Y:S01]  /*43fe0*/  LDL.LU R12, [R1+0x810] ;  /* 0x00081000010c7983 */ /* 0x002ea20000300800 */
[----:B------:R-:W2:Y:S02]  /*43ff0*/  LDL.LU R13, [R1+0x814] ;  /* 0x00081400010d7983 */ /* 0x000ea40000300800 */
[----:B------:R-:W2:Y:S02]  /*44000*/  LDL.LU R14, [R1+0x818] ;  /* 0x00081800010e7983 */ /* 0x000ea40000300800 */
[----:B------:R-:W2:Y:S01]  /*44010*/  LDL.LU R15, [R1+0x81c] ;  /* 0x00081c00010f7983 */ /* 0x000ea20000300800 */
[----:B------:R-:W3:Y:S01]  /*44020*/  LDL.LU R8, [R1+0x7c0] ;  /* 0x0007c00001087983 */ /* 0x000ee20000300800 */
[----:B------:R-:W3:Y:S02]  /*44030*/  LDL.LU R9, [R1+0x7c4] ;  /* 0x0007c40001097983 */ /* 0x000ee40000300800 */
[----:B------:R-:W4:Y:S02]  /*44040*/  LDL.LU R10, [R1+0x7c8] ;  /* 0x0007c800010a7983 */ /* 0x000f240000300800 */
[----:B------:R-:W4:Y:S02]  /*44050*/  LDL.LU R11, [R1+0x7cc] ;  /* 0x0007cc00010b7983 */ /* 0x000f240000300800 */
[----:B----4-:R-:W-:Y:S01]  /*44060*/  STL.64 [R1+0x6518], R10 ;  /* 0x0065180a01007387 */ /* 0x010fe20000100a00 */
[----:B---3--:R1:W-:Y:S03]  /*44070*/  STL.64 [R1+0x6510], R8 ;  /* 0x0065100801007387 */ /* 0x0083e60000100a00 */
[----:B-1----:R-:W3:Y:S01]  /*44080*/  LDL.LU R8, [R1+0x7d0] ;  /* 0x0007d00001087983 */ /* 0x002ee20000300800 */
[----:B------:R-:W3:Y:S02]  /*44090*/  LDL.LU R9, [R1+0x7d4] ;  /* 0x0007d40001097983 */ /* 0x000ee40000300800 */
[----:B------:R-:W3:Y:S02]  /*440a0*/  LDL.LU R10, [R1+0x7d8] ;  /* 0x0007d800010a7983 */ /* 0x000ee40000300800 */
[----:B0-----:R0:W-:Y:S01]  /*440b0*/  STL.64 [R1+0x63a0], R18 ;  /* 0x0063a01201007387 */ /* 0x0011e20000100a00 */
[----:B------:R-:W-:Y:S04]  /*440c0*/  STL.64 [R1+0x6398], R16 ;  /* 0x0063981001007387 */ /* 0x000fe80000100a00 */
[----:B0-----:R-:W4:Y:S01]  /*440d0*/  LDL.64 R18, [R1+0x98] ;  /* 0x0000980001127983 */ /* 0x001f220000100a00 */
[----:B------:R0:W-:Y:S02]  /*440e0*/  STL.64 [R1+0x9e0], R24 ;  /* 0x0009e01801007387 */ /* 0x0001e40000100a00 */
[----:B------:R1:W-:Y:S02]  /*440f0*/  STL.64 [R1+0x9e8], R26 ;  /* 0x0009e81a01007387 */ /* 0x0003e40000100a00 */
[----:B0-----:R-:W-:-:S02]  /*44100*/  IMAD.MOV.U32 R25, RZ, RZ, R6 ;  /* 0x000000ffff197224 */ /* 0x001fc400078e0006 */
[----:B------:R-:W-:Y:S02]  /*44110*/  IMAD.MOV.U32 R24, RZ, RZ, R7 ;  /* 0x000000ffff187224 */ /* 0x000fe400078e0007 */
[----:B------:R-:W2:Y:S02]  /*44120*/  LDL.LU.64 R6, [R1+0x6560] ;  /* 0x0065600001067983 */ /* 0x000ea40000300a00 */
[C---:B--2---:R-:W-:Y:S01]  /*44130*/  HMMA.16816.F32.BF16 R12, R20.reuse, R6, R12 ;  /* 0x00000006140c723c */ /* 0x044fe2000004180c */
[----:B-1----:R-:W-:Y:S02]  /*44140*/  IMAD.MOV.U32 R27, RZ, RZ, R6 ;  /* 0x000000ffff1b7224 */ /* 0x002fe400078e0006 */
[----:B------:R-:W-:Y:S11]  /*44150*/  IMAD.MOV.U32 R26, RZ, RZ, R7 ;  /* 0x000000ffff1a7224 */ /* 0x000ff600078e0007 */
[----:B------:R-:W-:Y:S09]  /*44160*/  @!UPT UIADD3 URZ, URZ, URZ, URZ ;  /* 0x0000003f3f3ff290 */ /* 0x000ff2000fffe03f */
[----:B------:R-:W-:Y:S01]  /*44170*/  STL.64 [R1+0x820], R12 ;  /* 0x0008200c01007387 */ /* 0x000fe20000100a00 */
[----:B------:R0:W-:Y:S03]  /*44180*/  STL.64 [R1+0x828], R14 ;  /* 0x0008280e01007387 */ /* 0x0001e60000100a00 */
[----:B0-----:R-:W2:Y:S01]  /*44190*/  LDL.LU.64 R14, [R1+0x6558] ;  /* 0x00655800010e7983 */ /* 0x001ea20000300a00 */
[----:B------:R-:W2:Y:S02]  /*441a0*/  LDL.LU.64 R12, [R1+0x6550] ;  /* 0x00655000010c7983 */ /* 0x000ea40000300a00 */
[----:B------:R-:W2:Y:S02]  /*441b0*/  LDL.LU.64 R6, [R1+0x6548] ;  /* 0x0065480001067983 */ /* 0x000ea40000300a00 */
[----:B------:R-:W-:Y:S01]  /*441c0*/  IMAD.MOV.U32 R11, RZ, RZ, R0 ;  /* 0x000000ffff0b7224 */ /* 0x000fe200078e0000 */
[C---:B--2---:R-:W-:Y:S01]  /*441d0*/  HMMA.16816.F32.BF16 R4, R20.reuse, R6, R12 ;  /* 0x000000061404723c */ /* 0x044fe2000004180c */
[----:B------:R-:W2:Y:S11]  /*441e0*/  LDL.LU.64 R14, [R1+0x6540] ;  /* 0x00654000010e7983 */ /* 0x000eb60000300a00 */
[----:B------:R-:W-:Y:S11]  /*441f0*/  @!UPT UIADD3 URZ, URZ, URZ, URZ ;  /* 0x0000003f3f3ff290 */ /* 0x000ff6000fffe03f */
[----:B------:R-:W-:Y:S01]  /*44200*/  STL.64 [R1+0x810], R4 ;  /* 0x0008100401007387 */ /* 0x000fe20000100a00 */
[----:B------:R0:W-:Y:S02]  /*44210*/  STL [R1+0x818], R6 ;  /* 0x0008180601007387 */ /* 0x0001e40000100800 */
[----:B------:R-:W-:Y:S02]  /*44220*/  IMAD.MOV.U32 R0, RZ, RZ, R7 ;  /* 0x000000ffff007224 */ /* 0x000fe400078e0007 */
[----:B0-----:R-:W2:Y:S01]  /*44230*/  LDL.LU.64 R6, [R1+0x6538] ;  /* 0x0065380001067983 */ /* 0x001ea20000300a00 */
[----:B------:R-:W2:Y:S02]  /*44240*/  LDL.LU.64 R4, [R1+0x6530] ;  /* 0x0065300001047983 */ /* 0x000ea40000300a00 */
[----:B------:R-:W-:Y:S01]  /*44250*/  STL [R1+0x5bc4], R0 ;  /* 0x005bc40001007387 */ /* 0x000fe20000100800 */
[C---:B--2---:R-:W-:Y:S11]  /*44260*/  HMMA.16816.F32.BF16 R4, R20.reuse, R14, R4 ;  /* 0x0000000e1404723c */ /* 0x044ff60000041804 */
[----:B------:R-:W-:Y:S11]  /*44270*/  @!UPT UIADD3 URZ, URZ, URZ, URZ ;  /* 0x0000003f3f3ff290 */ /* 0x000ff6000fffe03f */
[----:B------:R-:W-:Y:S01]  /*44280*/  @!UPT UIADD3 URZ, URZ, URZ, URZ ;  /* 0x0000003f3f3ff290 */ /* 0x000fe2000fffe03f */
[----:B------:R-:W-:Y:S01]  /*44290*/  STL.64 [R1+0x800], R4 ;  /* 0x0008000401007387 */ /* 0x000fe20000100a00 */
[----:B------:R0:W-:Y:S03]  /*442a0*/  STL.64 [R1+0x808], R6 ;  /* 0x0008080601007387 */ /* 0x0001e60000100a00 */
[----:B0-----:R-:W2:Y:S01]  /*442b0*/  LDL.LU.64 R6, [R1+0x6528] ;  /* 0x0065280001067983 */ /* 0x001ea20000300a00 */
[----:B------:R-:W-:Y:S02]  /*442c0*/  IMAD.MOV.U32 R5, RZ, RZ, R14 ;  /* 0x000000ffff057224 */ /* 0x000fe400078e000e */
[----:B------:R-:W-:Y:S02]  /*442d0*/  IMAD.MOV.U32 R4, RZ, RZ, R15 ;  /* 0x000000ffff047224 */ /* 0x000fe400078e000f */
[----:B------:R-:W3:Y:S04]  /*442e0*/  LDL.LU.64 R14, [R1+0x6520] ;  /* 0x00652000010e7983 */ /* 0x000ee80000300a00 */
[----:B--2---:R-:W-:Y:S01]  /*442f0*/  STL.64 [R1+0x6460], R6 ;  /* 0x0064600601007387 */ /* 0x004fe20000100a00 */
[----:B------:R0:W-:Y:S03]  /*44300*/  STL.64 [R1+0x6458], R4 ;  /* 0x0064580401007387 */ /* 0x0001e60000100a00 */
[----:B0-----:R-:W4:Y:S01]  /*44310*/  LDL.LU R4, [R1+0x7e0] ;  /* 0x0007e00001047983 */ /* 0x001f220000300800 */
[----:B------:R-:W4:Y:S02]  /*44320*/  LDL.LU R5, [R1+0x7e4] ;  /* 0x0007e40001057983 */ /* 0x000f240000300800 */
[----:B------:R-:W4:Y:S02]  /*44330*/  LDL.LU R6, [R1+0x7e8] ;  /* 0x0007e80001067983 */ /* 0x000f240000300800 */
[----:B------:R-:W4:Y:S01]  /*44340*/  LDL.LU R7, [R1+0x7ec] ;  /* 0x0007ec0001077983 */ /* 0x000f220000300800 */
[----:B---3--:R-:W-:Y:S01]  /*44350*/  HMMA.16816.F32.BF16 R8, R20, R14, R8 ;  /* 0x0000000e1408723c */ /* 0x008fe20000041808 */
[----:B------:R-:W-:-:S02]  /*44360*/  IMAD.MOV.U32 R29, RZ, RZ, R14 ;  /* 0x000000ffff1d7224 */ /* 0x000fc400078e000e */
[----:B------:R-:W-:-:S05]  /*44370*/  IMAD.MOV.U32 R3, RZ, RZ, R15 ;  /* 0x000000ffff037224 */ /* 0x000fca00078e000f */
[C---:B----4-:R-:W-:Y:S11]  /*44380*/  HMMA.16816.F32.BF16 R4, R20.reuse, R18, R4 ;  /* 0x000000121404723c */ /* 0x050ff60000041804 */
[----:B------:R-:W-:Y:S11]  /*44390*/  @!UPT UIADD3 URZ, URZ, URZ, URZ ;  /* 0x0000003f3f3ff290 */ /* 0x000ff6000fffe03f */
[----:B------:R-:W-:Y:S01]  /*443a0*/  @!UPT UIADD3 URZ, URZ, URZ, URZ ;  /* 0x0000003f3f3ff290 */ /* 0x000fe2000fffe03f */
[----:B------:R-:W-:Y:S01]  /*443b0*/  STL.64 [R1+0x7f0], R4 ;  /* 0x0007f00401007387 */ /* 0x000fe20000100a00 */
[----:B------:R0:W-:Y:S03]  /*443c0*/  STL.64 [R1+0x7f8], R6 ;  /* 0x0007f80601007387 */ /* 0x0001e60000100a00 */
[----:B0-----:R-:W2:Y:S01]  /*443d0*/  LDL.64 R6, [R1+0x58] ;  /* 0x0000580001067983 */ /* 0x001ea20000100a00 */
[----:B------:R0:W-:Y:S02]  /*443e0*/  STL.64 [R1+0x6408], R18 ;  /* 0x0064081201007387 */ /* 0x0001e40000100a00 */
[----:B------:R-:W3:Y:S02]  /*443f0*/  LDL.LU R16, [R1+0x7b0] ;  /* 0x0007b00001107983 */ /* 0x000ee40000300800 */
[----:B------:R-:W3:Y:S01]  /*44400*/  LDL.LU R17, [R1+0x7b4] ;  /* 0x0007b40001117983 */ /* 0x000ee20000300800 */
[----:B0-----:R-:W3:Y:S01]  /*44410*/  LDL.LU R18, [R1+0x7b8] ;  /* 0x0007b80001127983 */ /* 0x001ee20000300800 */
[----:B------:R-:W3:Y:S02]  /*44420*/  LDL.LU R19, [R1+0x7bc] ;  /* 0x0007bc0001137983 */ /* 0x000ee40000300800 */
[----:B------:R-:W-:Y:S02]  /*44430*/  STL.64 [R1+0x7e0], R8 ;  /* 0x0007e00801007387 */ /* 0x000fe40000100a00 */
[----:B------:R0:W-:Y:S02]  /*44440*/  STL.64 [R1+0x7e8], R10 ;  /* 0x0007e80a01007387 */ /* 0x0001e40000100a00 */
[----:B0-----:R-:W4:Y:S01]  /*44450*/  LDL.LU.64 R10, [R1+0x6518] ;  /* 0x00651800010a7983 */ /* 0x001f220000300a00 */
[----:B------:R-:W4:Y:S02]  /*44460*/  LDL.LU.64 R8, [R1+0x6510] ;  /* 0x0065100001087983 */ /* 0x000f240000300a00 */
[----:B------:R-:W4:Y:S02]  /*44470*/  LDL.LU.64 R14, [R1+0x6508] ;  /* 0x00650800010e7983 */ /* 0x000f240000300a00 */
[----:B------:R-:W-:Y:S01]  /*44480*/  STL [R1+0x6404], R3 ;  /* 0x0064040301007387 */ /* 0x000fe20000100800 */
[----:B------:R-:W-:Y:S01]  /*44490*/  STL [R1+0x6400], R29 ;  /* 0x0064001d01007387 */ /* 0x000fe20000100800 */
[C---:B----4-:R-:W-:Y:S03]  /*444a0*/  HMMA.16816.F32.BF16 R12, R20.reuse, R14, R8 ;  /* 0x0000000e140c723c */ /* 0x050fe60000041808 */
[----:B------:R-:W4:Y:S01]  /*444b0*/  LDL.LU.64 R10, [R1+0x6500] ;  /* 0x00650000010a7983 */ /* 0x000f220000300a00 */
[----:B------:R-:W2:Y:S11]  /*444c0*/  LDL.LU.64 R8, [R1+0x64f8] ;  /* 0x0064f80001087983 */ /* 0x000eb60000300a00 */
[----:B------:R-:W-:Y:S08]  /*444d0*/  @!UPT UIADD3 URZ, URZ, URZ, URZ ;  /* 0x0000003f3f3ff290 */ /* 0x000ff0000fffe03f */
[----:B------:R-:W-:Y:S01]  /*444e0*/  STL.64 [R1+0x7d0], R12 ;  /* 0x0007d00c01007387 */ /* 0x000fe20000100a00 */
[----:B------:R0:W-:Y:S03]  /*444f0*/  STL.64 [R1+0x7d8], R14 ;  /* 0x0007d80e01007387 */ /* 0x0001e60000100a00 */
[----:B0-----:R-:W3:Y:S01]  /*44500*/  LDL.LU.64 R14, [R1+0x64f0] ;  /* 0x0064f000010e7983 */ /* 0x001ee20000300a00 */
[----:B------:R-:W2:Y:S02]  /*44510*/  LDL R28, [R1+0x1de0] ;  /* 0x001de000011c7983 */ /* 0x000ea40000100800 */
[----:B------:R-:W2:Y:S01]  /*44520*/  LDL.LU.64 R12, [R1+0x64e8] ;  /* 0x0064e800010c7983 */ /* 0x000ea20000300a00 */
[----:B---3--:R-:W-:Y:S11]  /*44530*/  HMMA.16816.F32.BF16 R16, R20, R14, R16 ;  /* 0x0000000e1410723c */ /* 0x008ff60000041810 */
[----:B------:R-:W-:Y:S11]  /*44540*/  @!UPT UIADD3 URZ, URZ, URZ, URZ ;  /* 0x0000003f3f3ff290 */ /* 0x000ff6000fffe03f */
[----:B------:R-:W-:Y:S01]  /*44550*/  @!UPT UIADD3 URZ, URZ, URZ, URZ ;  /* 0x0000003f3f3ff290 */ /* 0x000fe2000fffe03f */
[----:B------:R0:W-:Y:S01]  /*44560*/  STL.64 [R1+0x7c0], R16 ;  /* 0x0007c01001007387 */ /* 0x0001e20000100a00 */
[----:B------:R1:W-:Y:S02]  /*44570*/  STL [R1+0x7c8], R18 ;  /* 0x0007c81201007387 */ /* 0x0003e40000100800 */
[----:B------:R-:W-:Y:S01]  /*44580*/  IMAD.MOV.U32 R0, RZ, RZ, R19 ;  /* 0x000000ffff007224 */ /* 0x000fe200078e0013 */
[----:B0-----:R-:W3:Y:S01]  /*44590*/  LDL.LU R16, [R1+0x6e0] ;  /* 0x0006e00001107983 */ /* 0x001ee20000300800 */
[----:B------:R-:W3:Y:S02]  /*445a0*/  LDL.LU R17, [R1+0x6e4] ;  /* 0x0006e40001117983 */ /* 0x000ee40000300800 */
[----:B-1----:R-:W3:Y:S02]  /*445b0*/  LDL.LU R18, [R1+0x6e8] ;  /* 0x0006e80001127983 */ /* 0x002ee40000300800 */
[----:B------:R-:W3:Y:S02]  /*445c0*/  LDL.LU R19, [R1+0x6ec] ;  /* 0x0006ec0001137983 */ /* 0x000ee40000300800 */
[----:B------:R-:W-:-:S02]  /*445d0*/  IMAD.MOV.U32 R3, RZ, RZ, R14 ;  /* 0x000000ffff037224 */ /* 0x000fc400078e000e */
[----:B------:R-:W-:Y:S02]  /*445e0*/  IMAD.MOV.U32 R29, RZ, RZ, R15 ;  /* 0x000000ffff1d7224 */ /* 0x000fe400078e000f */
[----:B--2---:R-:W-:Y:S02]  /*445f0*/  IMAD.MOV.U32 R14, RZ, RZ, R12 ;  /* 0x000000ffff0e7224 */ /* 0x004fe400078e000c */
[----:B------:R-:W-:Y:S01]  /*44600*/  IMAD.MOV.U32 R15, RZ, RZ, R13 ;  /* 0x000000ffff0f7224 */ /* 0x000fe200078e000d */
[----:B------:R-:W2:Y:S01]  /*44610*/  LDL.LU R12, [R1+0x64e4] ;  /* 0x0064e400010c7983 */ /* 0x000ea20000300800 */
[----:B------:R-:W2:Y:S03]  /*44620*/  LDL.LU R13, [R1+0x64e0] ;  /* 0x0064e000010d7983 */ /* 0x000ea60000300800 */
[----:B------:R-:W-:Y:S04]  /*44630*/  STL.64 [R1+0x6490], R14 ;  /* 0x0064900e01007387 */ /* 0x000fe80000100a00 */
[----:B---3--:R0:W-:Y:S01]  /*44640*/  STL.64 [R1+0x6418], R18 ;  /* 0x0064181201007387 */ /* 0x0081e20000100a00 */
[----:B------:R-:W-:Y:S03]  /*44650*/  STL.64 [R1+0x6410], R16 ;  /* 0x0064101001007387 */ /* 0x000fe60000100a00 */
[----:B0-----:R-:W3:Y:S01]  /*44660*/  LDL.64 R18, [R1+0xb8] ;  /* 0x0000b80001127983 */ /* 0x001ee20000100a00 */
[----:B------:R-:W-:-:S02]  /*44670*/  IMAD.MOV.U32 R14, RZ, RZ, R9 ;  /* 0x000000ffff0e7224 */ /* 0x000fc400078e0009 */
[----:B------:R-:W-:Y:S01]  /*44680*/  IMAD.MOV.U32 R15, RZ, RZ, R8 ;  /* 0x000000ffff0f7224 */ /* 0x000fe200078e0008 */
[----:B---3--:R0:W-:Y:S02]  /*44690*/  STL.64 [R1+0x6428], R18 ;  /* 0x0064281201007387 */ /* 0x0081e40000100a00 */
[----:B0-----:R-:W-:Y:S02]  /*446a0*/  IMAD.MOV.U32 R18, RZ, RZ, R27 ;  /* 0x000000ffff127224 */ /* 0x001fe400078e001b */
[----:B------:R-:W-:Y:S01]  /*446b0*/  IMAD.MOV.U32 R19, RZ, RZ, R26 ;  /* 0x000000ffff137224 */ /* 0x000fe200078e001a */
[----:B------:R-:W3:Y:S01]  /*446c0*/  LDL.LU R27, [R1+0x64dc] ;  /* 0x0064dc00011b7983 */ /* 0x000ee20000300800 */
[----:B------:R-:W3:Y:S02]  /*446d0*/  LDL.LU R26, [R1+0x64d8] ;  /* 0x0064d800011a7983 */ /* 0x000ee40000300800 */
[----:B------:R-:W-:Y:S01]  /*446e0*/  STL.64 [R1+0x64a8], R14 ;  /* 0x0064a80e01007387 */ /* 0x000fe20000100a00 */
[----:B------:R0:W-:Y:S01]  /*446f0*/  STL.64 [R1+0x6440], R18 ;  /* 0x0064401201007387 */ /* 0x0001e20000100a00 */
[----:B------:R-:W3:Y:S02]  /*44700*/  LDL.LU R16, [R1+0x7a0] ;  /* 0x0007a00001107983 */ /* 0x000ee40000300800 */
[----:B------:R-:W3:Y:S01]  /*44710*/  LDL.LU R17, [R1+0x7a4] ;  /* 0x0007a40001117983 */ /* 0x000ee20000300800 */
[----:B0-----:R-:W3:Y:S01]  /*44720*/  LDL.LU R18, [R1+0x7a8] ;  /* 0x0007a80001127983 */ /* 0x001ee20000300800 */
[----:B------:R-:W3:Y:S02]  /*44730*/  LDL.LU R19, [R1+0x7ac] ;  /* 0x0007ac0001137983 */ /* 0x000ee40000300800 */
[----:B--2---:R-:W-:-:S02]  /*44740*/  IMAD.MOV.U32 R14, RZ, RZ, R13 ;  /* 0x000000ffff0e7224 */ /* 0x004fc400078e000d */
[----:B------:R-:W-:Y:S01]  /*44750*/  IMAD.MOV.U32 R15, RZ, RZ, R12 ;  /* 0x000000ffff0f7224 */ /* 0x000fe200078e000c */
[----:B------:R-:W-:Y:S01]  /*44760*/  STL [R1+0x5bc8], R0 ;  /* 0x005bc80001007387 */ /* 0x000fe20000100800 */
[----:B------:R-:W-:Y:S02]  /*44770*/  IMAD.MOV.U32 R9, RZ, RZ, R6 ;  /* 0x000000ffff097224 */ /* 0x000fe400078e0006 */
[----:B------:R-:W-:Y:S01]  /*44780*/  IMAD.MOV.U32 R8, RZ, RZ, R7 ;  /* 0x000000ffff087224 */ /* 0x000fe200078e0007 */
[C---:B---3--:R-:W-:Y:S11]  /*44790*/  HMMA.16816.F32.BF16 R16, R20.reuse, R6, R16 ;  /* 0x000000061410723c */ /* 0x048ff60000041810 */
[----:B------:R-:W-:Y:S11]  /*447a0*/  @!UPT UIADD3 URZ, URZ, URZ, URZ ;  /* 0x0000003f3f3ff290 */ /* 0x000ff6000fffe03f */
[----:B------:R-:W-:Y:S01]  /*447b0*/  @!UPT UIADD3 URZ, URZ, URZ, URZ ;  /* 0x0000003f3f3ff290 */ /* 0x000fe2000fffe03f */
[----:B------:R-:W-:Y:S01]  /*447c0*/  STL.64 [R1+0x7b0], R16 ;  /* 0x0007b01001007387 */ /* 0x000fe20000100a00 */
[----:B------:R-:W-:Y:S02]  /*447d0*/  STL.64 [R1+0x7b8], R18 ;  /* 0x0007b81201007387 */ /* 0x000fe40000100a00 */
[----:B------:R0:W-:Y:S02]  /*447e0*/  STL.64 [R1+0x64d0], R14 ;  /* 0x0064d00e01007387 */ /* 0x0001e40000100a00 */
[----:B------:R-:W2:Y:S01]  /*447f0*/  LDL.LU R12, [R1+0x490] ;  /* 0x00049000010c7983 */ /* 0x000ea20000300800 */
[----:B------:R-:W2:Y:S04]  /*44800*/  LDL.LU R13, [R1+0x494] ;  /* 0x00049400010d7983 */ /* 0x000ea80000300800 */
[----:B0-----:R-:W2:Y:S01]  /*44810*/  LDL.LU R14, [R1+0x498] ;  /* 0x00049800010e7983 */ /* 0x001ea20000300800 */
[----:B------:R-:W2:Y:S02]  /*44820*/  LDL.LU R15, [R1+0x49c] ;  /* 0x00049c00010f7983 */ /* 0x000ea40000300800 */
[----:B----4-:R-:W-:Y:S02]  /*44830*/  STL.64 [R1+0x6470], R10 ;  /* 0x0064700a01007387 */ /* 0x010fe40000100a00 */
[----:B------:R0:W-:Y:S02]  /*44840*/  STL.64 [R1+0x6468], R8 ;  /* 0x0064680801007387 */ /* 0x0001e40000100a00 */
[----:B0-----:R-:W3:Y:S01]  /*44850*/  LDL.LU R8, [R1+0x3d0] ;  /* 0x0003d00001087983 */ /* 0x001ee20000300800 */
[----:B------:R-:W3:Y:S02]  /*44860*/  LDL.LU R9, [R1+0x3d4] ;  /* 0x0003d40001097983 */ /* 0x000ee40000300800 */
[----:B------:R-:W4:Y:S02]  /*44870*/  LDL.LU R10, [R1+0x3d8] ;  /* 0x0003d800010a7983 */ /* 0x000f240000300800 */
[----:B------:R-:W4:Y:S02]  /*44880*/  LDL.LU R11, [R1+0x3dc] ;  /* 0x0003dc00010b7983 */ /* 0x000f240000300800 */
[----:B----4-:R-:W-:Y:S01]  /*44890*/  STL.64 [R1+0x6488], R10 ;  /* 0x0064880a01007387 */ /* 0x010fe20000100a00 */
[----:B---3--:R0:W-:Y:S03]  /*448a0*/  STL.64 [R1+0x6480], R8 ;  /* 0x0064800801007387 */ /* 0x0081e60000100a00 */
        /* <DEDUP_REMOVED lines=9> */
[----:B------:R-:W4:Y:S01]  /*44940*/  LDL.LU R11, [R1+0x3fc] ;  /* 0x0003fc00010b7983 */ /* 0x000f220000300800 */
[----:B--2---:R-:W-:Y:S01]  /*44950*/  HMMA.16816.F32.BF16 R20, R20, R26, R12 ;  /* 0x0000001a1414723c */ /* 0x004fe2000004180c */
[----:B------:R-:W-:-:S02]  /*44960*/  IMAD.MOV.U32 R18, RZ, RZ, R25 ;  /* 0x000000ffff127224 */ /* 0x000fc400078e0019 */
[----:B------:R-:W-:Y:S01]  /*44970*/  IMAD.MOV.U32 R19, RZ, RZ, R24 ;  /* 0x000000ffff137224 */ /* 0x000fe200078e0018 */
[----:B----4-:R-:W-:Y:S01]  /*44980*/  STL.64 [R1+0x64b8], R10 ;  /* 0x0064b80a01007387 */ /* 0x010fe20000100a00 */
[----:B---3--:R0:W-:Y:S03]  /*44990*/  STL.64 [R1+0x64b0], R8 ;  /* 0x0064b00801007387 */ /* 0x0081e60000100a00 */
[----:B0-----:R-:W2:Y:S01]  /*449a0*/  LDL.LU R8, [R1+0x400] ;  /* 0x0004000001087983 */ /* 0x001ea20000300800 */
[----:B------:R-:W2:Y:S02]  /*449b0*/  LDL.LU R9, [R1+0x404] ;  /* 0x0004040001097983 */ /* 0x000ea40000300800 */
[----:B------:R-:W2:Y:S02]  /*449c0*/  LDL.LU R10, [R1+0x408] ;  /* 0x00040800010a7983 */ /* 0x000ea40000300800 */
[----:B------:R-:W2:Y:S01]  /*449d0*/  LDL.LU R11, [R1+0x40c] ;  /* 0x00040c00010b7983 */ /* 0x000ea20000300800 */
[----:B------:R-:W3:Y:S01]  /*449e0*/  LDL.LU R4, [R1+0x3c0] ;  /* 0x0003c00001047983 */ /* 0x000ee20000300800 */
[----:B------:R-:W3:Y:S02]  /*449f0*/  LDL.LU R5, [R1+0x3c4] ;  /* 0x0003c40001057983 */ /* 0x000ee40000300800 */
[----:B------:R-:W3:Y:S02]  /*44a00*/  LDL.LU R6, [R1+0x3c8] ;  /* 0x0003c80001067983 */ /* 0x000ee40000300800 */
[----:B------:R-:W3:Y:S01]  /*44a10*/  LDL.LU R7, [R1+0x3cc] ;  /* 0x0003cc0001077983 */ /* 0x000ee20000300800 */
[----:B------:R-:W2:Y:S01]  /*44a20*/  LDL.LU.64 R14, [R1+0x64d0] ;  /* 0x0064d000010e7983 */ /* 0x000ea20000300a00 */
[----:B------:R-:W2:Y:S02]  /*44a30*/  LDL.LU.64 R26, [R1+0x64c8] ;  /* 0x0064c800011a7983 */ /* 0x000ea40000300a00 */
[----:B------:R-:W2:Y:S02]  /*44a40*/  LDL.LU.64 R24, [R1+0x64c0] ;  /* 0x0064c00001187983 */ /* 0x000ea40000300a00 */
[----:B------:R0:W-:Y:S01]  /*44a50*/  STL.64 [R1+0x490], R20 ;  /* 0x0004901401007387 */ /* 0x0001e20000100a00 */
[----:B------:R1:W-:Y:S01]  /*44a60*/  STL [R1+0x498], R22 ;  /* 0x0004981601007387 */ /* 0x0003e20000100800 */
[----:B------:R-:W-:-:S03]  /*44a70*/  IMAD.MOV.U32 R0, RZ, RZ, R23 ;  /* 0x000000ffff007224 */ /* 0x000fc600078e0017 */
[----:B0-----:R-:W4:Y:S01]  /*44a80*/  LDL.LU R20, [R1+0x3b0] ;  /* 0x0003b00001147983 */ /* 0x001f220000300800 */
[----:B------:R-:W4:Y:S02]  /*44a90*/  LDL.LU R21, [R1+0x3b4] ;  /* 0x0003b40001157983 */ /* 0x000f240000300800 */
[----:B-1----:R-:W4:Y:S02]  /*44aa0*/  LDL.LU R22, [R1+0x3b8] ;  /* 0x0003b80001167983 */ /* 0x002f240000300800 */
[----:B------:R-:W4:Y:S01]  /*44ab0*/  LDL.LU R23, [R1+0x3bc] ;  /* 0x0003bc0001177983 */ /* 0x000f220000300800 */
[----:B------:R-:W-:Y:S01]  /*44ac0*/  STL [R1+0x5d14], R0 ;  /* 0x005d140001007387 */ /* 0x000fe20000100800 */
[C---:B--2---:R-:W-:Y:S03]  /*44ad0*/  HMMA.16816.F32.BF16 R12, R24.reuse, R14, R8 ;  /* 0x0000000e180c723c */ /* 0x044fe60000041808 */
[----:B------:R-:W2:Y:S01]  /*44ae0*/  LDL.LU.64 R10, [R1+0x64b8] ;  /* 0x0064b800010a7983 */ /* 0x000ea20000300a00 */
[----:B------:R-:W2:Y:S11]  /*44af0*/  LDL.LU.64 R8, [R1+0x64b0] ;  /* 0x0064b00001087983 */ /* 0x000eb60000300a00 */
[----:B------:R-:W-:Y:S08]  /*44b00*/  @!UPT UIADD3 URZ, URZ, URZ, URZ ;  /* 0x0000003f3f3ff290 */ /* 0x000ff0000fffe03f */
[----:B------:R-:W-:Y:S01]  /*44b10*/  STL.64 [R1+0x400], R12 ;  /* 0x0004000c01007387 */ /* 0x000fe20000100a00 */
        /* <DEDUP_REMOVED lines=16> */
[C---:B--2---:R-:W-:Y:S11]  /*44c20*/  HMMA.16816.F32.BF16 R8, R24.reuse, R14, R8 ;  /* 0x0000000e1808723c */ /* 0x044ff60000041808 */
[----:B------:R-:W-:Y:S11]  /*44c30*/  @!UPT UIADD3 URZ, URZ, URZ, URZ ;  /* 0x0000003f3f3ff290 */ /* 0x000ff6000fffe03f */
[----:B------:R-:W-:Y:S01]  /*44c40*/  @!UPT UIADD3 URZ, URZ, URZ, URZ ;  /* 0x0000003f3f3ff290 */ /* 0x000fe2000fffe03f */
[----:B------:R-:W-:Y:S01]  /*44c50*/  STL.64 [R1+0x3d0], R8 ;  /* 0x0003d00801007387 */ /* 0x000fe20000100a00 */
[----:B------:R0:W-:Y:S03]  /*44c60*/  STL.64 [R1+0x3d8], R10 ;  /* 0x0003d80a01007387 */ /* 0x0001e60000100a00 */
[----:B0-----:R-:W3:Y:S01]  /*44c70*/  LDL.LU.64 R10, [R1+0x6470] ;  /* 0x00647000010a7983 */ /* 0x001ee20000300a00 */
[----:B------:R-:W2:Y:S02]  /*44c80*/  LDL.LU.64 R8, [R1+0x6468] ;  /* 0x0064680001087983 */ /* 0x000ea40000300a00 */
[----:B------:R0:W-:Y:S02]  /*44c90*/  STL.64 [R1+0x6420], R14 ;  /* 0x0064200e01007387 */ /* 0x0001e40000100a00 */
[----:B------:R-:W2:Y:S01]  /*44ca0*/  LDL.LU R12, [R1+0x6f0] ;  /* 0x0006f000010c7983 */ /* 0x000ea20000300800 */
[----:B------:R-:W2:Y:S04]  /*44cb0*/  LDL.LU R13, [R1+0x6f4] ;  /* 0x0006f400010d7983 */ /* 0x000ea80000300800 */
[----:B0-----:R-:W2:Y:S01]  /*44cc0*/  LDL.LU R14, [R1+0x6f8] ;  /* 0x0006f800010e7983 */ /* 0x001ea20000300800 */
[----:B------:R-:W2:Y:S03]  /*44cd0*/  LDL.LU R15, [R1+0x6fc] ;  /* 0x0006fc00010f7983 */ /* 0x000ea60000300800 */
[----:B--2---:R-:W-:Y:S01]  /*44ce0*/  STL.64 [R1+0x6438], R14 ;  /* 0x0064380e01007387 */ /* 0x004fe20000100a00 */
[----:B------:R0:W-:Y:S03]  /*44cf0*/  STL.64 [R1+0x6430], R12 ;  /* 0x0064300c01007387 */ /* 0x0001e60000100a00 */
[----:B0-----:R-:W2:Y:S01]  /*44d00*/  LDL.LU R12, [R1+0x700] ;  /* 0x00070000010c7983 */ /* 0x001ea20000300800 */
[----:B------:R-:W2:Y:S02]  /*44d10*/  LDL.LU R13, [R1+0x704] ;  /* 0x00070400010d7983 */ /* 0x000ea40000300800 */
[----:B------:R-:W2:Y:S02]  /*44d20*/  LDL.LU R14, [R1+0x708] ;  /* 0x00070800010e7983 */ /* 0x000ea40000300800 */
[----:B------:R-:W2:Y:S01]  /*44d30*/  LDL.LU R15, [R1+0x70c] ;  /* 0x00070c00010f7983 */ /* 0x000ea20000300800 */
[C---:B---3--:R-:W-:Y:S01]  /*44d40*/  HMMA.16816.F32.BF16 R4, R24.reuse, R10, R4 ;  /* 0x0000000a1804723c */ /* 0x048fe20000041804 */
[----:B--2---:R-:W-:Y:S01]  /*44d50*/  STL.64 [R1+0x6450], R14 ;  /* 0x0064500e01007387 */ /* 0x004fe20000100a00 */
[----:B------:R0:W-:Y:S03]  /*44d60*/  STL.64 [R1+0x6448], R12 ;  /* 0x0064480c01007387 */ /* 0x0001e60000100a00 */
[----:B0-----:R-:W2:Y:S01]  /*44d70*/  LDL.LU R12, [R1+0x710] ;  /* 0x00071000010c7983 */ /* 0x001ea20000300800 */
[----:B------:R-:W2:Y:S02]  /*44d80*/  LDL.LU R13, [R1+0x714] ;  /* 0x00071400010d7983 */ /* 0x000ea40000300800 */
[----:B------:R-:W2:Y:S02]  /*44d90*/  LDL.LU R14, [R1+0x718] ;  /* 0x00071800010e7983 */ /* 0x000ea40000300800 */
[----:B------:R-:W2:Y:S11]  /*44da0*/  LDL.LU R15, [R1+0x71c] ;  /* 0x00071c00010f7983 */ /* 0x000eb60000300800 */
[----:B------:R-:W-:Y:S02]  /*44db0*/  @!UPT UIADD3 URZ, URZ, URZ, URZ ;  /* 0x0000003f3f3ff290 */ /* 0x000fe4000fffe03f */
[----:B------:R-:W-:Y:S01]  /*44dc0*/  STL.64 [R1+0x3c0], R4 ;  /* 0x0003c00401007387 */ /* 0x000fe20000100a00 */
[----:B------:R0:W-:Y:S03]  /*44dd0*/  STL.64 [R1+0x3c8], R6 ;  /* 0x0003c80601007387 */ /* 0x0001e60000100a00 */
[----:B0-----:R-:W4:Y:S01]  /*44de0*/  LDL.LU.64 R6, [R1+0x6460] ;  /* 0x0064600001067983 */ /* 0x001f220000300a00 */
[----:B------:R-:W3:Y:S02]  /*44df0*/  LDL.LU.64 R4, [R1+0x6458] ;  /* 0x0064580001047983 */ /* 0x000ee40000300a00 */
[----:B------:R-:W-:Y:S01]  /*44e00*/  STL.64 [R1+0x6340], R10 ;  /* 0x0063400a01007387 */ /* 0x000fe20000100a00 */
[C---:B----4-:R-:W-:Y:S11]  /*44e10*/  HMMA.16816.F32.BF16 R20, R24.reuse, R6, R20 ;  /* 0x000000061814723c */ /* 0x050ff60000041814 */
[----:B------:R-:W-:Y:S11]  /*44e20*/  @!UPT UIADD3 URZ, URZ, URZ, URZ ;  /* 0x0000003f3f3ff290 */ /* 0x000ff6000fffe03f */
[----:B------:R-:W-:Y:S01]  /*44e30*/  @!UPT UIADD3 URZ, URZ, URZ, URZ ;  /* 0x0000003f3f3ff290 */ /* 0x000fe2000fffe03f */
[----:B------:R-:W-:Y:S01]  /*44e40*/  STL.64 [R1+0x3b0], R20 ;  /* 0x0003b01401007387 */ /* 0x000fe20000100a00 */
[----:B------:R-:W-:Y:S02]  /*44e50*/  STL.64 [R1+0x3b8], R22 ;  /* 0x0003b81601007387 */ /* 0x000fe40000100a00 */
[----:B------:R-:W0:Y:S02]  /*44e60*/  LDSM.16.MT88.4 R20, [R2+0x2180] ;  /* 0x002180000214783b */ /* 0x000e240000004200 */
[----:B0-----:R0:W-:Y:S02]  /*44e70*/  STL.64 [R1+0x6288], R22 ;  /* 0x0062881601007387 */ /* 0x0011e40000100a00 */
[----:B------:R1:W-:Y:S02]  /*44e80*/  STL.64 [R1+0x6280], R20 ;  /* 0x0062801401007387 */ /* 0x0003e40000100a00 */
[----:B0-----:R-:W4:Y:S01]  /*44e90*/  LDL.64 R22, [R1+0x48] ;  /* 0x0000480001167983 */ /* 0x001f220000100a00 */
[C---:B--2---:R-:W-:Y:S03]  /*44ea0*/  HMMA.16816.F32.BF16 R16, R24.reuse, R18, R12 ;  /* 0x000000121810723c */ /* 0x044fe6000004180c */
[----:B----4-:R0:W-:Y:S01]  /*44eb0*/  STL.64 [R1+0x63e0], R22 ;  /* 0x0063e01601007387 */ /* 0x0101e20000100a00 */
[----:B-1----:R-:W2:Y:S02]  /*44ec0*/  LDL.LU R20, [R1+0x6d0] ;  /* 0x0006d00001147983 */ /* 0x002ea40000300800 */
[----:B------:R-:W2:Y:S01]  /*44ed0*/  LDL.LU R21, [R1+0x6d4] ;  /* 0x0006d40001157983 */ /* 0x000ea20000300800 */
[----:B0-----:R-:W2:Y:S01]  /*44ee0*/  LDL.LU R22, [R1+0x6d8] ;  /* 0x0006d80001167983 */ /* 0x001ea20000300800 */
[----:B------:R-:W2:Y:S02]  /*44ef0*/  LDL.LU R23, [R1+0x6dc] ;  /* 0x0006dc0001177983 */ /* 0x000ea40000300800 */
[----:B------:R-:W-:Y:S02]  /*44f00*/  STL [R1+0x5e58], R2 ;  /* 0x005e580201007387 */ /* 0x000fe40000100800 */
[----:B------:R-:W4:Y:S01]  /*44f10*/  LDL.LU.64 R14, [R1+0x6450] ;  /* 0x00645000010e7983 */ /* 0x000f220000300a00 */
[----:B------:R-:W4:Y:S10]  /*44f20*/  LDL.LU.64 R12, [R1+0x6448] ;  /* 0x00644800010c7983 */ /* 0x000f340000300a00 */
[----:B------:R-:W-:Y:S02]  /*44f30*/  STL.64 [R1+0x9c0], R16 ;  /* 0x0009c01001007387 */ /* 0x000fe40000100a00 */
[----:B------:R0:W-:Y:S02]  /*44f40*/  STL.64 [R1+0x9c8], R18 ;  /* 0x0009c81201007387 */ /* 0x0001e40000100a00 */
[----:B0-----:R-:W4:Y:S02]  /*44f50*/  LDL.LU.64 R18, [R1+0x6440] ;  /* 0x0064400001127983 */ /* 0x001f240000300a00 */
[C---:B----4-:R-:W-:Y:S02]  /*44f60*/  HMMA.16816.F32.BF16 R16, R24.reuse, R18, R12 ;  /* 0x000000121810723c */ /* 0x050fe4000004180c */
[----:B------:R-:W4:Y:S01]  /*44f70*/  LDL.LU.64 R14, [R1+0x6438] ;  /* 0x00643800010e7983 */ /* 0x000f220000300a00 */
[----:B------:R-:W4:Y:S11]  /*44f80*/  LDL.LU.64 R12, [R1+0x6430] ;  /* 0x00643000010c7983 */ /* 0x000f360000300a00 */
[----:B------:R-:W-:Y:S09]  /*44f90*/  @!UPT UIADD3 URZ, URZ, URZ, URZ ;  /* 0x0000003f3f3ff290 */ /* 0x000ff2000fffe03f */
[----:B------:R-:W-:Y:S01]  /*44fa0*/  STL.64 [R1+0x710], R16 ;  /* 0x0007101001007387 */ /* 0x000fe20000100a00 */
[----:B------:R0:W-:Y:S03]  /*44fb0*/  STL.64 [R1+0x718], R18 ;  /* 0x0007181201007387 */ /* 0x0001e60000100a00 */
[----:B0-----:R-:W4:Y:S02]  /*44fc0*/  LDL.LU.64 R18, [R1+0x6428] ;  /* 0x0064280001127983 */ /* 0x001f240000300a00 */
[----:B----4-:R-:W-:Y:S11]  /*44fd0*/  HMMA.16816.F32.BF16 R12, R24, R18, R12 ;  /* 0x00000012180c723c */ /* 0x010ff6000004180c */
[----:B------:R-:W-:Y:S11]  /*44fe0*/  @!UPT UIADD3 URZ, URZ, URZ, URZ ;  /* 0x0000003f3f3ff290 */ /* 0x000ff6000fffe03f */
[----:B------:R-:W-:Y:S01]  /*44ff0*/  @!UPT UIADD3 URZ, URZ, URZ, URZ ;  /* 0x0000003f3f3ff290 */ /* 0x000fe2000fffe03f */
[----:B------:R-:W-:Y:S01]  /*45000*/  STL.64 [R1+0x700], R12 ;  /* 0x0007000c01007387 */ /* 0x000fe20000100a00 */
[----:B------:R0:W-:Y:S03]  /*45010*/  STL.64 [R1+0x708], R14 ;  /* 0x0007080e01007387 */ /* 0x0001e60000100a00 */
[----:B0-----:R-:W4:Y:S01]  /*45020*/  LDL.LU.64 R14, [R1+0x6420] ;  /* 0x00642000010e7983 */ /* 0x001f220000300a00 */
[----:B------:R-:W-:Y:S02]  /*45030*/  IMAD.MOV.U32 R13, RZ, RZ, R18 ;  /* 0x000000ffff0d7224 */ /* 0x000fe400078e0012 */
[----:B------:R-:W-:Y:S02]  /*45040*/  IMAD.MOV.U32 R12, RZ, RZ, R19 ;  /* 0x000000ffff0c7224 */ /* 0x000fe400078e0013 */
[----:B------:R-:W2:Y:S01]  /*45050*/  LDL.LU.64 R18, [R1+0x6418] ;  /* 0x0064180001127983 */ /* 0x000ea20000300a00 */
[----:B------:R-:W2:Y:S03]  /*45060*/  LDL.LU.64 R16, [R1+0x6410] ;  /* 0x0064100001107983 */ /* 0x000ea60000300a00 */
[----:B----4-:R3:W-:Y:S01]  /*45070*/  STL.64 [R1+0x6350], R14 ;  /* 0x0063500e01007387 */ /* 0x0107e20000100a00 */
[----:B------:R2:W-:Y:S02]  /*45080*/  STL.64 [R1+0x6348], R12 ;  /* 0x0063480c01007387 */ /* 0x0005e40000100a00 */
[----:B---3--:R-:W-:-:S02]  /*45090*/  IMAD.MOV.U32 R14, RZ, RZ, R5 ;  /* 0x000000ffff0e7224 */ /* 0x008fc400078e0005 */
[----:B------:R-:W-:-:S07]  /*450a0*/  IMAD.MOV.U32 R15, RZ, RZ, R4 ;  /* 0x000000ffff0f7224 */ /* 0x000fce00078e0004 */
[C---:B--2---:R-:W-:Y:S01]  /*450b0*/  HMMA.16816.F32.BF16 R12, R24.reuse, R14, R16 ;  /* 0x0000000e180c723c */ /* 0x044fe20000041810 */
[----:B------:R-:W2:Y:S11]  /*450c0*/  LDL.LU.64 R18, [R1+0x6408] ;  /* 0x0064080001127983 */ /* 0x000eb60000300a00 */
[----:B------:R-:W-:Y:S11]  /*450d0*/  @!UPT UIADD3 URZ, URZ, URZ, URZ ;  /* 0x0000003f3f3ff290 */ /* 0x000ff6000fffe03f */
[----:B------:R-:W-:Y:S01]  /*450e0*/  STL.64 [R1+0x6f0], R12 ;  /* 0x0006f00c01007387 */ /* 0x000fe20000100a00 */
[----:B------:R2:W-:Y:S02]  /*450f0*/  STL.64 [R1+0x6f8], R14 ;  /* 0x0006f80e01007387 */ /* 0x0005e40000100a00 */
[----:B--2---:R-:W-:Y:S01]  /*45100*/  HMMA.16816.F32.BF16 R12, R24, R18, R20 ;  /* 0x00000012180c723c */ /* 0x004fe20000041814 */
[----:B------:R-:W-:Y:S02]  /*45110*/  IMAD.MOV.U32 R5, RZ, RZ, R18 ;  /* 0x000000ffff057224 */ /* 0x000fe400078e0012 */
[----:B------:R-:W-:Y:S11]  /*45120*/  IMAD.MOV.U32 R4, RZ, RZ, R19 ;  /* 0x000000ffff047224 */ /* 0x000ff600078e0013 */
[----:B------:R-:W-:Y:S09]  /*45130*/  @!UPT UIADD3 URZ, URZ, URZ, URZ ;  /* 0x0000003f3f3ff290 */ /* 0x000ff2000fffe03f */
[----:B------:R-:W-:Y:S01]  /*45140*/  STL.64 [R1+0x6e0], R12 ;  /* 0x0006e00c01007387 */ /* 0x000fe20000100a00 */
[----:B------:R-:W-:Y:S02]  /*45150*/  STL.64 [R1+0x6e8], R14 ;  /* 0x0006e80e01007387 */ /* 0x000fe40000100a00 */
[----:B------:R-:W2:Y:S02]  /*45160*/  LDL.LU R16, [R1+0x3a0] ;  /* 0x0003a00001107983 */ /* 0x000ea40000300800 */
[----:B------:R-:W2:Y:S01]  /*45170*/  LDL.LU R17, [R1+0x3a4] ;  /* 0x0003a40001117983 */ /* 0x000ea20000300800 */
[----:B------:R-:W3:Y:S01]  /*45180*/  LDL.LU R18, [R1+0x3a8] ;  /* 0x0003a80001127983 */ /* 0x000ee20000300800 */
[----:B------:R-:W3:Y:S03]  /*45190*/  LDL.LU R19, [R1+0x3ac] ;  /* 0x0003ac0001137983 */ /* 0x000ee60000300800 */
[----:B---3--:R0:W-:Y:S01]  /*451a0*/  STL.64 [R1+0x63b0], R18 ;  /* 0x0063b01201007387 */ /* 0x0081e20000100a00 */
[----:B--2---:R-:W-:Y:S02]  /*451b0*/  STL.64 [R1+0x63a8], R16 ;  /* 0x0063a81001007387 */ /* 0x004fe40000100a00 */
[----:B0-----:R-:W-:-:S02]  /*451c0*/  IMAD.MOV.U32 R18, RZ, RZ, R9 ;  /* 0x000000ffff127224 */ /* 0x001fc400078e0009 */
[----:B------:R-:W-:-:S05]  /*451d0*/  IMAD.MOV.U32 R19, RZ, RZ, R8 ;  /* 0x000000ffff137224 */ /* 0x000fca00078e0008 */
[----:B------:R0:W-:Y:S01]  /*451e0*/  STL.64 [R1+0x63c0], R18 ;  /* 0x0063c01201007387 */ /* 0x0001e20000100a00 */
[----:B------:R-:W2:Y:S02]  /*451f0*/  LDL.64 R14, [R1+0x8] ;  /* 0x00000800010e7983 */ /* 0x000ea40000100a00 */
[----:B0-----:R-:W-:Y:S02]  /*45200*/  IMAD.MOV.U32 R18, RZ, RZ, R3 ;  /* 0x000000ffff127224 */ /* 0x001fe400078e0003 */
[----:B------:R-:W-:Y:S01]  /*45210*/  IMAD.MOV.U32 R19, RZ, RZ, R29 ;  /* 0x000000ffff137224 */ /* 0x000fe200078e001d */
[----:B--2---:R-:W-:Y:S01]  /*45220*/  STL.64 [R1+0x6368], R14 ;  /* 0x0063680e01007387 */ /* 0x004fe20000100a00 */
[----:B------:R-:W2:Y:S02]  /*45230*/  LDL.LU R8, [R1+0x350] ;  /* 0x0003500001087983 */ /* 0x000ea40000300800 */
[----:B------:R-:W2:Y:S02]  /*45240*/  LDL.LU R9, [R1+0x354] ;  /* 0x0003540001097983 */ /* 0x000ea40000300800 */
[----:B------:R-:W3:Y:S01]  /*45250*/  LDL.LU R10, [R1+0x358] ;  /* 0x00035800010a7983 */ /* 0x000ee20000300800 */
[----:B------:R-:W3:Y:S01]  /*45260*/  LDL.LU R11, [R1+0x35c] ;  /* 0x00035c00010b7983 */ /* 0x000ee20000300800 */
[----:B------:R-:W4:Y:S02]  /*45270*/  LDL.LU R3, [R1+0x6404] ;  /* 0x0064040001037983 */ /* 0x000f240000300800 */
[----:B------:R-:W2:Y:S02]  /*45280*/  LDL.LU R29, [R1+0x6400] ;  /* 0x00640000011d7983 */ /* 0x000ea40000300800 */
[----:B------:R-:W2:Y:S01]  /*45290*/  LDL.LU R20, [R1+0x6b0] ;  /* 0x0006b00001147983 */ /* 0x000ea20000300800 */
[----:B------:R-:W2:Y:S01]  /*452a0*/  LDL.LU R21, [R1+0x6b4] ;  /* 0x0006b40001157983 */ /* 0x000ea20000300800 */
[----:B------:R-:W2:Y:S02]  /*452b0*/  LDL.LU R22, [R1+0x6b8] ;  /* 0x0006b80001167983 */ /* 0x000ea40000300800 */
[----:B------:R-:W2:Y:S02]  /*452c0*/  LDL.LU R23, [R1+0x6bc] ;  /* 0x0006bc0001177983 */ /* 0x000ea40000300800 */
[----:B--2---:R-:W-:Y:S01]  /*452d0*/  STL.64 [R1+0x63f0], R22 ;  /* 0x0063f01601007387 */ /* 0x004fe20000100a00 */
[----:B------:R-:W-:Y:S02]  /*452e0*/  STL.64 [R1+0x63e8], R20 ;  /* 0x0063e81401007387 */ /* 0x000fe40000100a00 */
[----:B------:R0:W-:Y:S02]  /*452f0*/  STL.64 [R1+0x63d8], R18 ;  /* 0x0063d81201007387 */ /* 0x0001e40000100a00 */
[----:B0-----:R-:W2:Y:S04]  /*45300*/  LDL.64 R18, [R1+0x78] ;  /* 0x0000780001127983 */ /* 0x001ea80000100a00 */
[----:B--2---:R0:W-:Y:S01]  /*45310*/  STL.64 [R1+0x63f8], R18 ;  /* 0x0063f81201007387 */ /* 0x0041e20000100a00 */
[----:B------:R-:W2:Y:S02]  /*45320*/  LDL.LU R16, [R1+0x6c0] ;  /* 0x0006c00001107983 */ /* 0x000ea40000300800 */
[----:B------:R-:W2:Y:S01]  /*45330*/  LDL.LU R17, [R1+0x6c4] ;  /* 0x0006c40001117983 */ /* 0x000ea20000300800 */
[----:B0-----:R-:W2:Y:S01]  /*45340*/  LDL.LU R18, [R1+0x6c8] ;  /* 0x0006c80001127983 */ /* 0x001ea20000300800 */
[----:B------:R-:W2:Y:S02]  /*45350*/  LDL.LU R19, [R1+0x6cc] ;  /* 0x0006cc0001137983 */ /* 0x000ea40000300800 */
[----:B------:R-:W2:Y:S02]  /*45360*/  LDL.64 R14, [R1+0x18] ;  /* 0x00001800010e7983 */ /* 0x000ea40000100a00 */
[----:B--2---:R0:W-:Y:S04]  /*45370*/  STL.64 [R1+0x6380], R14 ;  /* 0x0063800e01007387 */ /* 0x0041e80000100a00 */
[----:B0-----:R-:W2:Y:S04]  /*45380*/  LDL.64 R14, [R1+0x28] ;  /* 0x00002800010e7983 */ /* 0x001ea80000100a00 */
[----:B--2---:R0:W-:Y:S01]  /*45390*/  STL.64 [R1+0x63b8], R14 ;  /* 0x0063b80e01007387 */ /* 0x0041e20000100a00 */
[----:B------:R-:W2:Y:S02]  /*453a0*/  LDL.LU R12, [R1+0x690] ;  /* 0x00069000010c7983 */ /* 0x000ea40000300800 */
[----:B------:R-:W2:Y:S01]  /*453b0*/  LDL.LU R13, [R1+0x694] ;  /* 0x00069400010d7983 */ /* 0x000ea20000300800 */
        /* <DEDUP_REMOVED lines=8> */
[----:B---3--:R-:W-:Y:S01]  /*45440*/  STL.64 [R1+0x6360], R10 ;  /* 0x0063600a01007387 */ /* 0x008fe20000100a00 */
[----:B------:R0:W-:Y:S03]  /*45450*/  STL.64 [R1+0x6358], R8 ;  /* 0x0063580801007387 */ /* 0x0001e60000100a00 */
[----:B0-----:R-:W3:Y:S01]  /*45460*/  LDL.LU R8, [R1+0x360] ;  /* 0x0003600001087983 */ /* 0x001ee20000300800 */
[----:B------:R-:W3:Y:S02]  /*45470*/  LDL.LU R9, [R1+0x364] ;  /* 0x0003640001097983 */ /* 0x000ee40000300800 */
[----:B------:R-:W2:Y:S02]  /*45480*/  LDL.LU R10, [R1+0x368] ;  /* 0x00036800010a7983 */ /* 0x000ea40000300800 */
[----:B------:R-:W2:Y:S02]  /*45490*/  LDL.LU R11, [R1+0x36c] ;  /* 0x00036c00010b7983 */ /* 0x000ea40000300800 */
[----:B------:R-:W-:-:S02]  /*454a0*/  IMAD.MOV.U32 R22, RZ, RZ, R29 ;  /* 0x000000ffff167224 */ /* 0x000fc400078e001d */
[----:B----4-:R-:W-:-:S07]  /*454b0*/  IMAD.MOV.U32 R23, RZ, RZ, R3 ;  /* 0x000000ffff177224 */ /* 0x010fce00078e0003 */
[C---:B------:R-:W-:Y:S01]  /*454c0*/  HMMA.16816.F32.BF16 R20, R24.reuse, R22, R16 ;  /* 0x000000161814723c */ /* 0x040fe20000041810 */
[----:B--2---:R-:W-:Y:S01]  /*454d0*/  STL.64 [R1+0x6378], R10 ;  /* 0x0063780a01007387 */ /* 0x004fe20000100a00 */
[----:B---3--:R0:W-:Y:S03]  /*454e0*/  STL.64 [R1+0x6370], R8 ;  /* 0x0063700801007387 */ /* 0x0081e60000100a00 */
[----:B0-----:R-:W2:Y:S01]  /*454f0*/  LDL.LU R8, [R1+0x370] ;  /* 0x0003700001087983 */ /* 0x001ea20000300800 */
[----:B------:R-:W2:Y:S02]  /*45500*/  LDL.LU R9, [R1+0x374] ;  /* 0x0003740001097983 */ /* 0x000ea40000300800 */
[----:B------:R-:W3:Y:S02]  /*45510*/  LDL.LU R10, [R1+0x378] ;  /* 0x00037800010a7983 */ /* 0x000ee40000300800 */
[----:B------:R-:W3:Y:S02]  /*45520*/  LDL.LU R11, [R1+0x37c] ;  /* 0x00037c00010b7983 */ /* 0x000ee40000300800 */
[----:B---3--:R-:W-:Y:S01]  /*45530*/  STL.64 [R1+0x6390], R10 ;  /* 0x0063900a01007387 */ /* 0x008fe20000100a00 */
[----:B--2---:R0:W-:Y:S03]  /*45540*/  STL.64 [R1+0x6388], R8 ;  /* 0x0063880801007387 */ /* 0x0041e60000100a00 */
[----:B0-----:R-:W2:Y:S01]  /*45550*/  LDL.LU R8, [R1+0x380] ;  /* 0x0003800001087983 */ /* 0x001ea20000300800 */
[----:B------:R-:W2:Y:S02]  /*45560*/  LDL.LU R9, [R1+0x384] ;  /* 0x0003840001097983 */ /* 0x000ea40000300800 */
[----:B------:R-:W2:Y:S02]  /*45570*/  LDL.LU R10, [R1+0x388] ;  /* 0x00038800010a7983 */ /* 0x000ea40000300800 */
[----:B------:R-:W2:Y:S01]  /*45580*/  LDL.LU R11, [R1+0x38c] ;  /* 0x00038c00010b7983 */ /* 0x000ea20000300800 */
[----:B------:R-:W-:Y:S01]  /*45590*/  STL [R1+0x6304], R4 ;  /* 0x0063040401007387 */ /* 0x000fe20000100800 */
[----:B------:R-:W-:Y:S02]  /*455a0*/  STL [R1+0x6300], R5 ;  /* 0x0063000501007387 */ /* 0x000fe40000100800 */
[----:B------:R-:W3:Y:S02]  /*455b0*/  LDL.LU.64 R18, [R1+0x63f8] ;  /* 0x0063f80001127983 */ /* 0x000ee40000300a00 */
[----:B------:R-:W-:Y:S01]  /*455c0*/  STL.64 [R1+0x6d0], R20 ;  /* 0x0006d01401007387 */ /* 0x000fe20000100a00 */
[----:B------:R0:W-:Y:S04]  /*455d0*/  STL.64 [R1+0x6d8], R22 ;  /* 0x0006d81601007387 */ /* 0x0001e80000100a00 */
[----:B0-----:R-:W3:Y:S01]  /*455e0*/  LDL.LU.64 R22, [R1+0x63f0] ;  /* 0x0063f00001167983 */ /* 0x001ee20000300a00 */
[----:B------:R-:W3:Y:S02]  /*455f0*/  LDL.LU.64 R20, [R1+0x63e8] ;  /* 0x0063e80001147983 */ /* 0x000ee40000300a00 */
        /* <DEDUP_REMOVED lines=8> */
[----:B------:R-:W4:Y:S02]  /*45680*/  LDL.LU.64 R18, [R1+0x63d8] ;  /* 0x0063d80001127983 */ /* 0x000f240000300a00 */
[C---:B----4-:R-:W-:Y:S01]  /*45690*/  HMMA.16816.F32.BF16 R16, R24.reuse, R18, R12 ;  /* 0x000000121810723c */ /* 0x050fe2000004180c */
[----:B------:R-:W4:Y:S01]  /*456a0*/  LDL.LU.64 R14, [R1+0x63d0] ;  /* 0x0063d000010e7983 */ /* 0x000f220000300a00 */
[----:B------:R-:W4:Y:S11]  /*456b0*/  LDL.LU.64 R12, [R1+0x63c8] ;  /* 0x0063c800010c7983 */ /* 0x000f360000300a00 */
[----:B------:R-:W-:Y:S10]  /*456c0*/  @!UPT UIADD3 URZ, URZ, URZ, URZ ;  /* 0x0000003f3f3ff290 */ /* 0x000ff4000fffe03f */
[----:B------:R-:W-:Y:S01]  /*456d0*/  STL.64 [R1+0x6b0], R16 ;  /* 0x0006b01001007387 */ /* 0x000fe20000100a00 */
[----:B------:R0:W-:Y:S03]  /*456e0*/  STL.64 [R1+0x6b8], R18 ;  /* 0x0006b81201007387 */ /* 0x0001e60000100a00 */
[----:B0-----:R-:W4:Y:S02]  /*456f0*/  LDL.LU.64 R18, [R1+0x63c0] ;  /* 0x0063c00001127983 */ /* 0x001f240000300a00 */
[C---:B----4-:R-:W-:Y:S02]  /*45700*/  HMMA.16816.F32.BF16 R16, R24.reuse, R18, R12 ;  /* 0x000000121810723c */ /* 0x050fe4000004180c */
[----:B------:R-:W4:Y:S11]  /*45710*/  LDL.LU.64 R14, [R1+0x63b8] ;  /* 0x0063b800010e7983 */ /* 0x000f360000300a00 */
[----:B------:R-:W-:Y:S10]  /*45720*/  @!UPT UIADD3 URZ, URZ, URZ, URZ ;  /* 0x0000003f3f3ff290 */ /* 0x000ff4000fffe03f */
[----:B------:R-:W-:Y:S01]  /*45730*/  STL.64 [R1+0x6a0], R16 ;  /* 0x0006a01001007387 */ /* 0x000fe20000100a00 */
[----:B------:R0:W-:Y:S03]  /*45740*/  STL.64 [R1+0x6a8], R18 ;  /* 0x0006a81201007387 */ /* 0x0001e60000100a00 */
[----:B0-----:R-:W3:Y:S01]  /*45750*/  LDL.LU.64 R18, [R1+0x63b0] ;  /* 0x0063b00001127983 */ /* 0x001ee20000300a00 */
[----:B------:R-:W3:Y:S02]  /*45760*/  LDL.LU.64 R16, [R1+0x63a8] ;  /* 0x0063a80001107983 */ /* 0x000ee40000300a00 */
[----:B---3--:R-:W-:Y:S01]  /*45770*/  HMMA.16816.F32.BF16 R24, R24, R22, R16 ;  /* 0x000000161818723c */ /* 0x008fe20000041810 */
[----:B------:R-:W2:Y:S01]  /*45780*/  LDL.LU.64 R18, [R1+0x63a0] ;  /* 0x0063a00001127983 */ /* 0x000ea20000300a00 */
[----:B------:R-:W2:Y:S02]  /*45790*/  LDL.LU.64 R16, [R1+0x6398] ;  /* 0x0063980001107983 */ /* 0x000ea40000300a00 */
[----:B----4-:R-:W-:-:S02]  /*457a0*/  IMAD.MOV.U32 R2, RZ, RZ, R14 ;  /* 0x000000ffff027224 */ /* 0x010fc400078e000e */
[----:B------:R-:W-:Y:S11]  /*457b0*/  IMAD.MOV.U32 R0, RZ, RZ, R15 ;  /* 0x000000ffff007224 */ /* 0x000ff600078e000f */
[----:B------:R-:W-:Y:S06]  /*457c0*/  @!UPT UIADD3 URZ, URZ, URZ, URZ ;  /* 0x0000003f3f3ff290 */ /* 0x000fec000fffe03f */
[----:B------:R0:W-:Y:S01]  /*457d0*/  STL.64 [R1+0x3a0], R24 ;  /* 0x0003a01801007387 */ /* 0x0001e20000100a00 */
[----:B------:R1:W-:Y:S03]  /*457e0*/  STL.64 [R1+0x3a8], R26 ;  /* 0x0003a81a01007387 */ /* 0x0003e60000100a00 */
[----:B0-----:R-:W3:Y:S01]  /*457f0*/  LDL.LU R24, [R1+0x330] ;  /* 0x0003300001187983 */ /* 0x001ee20000300800 */
[----:B------:R-:W3:Y:S02]  /*45800*/  LDL.LU R25, [R1+0x334] ;  /* 0x0003340001197983 */ /* 0x000ee40000300800 */
[----:B-1----:R-:W3:Y:S02]  /*45810*/  LDL.LU R26, [R1+0x338] ;  /* 0x00033800011a7983 */ /* 0x002ee40000300800 */
[----:B------:R-:W3:Y:S01]  /*45820*/  LDL.LU R27, [R1+0x33c] ;  /* 0x00033c00011b7983 */ /* 0x000ee20000300800 */
[----:B------:R-:W-:Y:S01]  /*45830*/  STL.64 [R1+0x6298], R22 ;  /* 0x0062981601007387 */ /* 0x000fe20000100a00 */
[----:B------:R0:W-:Y:S03]  /*45840*/  STL.64 [R1+0x62f8], R20 ;  /* 0x0062f81401007387 */ /* 0x0001e60000100a00 */
[----:B0-----:R-:W4:Y:S01]  /*45850*/  LDL.LU R20, [R1+0x340] ;  /* 0x0003400001147983 */ /* 0x001f220000300800 */
[----:B------:R-:W4:Y:S02]  /*45860*/  LDL.LU R21, [R1+0x344] ;  /* 0x0003440001157983 */ /* 0x000f240000300800 */
[----:B------:R-:W4:Y:S02]  /*45870*/  LDL.LU R22, [R1+0x348] ;  /* 0x0003480001167983 */ /* 0x000f240000300800 */
[----:B------:R-:W4:Y:S01]  /*45880*/  LDL.LU R23, [R1+0x34c] ;  /* 0x00034c0001177983 */ /* 0x000f220000300800 */
[C---:B--2---:R-:W-:Y:S11]  /*45890*/  HMMA.16816.F32.BF16 R8, R16.reuse, R14, R8 ;  /* 0x0000000e1008723c */ /* 0x044ff60000041808 */
[----:B------:R-:W-:Y:S11]  /*458a0*/  @!UPT UIADD3 URZ, URZ, URZ, URZ ;  /* 0x0000003f3f3ff290 */ /* 0x000ff6000fffe03f */
[----:B------:R-:W-:Y:S01]  /*458b0*/  @!UPT UIADD3 URZ, URZ, URZ, URZ ;  /* 0x0000003f3f3ff290 */ /* 0x000fe2000fffe03f */
[----:B------:R-:W-:Y:S01]  /*458c0*/  STL.64 [R1+0x380], R8 ;  /* 0x0003800801007387 */ /* 0x000fe20000100a00 */
[----:B------:R0:W-:Y:S03]  /*458d0*/  STL.64 [R1+0x388], R10 ;  /* 0x0003880a01007387 */ /* 0x0001e60000100a00 */
[----:B0-----:R-:W2:Y:S01]  /*458e0*/  LDL.LU.64 R10, [R1+0x6390] ;  /* 0x00639000010a7983 */ /* 0x001ea20000300a00 */
[----:B------:R-:W2:Y:S02]  /*458f0*/  LDL.LU.64 R8, [R1+0x6388] ;  /* 0x0063880001087983 */ /* 0x000ea40000300a00 */
[----:B------:R-:W2:Y:S02]  /*45900*/  LDL.LU.64 R14, [R1+0x6380] ;  /* 0x00638000010e7983 */ /* 0x000ea40000300a00 */
[----:B------:R-:W-:Y:S01]  /*45910*/  STL [R1+0x630c], R0 ;  /* 0x00630c0001007387 */ /* 0x000fe20000100800 */
[----:B------:R-:W-:Y:S01]  /*45920*/  STL [R1+0x6308], R2 ;  /* 0x0063080201007387 */ /* 0x000fe20000100800 */
        /* <DEDUP_REMOVED lines=18> */
[----:B------:R-:W3:Y:S01]  /*45a50*/  LDL.LU.64 R12, [R1+0x6348] ;  /* 0x00634800010c7983 */ /* 0x000ee20000300a00 */
[C---:B--2---:R-:W-:Y:S11]  /*45a60*/  HMMA.16816.F32.BF16 R8, R16.reuse, R14, R8 ;  /* 0x0000000e1008723c */ /* 0x044ff60000041808 */
[----:B------:R-:W-:Y:S11]  /*45a70*/  @!UPT UIADD3 URZ, URZ, URZ, URZ ;  /* 0x0000003f3f3ff290 */ /* 0x000ff6000fffe03f */
[----:B------:R-:W-:Y:S01]  /*45a80*/  @!UPT UIADD3 URZ, URZ, URZ, URZ ;  /* 0x0000003f3f3ff290 */ /* 0x000fe2000fffe03f */
[----:B------:R-:W-:Y:S01]  /*45a90*/  STL.64 [R1+0x350], R8 ;  /* 0x0003500801007387 */ /* 0x000fe20000100a00 */
[----:B------:R0:W-:Y:S03]  /*45aa0*/  STL.64 [R1+0x358], R10 ;  /* 0x0003580a01007387 */ /* 0x0001e60000100a00 */
[----:B0-----:R-:W4:Y:S01]  /*45ab0*/  LDL.LU.64 R10, [R1+0x6340] ;  /* 0x00634000010a7983 */ /* 0x001f220000300a00 */
[----:B------:R0:W-:Y:S03]  /*45ac0*/  STL.64 [R1+0x62d8], R14 ;  /* 0x0062d80e01007387 */ /* 0x0001e60000100a00 */
[----:B0-----:R-:W2:Y:S01]  /*45ad0*/  LDL.64 R14, [R1+0xa8] ;  /* 0x0000a800010e7983 */ /* 0x001ea20000100a00 */
[C---:B---3--:R-:W-:Y:S03]  /*45ae0*/  HMMA.16816.F32.BF16 R24, R16.reuse, R6, R24 ;  /* 0x000000061018723c */ /* 0x048fe60000041818 */
[----:B--2---:R0:W-:Y:S01]  /*45af0*/  STL.64 [R1+0x6318], R14 ;  /* 0x0063180e01007387 */ /* 0x0041e20000100a00 */
[----:B------:R-:W-:Y:S03]  /*45b00*/  STL.64 [R1+0x6310], R12 ;  /* 0x0063100c01007387 */ /* 0x000fe60000100a00 */
[----:B0-----:R-:W2:Y:S01]  /*45b10*/  LDL.64 R14, [R1+0xc8] ;  /* 0x0000c800010e7983 */ /* 0x001ea20000100a00 */
[C---:B----4-:R-:W-:Y:S03]  /*45b20*/  HMMA.16816.F32.BF16 R20, R16.reuse, R10, R20 ;  /* 0x0000000a1014723c */ /* 0x050fe60000041814 */
[----:B--2---:R0:W-:Y:S04]  /*45b30*/  STL.64 [R1+0x6330], R14 ;  /* 0x0063300e01007387 */ /* 0x0041e80000100a00 */
[----:B0-----:R-:W2:Y:S01]  /*45b40*/  LDL.64 R14, [R1+0x38] ;  /* 0x00003800010e7983 */ /* 0x001ea20000100a00 */
[----:B------:R0:W-:Y:S02]  /*45b50*/  STL.64 [R1+0x6338], R10 ;  /* 0x0063380a01007387 */ /* 0x0001e40000100a00 */
[----:B------:R-:W2:Y:S11]  /*45b60*/  LDL.LU R8, [R1+0x590] ;  /* 0x0005900001087983 */ /* 0x000eb60000300800 */
[----:B------:R-:W-:Y:S02]  /*45b70*/  @!UPT UIADD3 URZ, URZ, URZ, URZ ;  /* 0x0000003f3f3ff290 */ /* 0x000fe4000fffe03f */
[----:B------:R1:W-:Y:S01]  /*45b80*/  STL.64 [R1+0x340], R20 ;  /* 0x0003401401007387 */ /* 0x0003e20000100a00 */
[----:B------:R3:W-:Y:S01]  /*45b90*/  STL.64 [R1+0x348], R22 ;  /* 0x0003481601007387 */ /* 0x0007e20000100a00 */
[----:B------:R-:W2:Y:S03]  /*45ba0*/  LDL.LU R9, [R1+0x594] ;  /* 0x0005940001097983 */ /* 0x000ea60000300800 */
[----:B0-----:R-:W2:Y:S01]  /*45bb0*/  LDL.LU R10, [R1+0x598] ;  /* 0x00059800010a7983 */ /* 0x001ea20000300800 */
[----:B------:R-:W2:Y:S02]  /*45bc0*/  LDL.LU R11, [R1+0x59c] ;  /* 0x00059c00010b7983 */ /* 0x000ea40000300800 */
[----:B-1----:R-:W4:Y:S02]  /*45bd0*/  LDL.LU R20, [R1+0x570] ;  /* 0x0005700001147983 */ /* 0x002f240000300800 */
[----:B------:R-:W-:Y:S01]  /*45be0*/  STL.64 [R1+0x330], R24 ;  /* 0x0003301801007387 */ /* 0x000fe20000100a00 */
[----:B------:R-:W-:Y:S01]  /*45bf0*/  STL.64 [R1+0x338], R26 ;  /* 0x0003381a01007387 */ /* 0x000fe20000100a00 */
[----:B------:R-:W4:Y:S02]  /*45c00*/  LDL.LU R21, [R1+0x574] ;  /* 0x0005740001157983 */ /* 0x000f240000300800 */
[----:B---3--:R-:W3:Y:S02]  /*45c10*/  LDL.LU R22, [R1+0x578] ;  /* 0x0005780001167983 */ /* 0x008ee40000300800 */
[----:B------:R-:W3:Y:S01]  /*45c20*/  LDL.LU R23, [R1+0x57c] ;  /* 0x00057c0001177983 */ /* 0x000ee20000300800 */
[----:B------:R-:W0:Y:S01]  /*45c30*/  LDSM.16.MT88.4 R24, [R28+0x2000] ;  /* 0x002000001c18783b */ /* 0x000e220000004200 */
[C---:B--2---:R-:W-:Y:S03]  /*45c40*/  HMMA.16816.F32.BF16 R8, R16.reuse, R14, R8 ;  /* 0x0000000e1008723c */ /* 0x044fe60000041808 */
[----:B---3--:R-:W-:Y:S01]  /*45c50*/  STL.64 [R1+0x6328], R22 ;  /* 0x0063281601007387 */ /* 0x008fe20000100a00 */
[----:B----4-:R1:W-:Y:S03]  /*45c60*/  STL.64 [R1+0x6320], R20 ;  /* 0x0063201401007387 */ /* 0x0103e60000100a00 */
[----:B-1----:R-:W2:Y:S01]  /*45c70*/  LDL.LU R20, [R1+0x580] ;  /* 0x0005800001147983 */ /* 0x002ea20000300800 */
[----:B------:R-:W2:Y:S02]  /*45c80*/  LDL.LU R21, [R1+0x584] ;  /* 0x0005840001157983 */ /* 0x000ea40000300800 */
[----:B------:R-:W2:Y:S02]  /*45c90*/  LDL.LU R22, [R1+0x588] ;  /* 0x0005880001167983 */ /* 0x000ea40000300800 */
[----:B------:R-:W2:Y:S01]  /*45ca0*/  LDL.LU R23, [R1+0x58c] ;  /* 0x00058c0001177983 */ /* 0x000ea20000300800 */
[----:B------:R-:W-:Y:S01]  /*45cb0*/  STL [R1+0x6218], R6 ;  /* 0x0062180601007387 */ /* 0x000fe20000100800 */
[----:B------:R-:W-:Y:S02]  /*45cc0*/  STL [R1+0x6214], R7 ;  /* 0x0062140701007387 */ /* 0x000fe40000100800 */
[----:B0-----:R-:W-:Y:S02]  /*45cd0*/  STL.64 [R1+0x6160], R26 ;  /* 0x0061601a01007387 */ /* 0x001fe40000100a00 */
[----:B------:R0:W-:Y:S02]  /*45ce0*/  STL.64 [R1+0x6158], R24 ;  /* 0x0061581801007387 */ /* 0x0001e40000100a00 */
[----:B------:R-:W-:Y:S01]  /*45cf0*/  IMAD.MOV.U32 R3, RZ, RZ, R15 ;  /* 0x000000ffff037224 */ /* 0x000fe200078e000f */
[----:B0-----:R-:W3:Y:S01]  /*45d00*/  LDL.LU R24, [R1+0x560] ;  /* 0x0005600001187983 */ /* 0x001ee20000300800 */
[----:B------:R-:W3:Y:S02]  /*45d10*/  LDL.LU R25, [R1+0x564] ;  /* 0x0005640001197983 */ /* 0x000ee40000300800 */
[----:B------:R-:W3:Y:S02]  /*45d20*/  LDL.LU R26, [R1+0x568] ;  /* 0x00056800011a7983 */ /* 0x000ee40000300800 */
[----:B------:R-:W3:Y:S01]  /*45d30*/  LDL.LU R27, [R1+0x56c] ;  /* 0x00056c00011b7983 */ /* 0x000ee20000300800 */
[----:B------:R0:W-:Y:S01]  /*45d40*/  STL.64 [R1+0x9a0], R8 ;  /* 0x0009a00801007387 */ /* 0x0001e20000100a00 */
[----:B------:R1:W-:Y:S02]  /*45d50*/  STL.64 [R1+0x9a8], R10 ;  /* 0x0009a80a01007387 */ /* 0x0003e40000100a00 */
[----:B0-----:R-:W-:Y:S01]  /*45d60*/  IMAD.MOV.U32 R8, RZ, RZ, R14 ;  /* 0x000000ffff087224 */ /* 0x001fe200078e000e */
[----:B-1----:R-:W4:Y:S01]  /*45d70*/  LDL.LU.64 R10, [R1+0x6338] ;  /* 0x00633800010a7983 */ /* 0x002f220000300a00 */
        /* <DEDUP_REMOVED lines=10> */
[----:B------:R-:W2:Y:S01]  /*45e20*/  LDL.LU.64 R12, [R1+0x6310] ;  /* 0x00631000010c7983 */ /* 0x000ea20000300a00 */
[----:B----4-:R-:W-:Y:S01]  /*45e30*/  STL.64 [R1+0x6228], R10 ;  /* 0x0062280a01007387 */ /* 0x010fe20000100a00 */
[----:B------:R0:W-:Y:S03]  /*45e40*/  STL.64 [R1+0x6220], R8 ;  /* 0x0062200801007387 */ /* 0x0001e60000100a00 */
[----:B0-----:R-:W4:Y:S01]  /*45e50*/  LDL.LU R8, [R1+0x1f0] ;  /* 0x0001f00001087983 */ /* 0x001f220000300800 */
[----:B------:R-:W4:Y:S02]  /*45e60*/  LDL.LU R9, [R1+0x1f4] ;  /* 0x0001f40001097983 */ /* 0x000f240000300800 */
[----:B------:R-:W2:Y:S02]  /*45e70*/  LDL.LU R10, [R1+0x1f8] ;  /* 0x0001f800010a7983 */ /* 0x000ea40000300800 */
[----:B------:R-:W2:Y:S02]  /*45e80*/  LDL.LU R11, [R1+0x1fc] ;  /* 0x0001fc00010b7983 */ /* 0x000ea40000300800 */
[----:B--2---:R0:W-:Y:S01]  /*45e90*/  STL.64 [R1+0x6238], R10 ;  /* 0x0062380a01007387 */ /* 0x0041e20000100a00 */
[----:B----4-:R-:W-:Y:S02]  /*45ea0*/  STL.64 [R1+0x6230], R8 ;  /* 0x0062300801007387 */ /* 0x010fe40000100a00 */
[----:B0-----:R-:W-:-:S02]  /*45eb0*/  IMAD.MOV.U32 R10, RZ, RZ, R0 ;  /* 0x000000ffff0a7224 */ /* 0x001fc400078e0000 */
[----:B------:R-:W-:Y:S01]  /*45ec0*/  IMAD.MOV.U32 R11, RZ, RZ, R2 ;  /* 0x000000ffff0b7224 */ /* 0x000fe200078e0002 */
[----:B------:R-:W2:Y:S01]  /*45ed0*/  LDL.LU R0, [R1+0x630c] ;  /* 0x00630c0001007983 */ /* 0x000ea20000300800 */
[----:B------:R-:W4:Y:S03]  /*45ee0*/  LDL.LU R2, [R1+0x6308] ;  /* 0x0063080001027983 */ /* 0x000f260000300800 */
[----:B------:R0:W-:Y:S02]  /*45ef0*/  STL.64 [R1+0x6250], R10 ;  /* 0x0062500a01007387 */ /* 0x0001e40000100a00 */
[----:B0-----:R-:W-:Y:S02]  /*45f00*/  IMAD.MOV.U32 R10, RZ, RZ, R4 ;  /* 0x000000ffff0a7224 */ /* 0x001fe400078e0004 */
[----:B------:R-:W-:Y:S01]  /*45f10*/  IMAD.MOV.U32 R11, RZ, RZ, R5 ;  /* 0x000000ffff0b7224 */ /* 0x000fe200078e0005 */
[----:B------:R-:W2:Y:S01]  /*45f20*/  LDL.LU R4, [R1+0x6304] ;  /* 0x0063040001047983 */ /* 0x000ea20000300800 */
[----:B------:R-:W2:Y:S03]  /*45f30*/  LDL.LU R5, [R1+0x6300] ;  /* 0x0063000001057983 */ /* 0x000ea60000300800 */
[----:B------:R0:W-:Y:S02]  /*45f40*/  STL.64 [R1+0x6268], R10 ;  /* 0x0062680a01007387 */ /* 0x0001e40000100a00 */
[----:B0-----:R-:W-:-:S02]  /*45f50*/  IMAD.MOV.U32 R10, RZ, RZ, R13 ;  /* 0x000000ffff0a7224 */ /* 0x001fc400078e000d */
[----:B------:R-:W-:-:S07]  /*45f60*/  IMAD.MOV.U32 R11, RZ, RZ, R12 ;  /* 0x000000ffff0b7224 */ /* 0x000fce00078e000c */
[C---:B------:R-:W-:Y:S01]  /*45f70*/  HMMA.16816.F32.BF16 R8, R16.reuse, R10, R20 ;  /* 0x0000000a1008723c */ /* 0x040fe20000041814 */
[----:B------:R-:W2:Y:S11]  /*45f80*/  LDL.LU.64 R20, [R1+0x62f8] ;  /* 0x0062f80001147983 */ /* 0x000eb60000300a00 */
[----:B------:R-:W-:Y:S11]  /*45f90*/  @!UPT UIADD3 URZ, URZ, URZ, URZ ;  /* 0x0000003f3f3ff290 */ /* 0x000ff6000fffe03f */
[----:B------:R-:W-:Y:S01]  /*45fa0*/  STL.64 [R1+0x580], R8 ;  /* 0x0005800801007387 */ /* 0x000fe20000100a00 */
[----:B------:R3:W-:Y:S02]  /*45fb0*/  STL.64 [R1+0x588], R10 ;  /* 0x0005880a01007387 */ /* 0x0007e40000100a00 */
[----:B---3--:R-:W-:Y:S01]  /*45fc0*/  HMMA.16816.F32.BF16 R8, R16, R14, R24 ;  /* 0x0000000e1008723c */ /* 0x008fe20000041818 */
[----:B------:R-:W-:Y:S02]  /*45fd0*/  IMAD.MOV.U32 R6, RZ, RZ, R14 ;  /* 0x000000ffff067224 */ /* 0x000fe400078e000e */
[----:B------:R-:W-:Y:S11]  /*45fe0*/  IMAD.MOV.U32 R7, RZ, RZ, R15 ;  /* 0x000000ffff077224 */ /* 0x000ff600078e000f */
[----:B------:R-:W-:Y:S09]  /*45ff0*/  @!UPT UIADD3 URZ, URZ, URZ, URZ ;  /* 0x0000003f3f3ff290 */ /* 0x000ff2000fffe03f */
[----:B------:R-:W-:Y:S01]  /*46000*/  STL.64 [R1+0x570], R8 ;  /* 0x0005700801007387 */ /* 0x000fe20000100a00 */
[----:B------:R-:W-:Y:S02]  /*46010*/  STL.64 [R1+0x578], R10 ;  /* 0x0005780a01007387 */ /* 0x000fe40000100a00 */
[----:B------:R-:W3:Y:S02]  /*46020*/  LDL.LU R12, [R1+0x540] ;  /* 0x00054000010c7983 */ /* 0x000ee40000300800 */
[----:B------:R-:W3:Y:S01]  /*46030*/  LDL.LU R13, [R1+0x544] ;  /* 0x00054400010d7983 */ /* 0x000ee20000300800 */
[----:B------:R-:W2:Y:S01]  /*46040*/  LDL.LU R14, [R1+0x548] ;  /* 0x00054800010e7983 */ /* 0x000ea20000300800 */
[----:B------:R-:W2:Y:S03]  /*46050*/  LDL.LU R15, [R1+0x54c] ;  /* 0x00054c00010f7983 */ /* 0x000ea60000300800 */
[----:B--2---:R0:W-:Y:S01]  /*46060*/  STL.64 [R1+0x62e8], R14 ;  /* 0x0062e80e01007387 */ /* 0x0041e20000100a00 */
[----:B---3--:R-:W-:Y:S02]  /*46070*/  STL.64 [R1+0x62e0], R12 ;  /* 0x0062e00c01007387 */ /* 0x008fe40000100a00 */
[----:B------:R-:W2:Y:S02]  /*46080*/  LDL.64 R22, [R1+0x58] ;  /* 0x0000580001167983 */ /* 0x000ea40000100a00 */
[----:B0-----:R-:W-:-:S02]  /*46090*/  IMAD.MOV.U32 R15, RZ, RZ, R4 ;  /* 0x000000ffff0f7224 */ /* 0x001fc400078e0004 */
[----:B------:R-:W-:Y:S01]  /*460a0*/  IMAD.MOV.U32 R14, RZ, RZ, R5 ;  /* 0x000000ffff0e7224 */ /* 0x000fe200078e0005 */
[----:B--2---:R-:W-:Y:S01]  /*460b0*/  STL.64 [R1+0x62b0], R22 ;  /* 0x0062b01601007387 */ /* 0x004fe20000100a00 */
[----:B------:R0:W-:Y:S02]  /*460c0*/  STL.64 [R1+0x6290], R6 ;  /* 0x0062900601007387 */ /* 0x0001e40000100a00 */
[----:B------:R-:W2:Y:S02]  /*460d0*/  LDL.LU R4, [R1+0x320] ;  /* 0x0003200001047983 */ /* 0x000ea40000300800 */
[----:B------:R-:W2:Y:S01]  /*460e0*/  LDL.LU R5, [R1+0x324] ;  /* 0x0003240001057983 */ /* 0x000ea20000300800 */
[----:B0-----:R-:W3:Y:S01]  /*460f0*/  LDL.LU R6, [R1+0x328] ;  /* 0x0003280001067983 */ /* 0x001ee20000300800 */
[----:B------:R-:W3:Y:S02]  /*46100*/  LDL.LU R7, [R1+0x32c] ;  /* 0x00032c0001077983 */ /* 0x000ee40000300800 */
[----:B------:R-:W2:Y:S02]  /*46110*/  LDL.LU R24, [R1+0x520] ;  /* 0x0005200001187983 */ /* 0x000ea40000300800 */
[----:B------:R-:W2:Y:S01]  /*46120*/  LDL.LU R25, [R1+0x524] ;  /* 0x0005240001197983 */ /* 0x000ea20000300800 */
[----:B------:R-:W2:Y:S01]  /*46130*/  LDL.LU R26, [R1+0x528] ;  /* 0x00052800011a7983 */ /* 0x000ea20000300800 */
[----:B------:R-:W2:Y:S03]  /*46140*/  LDL.LU R27, [R1+0x52c] ;  /* 0x00052c00011b7983 */ /* 0x000ea60000300800 */
[----:B--2---:R0:W-:Y:S01]  /*46150*/  STL.64 [R1+0x62c0], R26 ;  /* 0x0062c01a01007387 */ /* 0x0041e20000100a00 */
[----:B------:R-:W-:Y:S02]  /*46160*/  STL.64 [R1+0x62b8], R24 ;  /* 0x0062b81801007387 */ /* 0x000fe40000100a00 */
[----:B0-----:R-:W-:-:S02]  /*46170*/  IMAD.MOV.U32 R26, RZ, RZ, R21 ;  /* 0x000000ffff1a7224 */ /* 0x001fc400078e0015 */
[----:B------:R-:W-:-:S05]  /*46180*/  IMAD.MOV.U32 R27, RZ, RZ, R20 ;  /* 0x000000ffff1b7224 */ /* 0x000fca00078e0014 */
[----:B------:R0:W-:Y:S04]  /*46190*/  STL.64 [R1+0x62d0], R26 ;  /* 0x0062d01a01007387 */ /* 0x0001e80000100a00 */
[----:B0-----:R-:W2:Y:S04]  /*461a0*/  LDL.64 R26, [R1+0x88] ;  /* 0x00008800011a7983 */ /* 0x001ea80000100a00 */
[----:B--2---:R0:W-:Y:S01]  /*461b0*/  STL.64 [R1+0x62f0], R26 ;  /* 0x0062f01a01007387 */ /* 0x0041e20000100a00 */
[----:B------:R-:W2:Y:S02]  /*461c0*/  LDL.LU R24, [R1+0x550] ;  /* 0x0005500001187983 */ /* 0x000ea40000300800 */
[----:B------:R-:W2:Y:S01]  /*461d0*/  LDL.LU R25, [R1+0x554] ;  /* 0x0005540001197983 */ /* 0x000ea20000300800 */
[----:B0-----:R-:W2:Y:S01]  /*461e0*/  LDL.LU R26, [R1+0x558] ;  /* 0x00055800011a7983 */ /* 0x001ea20000300800 */
[----:B------:R-:W2:Y:S02]  /*461f0*/  LDL.LU R27, [R1+0x55c] ;  /* 0x00055c00011b7983 */ /* 0x000ea40000300800 */
[----:B------:R-:W3:Y:S01]  /*46200*/  LDL.64 R22, [R1+0x68] ;  /* 0x0000680001167983 */ /* 0x000ee20000100a00 */
[C---:B--2---:R-:W-:Y:S01]  /*46210*/  HMMA.16816.F32.BF16 R12, R16.reuse, R14, R24 ;  /* 0x0000000e100c723c */ /* 0x044fe20000041818 */
[----:B---3--:R0:W-:Y:S01]  /*46220*/  STL.64 [R1+0x62c8], R22 ;  /* 0x0062c81601007387 */ /* 0x0081e20000100a00 */
[----:B------:R-:W2:Y:S02]  /*46230*/  LDL.LU R20, [R1+0x530] ;  /* 0x0005300001147983 */ /* 0x000ea40000300800 */
[----:B------:R-:W2:Y:S01]  /*46240*/  LDL.LU R21, [R1+0x534] ;  /* 0x0005340001157983 */ /* 0x000ea20000300800 */
[----:B0-----:R-:W2:Y:S01]  /*46250*/  LDL.LU R22, [R1+0x538] ;  /* 0x0005380001167983 */ /* 0x001ea20000300800 */
[----:B------:R-:W2:Y:S02]  /*46260*/  LDL.LU R23, [R1+0x53c] ;  /* 0x00053c0001177983 */ /* 0x000ea40000300800 */
[----:B------:R-:W-:Y:S02]  /*46270*/  STL.64 [R1+0x62a8], R6 ;  /* 0x0062a80601007387 */ /* 0x000fe40000100a00 */
[----:B------:R0:W-:Y:S02]  /*46280*/  STL.64 [R1+0x62a0], R4 ;  /* 0x0062a00401007387 */ /* 0x0001e40000100a00 */
[----:B0-----:R-:W3:Y:S01]  /*46290*/  LDL.LU R4, [R1+0x510] ;  /* 0x0005100001047983 */ /* 0x001ee20000300800 */
[----:B------:R-:W3:Y:S02]  /*462a0*/  LDL.LU R5, [R1+0x514] ;  /* 0x0005140001057983 */ /* 0x000ee40000300800 */
[----:B------:R-:W3:Y:S02]  /*462b0*/  LDL.LU R6, [R1+0x518] ;  /* 0x0005180001067983 */ /* 0x000ee40000300800 */
[----:B------:R-:W3:Y:S01]  /*462c0*/  LDL.LU R7, [R1+0x51c] ;  /* 0x00051c0001077983 */ /* 0x000ee20000300800 */
[----:B------:R-:W2:Y:S05]  /*462d0*/  LDL.LU.64 R26, [R1+0x62f0] ;  /* 0x0062f000011a7983 */ /* 0x000eaa0000300a00 */
[----:B------:R-:W-:Y:S02]  /*462e0*/  STL.64 [R1+0x560], R12 ;  /* 0x0005600c01007387 */ /* 0x000fe40000100a00 */
[----:B------:R0:W-:Y:S02]  /*462f0*/  STL.64 [R1+0x568], R14 ;  /* 0x0005680e01007387 */ /* 0x0001e40000100a00 */
[----:B0-----:R-:W2:Y:S01]  /*46300*/  LDL.LU.64 R14, [R1+0x62e8] ;  /* 0x0062e800010e7983 */ /* 0x001ea20000300a00 */
[----:B------:R-:W2:Y:S02]  /*46310*/  LDL.LU.64 R12, [R1+0x62e0] ;  /* 0x0062e000010c7983 */ /* 0x000ea40000300a00 */
        /* <DEDUP_REMOVED lines=28> */
[----:B------:R-:W3:Y:S01]  /*464e0*/  LDL.LU.64 R22, [R1+0x62c8] ;  /* 0x0062c80001167983 */ /* 0x000ee20000300a00 */
[----:B------:R-:W-:Y:S02]  /*464f0*/  STL.64 [R1+0x540], R24 ;  /* 0x0005401801007387 */ /* 0x000fe40000100a00 */
        /* <DEDUP_REMOVED lines=8> */
[----:B0-----:R-:W-:Y:S02]  /*46580*/  IMAD.MOV.U32 R25, RZ, RZ, R22 ;  /* 0x000000ffff197224 */ /* 0x001fe400078e0016 */
[----:B------:R-:W-:Y:S02]  /*46590*/  IMAD.MOV.U32 R24, RZ, RZ, R23 ;  /* 0x000000ffff187224 */ /* 0x000fe400078e0017 */
[----:B------:R-:W3:Y:S01]  /*465a0*/  LDL.LU.64 R22, [R1+0x62b0] ;  /* 0x0062b00001167983 */ /* 0x000ee20000300a00 */
[----:B----4-:R-:W-:Y:S02]  /*465b0*/  IMAD.MOV.U32 R10, RZ, RZ, R2 ;  /* 0x000000ffff0a7224 */ /* 0x010fe400078e0002 */
[----:B------:R-:W-:Y:S01]  /*465c0*/  IMAD.MOV.U32 R11, RZ, RZ, R0 ;  /* 0x000000ffff0b7224 */ /* 0x000fe200078e0000 */
[----:B---3--:R-:W-:Y:S01]  /*465d0*/  HMMA.16816.F32.BF16 R4, R16, R22, R4 ;  /* 0x000000161004723c */ /* 0x008fe20000041804 */
[----:B------:R-:W-:-:S02]  /*465e0*/  IMAD.MOV.U32 R2, RZ, RZ, R22 ;  /* 0x000000ffff027224 */ /* 0x000fc400078e0016 */
[----:B------:R-:W-:Y:S11]  /*465f0*/  IMAD.MOV.U32 R0, RZ, RZ, R23 ;  /* 0x000000ffff007224 */ /* 0x000ff600078e0017 */
[----:B------:R-:W-:Y:S09]  /*46600*/  @!UPT UIADD3 URZ, URZ, URZ, URZ ;  /* 0x0000003f3f3ff290 */ /* 0x000ff2000fffe03f */
[----:B------:R-:W-:Y:S01]  /*46610*/  STL.64 [R1+0x520], R4 ;  /* 0x0005200401007387 */ /* 0x000fe20000100a00 */
[----:B------:R0:W-:Y:S03]  /*46620*/  STL.64 [R1+0x528], R6 ;  /* 0x0005280601007387 */ /* 0x0001e60000100a00 */
[----:B0-----:R-:W3:Y:S01]  /*46630*/  LDL.LU.64 R6, [R1+0x62a8] ;  /* 0x0062a80001067983 */ /* 0x001ee20000300a00 */
[----:B------:R-:W3:Y:S02]  /*46640*/  LDL.LU.64 R4, [R1+0x62a0] ;  /* 0x0062a00001047983 */ /* 0x000ee40000300a00 */
[----:B------:R-:W3:Y:S02]  /*46650*/  LDL.LU.64 R22, [R1+0x6298] ;  /* 0x0062980001167983 */ /* 0x000ee40000300a00 */
[----:B---3--:R-:W-:Y:S01]  /*46660*/  HMMA.16816.F32.BF16 R16, R16, R22, R4 ;  /* 0x000000161010723c */ /* 0x008fe20000041804 */
[----:B------:R-:W3:Y:S06]  /*46670*/  LDL.LU.64 R6, [R1+0x6290] ;  /* 0x0062900001067983 */ /* 0x000eec0000300a00 */
[----:B------:R-:W-:-:S02]  /*46680*/  IMAD.MOV.U32 R5, RZ, RZ, R22 ;  /* 0x000000ffff057224 */ /* 0x000fc400078e0016 */
[----:B------:R-:W-:Y:S11]  /*46690*/  IMAD.MOV.U32 R4, RZ, RZ, R23 ;  /* 0x000000ffff047224 */ /* 0x000ff600078e0017 */
[----:B------:R-:W-:Y:S03]  /*466a0*/  @!UPT UIADD3 URZ, URZ, URZ, URZ ;  /* 0x0000003f3f3ff290 */ /* 0x000fe6000fffe03f */
[----:B------:R0:W-:Y:S01]  /*466b0*/  STL.64 [R1+0x320], R16 ;  /* 0x0003201001007387 */ /* 0x0001e20000100a00 */
[----:B------:R1:W-:Y:S02]  /*466c0*/  STL.64 [R1+0x328], R18 ;  /* 0x0003281201007387 */ /* 0x0003e40000100a00 */
[----:B------:R-:W2:Y:S02]  /*466d0*/  LDL.LU.64 R22, [R1+0x6288] ;  /* 0x0062880001167983 */ /* 0x000ea40000300a00 */
[----:B------:R-:W2:Y:S01]  /*466e0*/  LDL.LU.64 R20, [R1+0x6280] ;  /* 0x0062800001147983 */ /* 0x000ea20000300a00 */
[----:B0-----:R-:W4:Y:S01]  /*466f0*/  LDL.LU R16, [R1+0x1e0] ;  /* 0x0001e00001107983 */ /* 0x001f220000300800 */
[----:B------:R-:W4:Y:S02]  /*46700*/  LDL.LU R17, [R1+0x1e4] ;  /* 0x0001e40001117983 */ /* 0x000f240000300800 */
[----:B-1----:R-:W4:Y:S02]  /*46710*/  LDL.LU R18, [R1+0x1e8] ;  /* 0x0001e80001127983 */ /* 0x002f240000300800 */
[----:B------:R-:W4:Y:S01]  /*46720*/  LDL.LU R19, [R1+0x1ec] ;  /* 0x0001ec0001137983 */ /* 0x000f220000300800 */
[C---:B--2---:R-:W-:Y:S01]  /*46730*/  HMMA.16816.F32.BF16 R8, R20.reuse, R10, R12 ;  /* 0x0000000a1408723c */ /* 0x044fe2000004180c */
[----:B------:R-:W2:Y:S01]  /*46740*/  LDL.LU.64 R14, [R1+0x6278] ;  /* 0x00627800010e7983 */ /* 0x000ea20000300a00 */
[----:B------:R-:W2:Y:S11]  /*46750*/  LDL.LU.64 R12, [R1+0x6270] ;  /* 0x00627000010c7983 */ /* 0x000eb60000300a00 */
[----:B------:R-:W-:Y:S10]  /*46760*/  @!UPT UIADD3 URZ, URZ, URZ, URZ ;  /* 0x0000003f3f3ff290 */ /* 0x000ff4000fffe03f */
        /* <DEDUP_REMOVED lines=16> */
[----:B0-----:R-:W2:Y:S01]  /*46870*/  LDL.LU.64 R10, [R1+0x6238] ;  /* 0x00623800010a7983 */ /* 0x001ea20000300a00 */
[----:B------:R-:W2:Y:S02]  /*46880*/  LDL.LU.64 R8, [R1+0x6230] ;  /* 0x0062300001087983 */ /* 0x000ea40000300a00 */
[C---:B--2---:R-:W-:Y:S11]  /*46890*/  HMMA.16816.F32.BF16 R8, R20.reuse, R14, R8 ;  /* 0x0000000e1408723c */ /* 0x044ff60000041808 */
[----:B------:R-:W-:Y:S11]  /*468a0*/  @!UPT UIADD3 URZ, URZ, URZ, URZ ;  /* 0x0000003f3f3ff290 */ /* 0x000ff6000fffe03f */
[----:B------:R-:W-:Y:S01]  /*468b0*/  @!UPT UIADD3 URZ, URZ, URZ, URZ ;  /* 0x0000003f3f3ff290 */ /* 0x000fe2000fffe03f */
[----:B------:R-:W-:Y:S01]  /*468c0*/  STL.64 [R1+0x1f0], R8 ;  /* 0x0001f00801007387 */ /* 0x000fe20000100a00 */
[----:B------:R0:W-:Y:S03]  /*468d0*/  STL.64 [R1+0x1f8], R10 ;  /* 0x0001f80a01007387 */ /* 0x0001e60000100a00 */
[----:B0-----:R-:W4:Y:S01]  /*468e0*/  LDL.LU.64 R10, [R1+0x6228] ;  /* 0x00622800010a7983 */ /* 0x001f220000300a00 */
[----:B------:R-:W2:Y:S02]  /*468f0*/  LDL.LU.64 R8, [R1+0x6220] ;  /* 0x0062200001087983 */ /* 0x000ea40000300a00 */
[----:B------:R-:W-:Y:S01]  /*46900*/  STL.64 [R1+0x61a0], R14 ;  /* 0x0061a00e01007387 */ /* 0x000fe20000100a00 */
[----:B----4-:R-:W-:Y:S11]  /*46910*/  HMMA.16816.F32.BF16 R16, R20, R10, R16 ;  /* 0x0000000a1410723c */ /* 0x010ff60000041810 */
[----:B------:R-:W-:Y:S11]  /*46920*/  @!UPT UIADD3 URZ, URZ, URZ, URZ ;  /* 0x0000003f3f3ff290 */ /* 0x000ff6000fffe03f */
[----:B------:R-:W-:Y:S01]  /*46930*/  @!UPT UIADD3 URZ, URZ, URZ, URZ ;  /* 0x0000003f3f3ff290 */ /* 0x000fe2000fffe03f */
[----:B------:R-:W-:Y:S01]  /*46940*/  STL.64 [R1+0x1e0], R16 ;  /* 0x0001e01001007387 */ /* 0x000fe20000100a00 */
[----:B------:R0:W-:Y:S02]  /*46950*/  STL.64 [R1+0x1e8], R18 ;  /* 0x0001e81201007387 */ /* 0x0001e40000100a00 */
[----:B0-----:R-:W-:Y:S02]  /*46960*/  IMAD.MOV.U32 R18, RZ, RZ, R25 ;  /* 0x000000ffff127224 */ /* 0x001fe400078e0019 */
[----:B------:R-:W-:-:S05]  /*46970*/  IMAD.MOV.U32 R19, RZ, RZ, R24 ;  /* 0x000000ffff137224 */ /* 0x000fca00078e0018 */
[----:B------:R0:W-:Y:S04]  /*46980*/  STL.64 [R1+0x6168], R18 ;  /* 0x0061681201007387 */ /* 0x0001e80000100a00 */
[----:B0-----:R-:W4:Y:S04]  /*46990*/  LDL.64 R18, [R1+0x78] ;  /* 0x0000780001127983 */ /* 0x001f280000100a00 */
[----:B----4-:R0:W-:Y:S02]  /*469a0*/  STL.64 [R1+0x6180], R18 ;  /* 0x0061801201007387 */ /* 0x0101e40000100a00 */
[----:B0-----:R-:W-:-:S02]  /*469b0*/  IMAD.MOV.U32 R18, RZ, RZ, R13 ;  /* 0x000000ffff127224 */ /* 0x001fc400078e000d */
[----:B------:R-:W-:-:S05]  /*469c0*/  IMAD.MOV.U32 R19, RZ, RZ, R12 ;  /* 0x000000ffff137224 */ /* 0x000fca00078e000c */
[----:B------:R-:W-:Y:S01]  /*469d0*/  STL.64 [R1+0x6198], R18 ;  /* 0x0061981201007387 */ /* 0x000fe20000100a00 */
[----:B------:R-:W4:Y:S02]  /*469e0*/  LDL.LU R24, [R1+0x150] ;  /* 0x0001500001187983 */ /* 0x000f240000300800 */
[----:B------:R-:W4:Y:S02]  /*469f0*/  LDL.LU R25, [R1+0x154] ;  /* 0x0001540001197983 */ /* 0x000f240000300800 */
[----:B------:R-:W2:Y:S01]  /*46a00*/  LDL.LU R26, [R1+0x158] ;  /* 0x00015800011a7983 */ /* 0x000ea20000300800 */
[----:B------:R-:W2:Y:S01]  /*46a10*/  LDL.LU R27, [R1+0x15c] ;  /* 0x00015c00011b7983 */ /* 0x000ea20000300800 */
[----:B------:R-:W2:Y:S02]  /*46a20*/  LDL.LU R12, [R1+0x180] ;  /* 0x00018000010c7983 */ /* 0x000ea40000300800 */
[----:B------:R-:W2:Y:S02]  /*46a30*/  LDL.LU R13, [R1+0x184] ;  /* 0x00018400010d7983 */ /* 0x000ea40000300800 */
[----:B------:R-:W2:Y:S01]  /*46a40*/  LDL.LU R14, [R1+0x188] ;  /* 0x00018800010e7983 */ /* 0x000ea20000300800 */
[----:B------:R-:W2:Y:S04]  /*46a50*/  LDL.LU R15, [R1+0x18c] ;  /* 0x00018c00010f7983 */ /* 0x000ea80000300800 */
[----:B--2---:R3:W-:Y:S01]  /*46a60*/  STL.64 [R1+0x61b0], R14 ;  /* 0x0061b00e01007387 */ /* 0x0047e20000100a00 */
[----:B------:R-:W-:Y:S02]  /*46a70*/  STL.64 [R1+0x61a8], R12 ;  /* 0x0061a80c01007387 */ /* 0x000fe40000100a00 */
[----:B---3--:R-:W-:-:S02]  /*46a80*/  IMAD.MOV.U32 R14, RZ, RZ, R6 ;  /* 0x000000ffff0e7224 */ /* 0x008fc400078e0006 */
[----:B------:R-:W-:Y:S01]  /*46a90*/  IMAD.MOV.U32 R15, RZ, RZ, R7 ;  /* 0x000000ffff0f7224 */ /* 0x000fe200078e0007 */
[----:B------:R-:W2:Y:S01]  /*46aa0*/  LDL.LU R6, [R1+0x6218] ;  /* 0x0062180001067983 */ /* 0x000ea20000300800 */
[----:B------:R-:W2:Y:S03]  /*46ab0*/  LDL.LU R7, [R1+0x6214] ;  /* 0x0062140001077983 */ /* 0x000ea60000300800 */
[----:B------:R0:W-:Y:S04]  /*46ac0*/  STL.64 [R1+0x61c0], R14 ;  /* 0x0061c00e01007387 */ /* 0x0001e80000100a00 */
[----:B0-----:R-:W3:Y:S04]  /*46ad0*/  LDL.64 R14, [R1+0xb8] ;  /* 0x0000b800010e7983 */ /* 0x001ee80000100a00 */
[----:B---3--:R0:W-:Y:S02]  /*46ae0*/  STL.64 [R1+0x61d8], R14 ;  /* 0x0061d80e01007387 */ /* 0x0081e40000100a00 */
[----:B0-----:R-:W-:-:S02]  /*46af0*/  IMAD.MOV.U32 R14, RZ, RZ, R9 ;  /* 0x000000ffff0e7224 */ /* 0x001fc400078e0009 */
[----:B------:R-:W-:Y:S01]  /*46b00*/  IMAD.MOV.U32 R15, RZ, RZ, R29 ;  /* 0x000000ffff0f7224 */ /* 0x000fe200078e001d */
[----:B------:R-:W3:Y:S04]  /*46b10*/  LDL.LU R9, [R1+0x6210] ;  /* 0x0062100001097983 */ /* 0x000ee80000300800 */
[----:B------:R-:W-:Y:S01]  /*46b20*/  STL.64 [R1+0x61f0], R14 ;  /* 0x0061f00e01007387 */ /* 0x000fe20000100a00 */
[----:B------:R-:W2:Y:S03]  /*46b30*/  LDL.64 R18, [R1+0x98] ;  /* 0x0000980001127983 */ /* 0x000ea60000100a00 */
[----:B--2---:R0:W-:Y:S01]  /*46b40*/  STL.64 [R1+0x61b8], R18 ;  /* 0x0061b81201007387 */ /* 0x0041e20000100a00 */
[----:B------:R-:W2:Y:S02]  /*46b50*/  LDL.LU R16, [R1+0x190] ;  /* 0x0001900001107983 */ /* 0x000ea40000300800 */
[----:B------:R-:W2:Y:S01]  /*46b60*/  LDL.LU R17, [R1+0x194] ;  /* 0x0001940001117983 */ /* 0x000ea20000300800 */
[----:B0-----:R-:W2:Y:S01]  /*46b70*/  LDL.LU R18, [R1+0x198] ;  /* 0x0001980001127983 */ /* 0x001ea20000300800 */
[----:B------:R-:W2:Y:S02]  /*46b80*/  LDL.LU R19, [R1+0x19c] ;  /* 0x00019c0001137983 */ /* 0x000ea40000300800 */
[----:B------:R-:W-:-:S02]  /*46b90*/  IMAD.MOV.U32 R14, RZ, RZ, R8 ;  /* 0x000000ffff0e7224 */ /* 0x000fc400078e0008 */
[----:B------:R-:W-:-:S05]  /*46ba0*/  IMAD.MOV.U32 R15, RZ, RZ, R3 ;  /* 0x000000ffff0f7224 */ /* 0x000fca00078e0003 */
[----:B------:R-:W-:Y:S04]  /*46bb0*/  STL.64 [R1+0x6208], R14 ;  /* 0x0062080e01007387 */ /* 0x000fe80000100a00 */
[----:B--2---:R-:W-:Y:S01]  /*46bc0*/  STL.64 [R1+0x61d0], R18 ;  /* 0x0061d01201007387 */ /* 0x004fe20000100a00 */
[----:B------:R0:W-:Y:S03]  /*46bd0*/  STL.64 [R1+0x61c8], R16 ;  /* 0x0061c81001007387 */ /* 0x0001e60000100a00 */
        /* <DEDUP_REMOVED lines=8> */
[----:B--2---:R-:W-:Y:S01]  /*46c60*/  STL.64 [R1+0x61e8], R18 ;  /* 0x0061e81201007387 */ /* 0x004fe20000100a00 */
[----:B------:R0:W-:Y:S03]  /*46c70*/  STL.64 [R1+0x61e0], R16 ;  /* 0x0061e01001007387 */ /* 0x0001e60000100a00 */
[----:B0-----:R-:W2:Y:S01]  /*46c80*/  LDL.LU R16, [R1+0x1b0] ;  /* 0x0001b00001107983 */ /* 0x001ea20000300800 */
[----:B------:R-:W2:Y:S02]  /*46c90*/  LDL.LU R17, [R1+0x1b4] ;  /* 0x0001b40001117983 */ /* 0x000ea40000300800 */
[----:B------:R-:W2:Y:S02]  /*46ca0*/  LDL.LU R18, [R1+0x1b8] ;  /* 0x0001b80001127983 */ /* 0x000ea40000300800 */
[----:B------:R-:W2:Y:S02]  /*46cb0*/  LDL.LU R19, [R1+0x1bc] ;  /* 0x0001bc0001137983 */ /* 0x000ea40000300800 */
[----:B--2---:R-:W-:Y:S01]  /*46cc0*/  STL.64 [R1+0x6200], R18 ;  /* 0x0062001201007387 */ /* 0x004fe20000100a00 */
[----:B------:R0:W-:Y:S03]  /*46cd0*/  STL.64 [R1+0x61f8], R16 ;  /* 0x0061f81001007387 */ /* 0x0001e60000100a00 */
[----:B0-----:R-:W2:Y:S01]  /*46ce0*/  LDL.LU R16, [R1+0x1c0] ;  /* 0x0001c00001107983 */ /* 0x001ea20000300800 */
[----:B------:R-:W2:Y:S02]  /*46cf0*/  LDL.LU R17, [R1+0x1c4] ;  /* 0x0001c40001117983 */ /* 0x000ea40000300800 */
[----:B------:R-:W2:Y:S02]  /*46d00*/  LDL.LU R18, [R1+0x1c8] ;  /* 0x0001c80001127983 */ /* 0x000ea40000300800 */
[----:B------:R-:W2:Y:S01]  /*46d10*/  LDL.LU R19, [R1+0x1cc] ;  /* 0x0001cc0001137983 */ /* 0x000ea20000300800 */
[----:B------:R-:W-:Y:S01]  /*46d20*/  STL.64 [R1+0x6178], R26 ;  /* 0x0061781a01007387 */ /* 0x000fe20000100a00 */
[----:B----4-:R0:W-:Y:S03]  /*46d30*/  STL.64 [R1+0x6170], R24 ;  /* 0x0061701801007387 */ /* 0x0101e60000100a00 */
[----:B0-----:R-:W4:Y:S01]  /*46d40*/  LDL.LU R24, [R1+0x160] ;  /* 0x0001600001187983 */ /* 0x001f220000300800 */
[----:B------:R-:W4:Y:S02]  /*46d50*/  LDL.LU R25, [R1+0x164] ;  /* 0x0001640001197983 */ /* 0x000f240000300800 */
[----:B------:R-:W2:Y:S02]  /*46d60*/  LDL.LU R26, [R1+0x168] ;  /* 0x00016800011a7983 */ /* 0x000ea40000300800 */
[----:B------:R-:W2:Y:S01]  /*46d70*/  LDL.LU R27, [R1+0x16c] ;  /* 0x00016c00011b7983 */ /* 0x000ea20000300800 */
[C---:B---3--:R-:W-:Y:S01]  /*46d80*/  HMMA.16816.F32.BF16 R12, R20.reuse, R6, R12 ;  /* 0x00000006140c723c */ /* 0x048fe2000004180c */
[----:B--2---:R-:W-:Y:S01]  /*46d90*/  STL.64 [R1+0x6190], R26 ;  /* 0x0061901a01007387 */ /* 0x004fe20000100a00 */
[----:B----4-:R0:W-:Y:S03]  /*46da0*/  STL.64 [R1+0x6188], R24 ;  /* 0x0061881801007387 */ /* 0x0101e60000100a00 */
[----:B0-----:R-:W2:Y:S01]  /*46db0*/  LDL.LU R24, [R1+0x170] ;  /* 0x0001700001187983 */ /* 0x001ea20000300800 */
[----:B------:R-:W2:Y:S02]  /*46dc0*/  LDL.LU R25, [R1+0x174] ;  /* 0x0001740001197983 */ /* 0x000ea40000300800 */
[----:B------:R-:W2:Y:S02]  /*46dd0*/  LDL.LU R26, [R1+0x178] ;  /* 0x00017800011a7983 */ /* 0x000ea40000300800 */
[----:B------:R-:W2:Y:S01]  /*46de0*/  LDL.LU R27, [R1+0x17c] ;  /* 0x00017c00011b7983 */ /* 0x000ea20000300800 */
[----:B------:R-:W-:Y:S01]  /*46df0*/  STL.64 [R1+0x6110], R10 ;  /* 0x0061100a01007387 */ /* 0x000fe20000100a00 */
[----:B------:R0:W-:Y:S02]  /*46e00*/  STL [R1+0x6108], R9 ;  /* 0x0061080901007387 */ /* 0x0001e40000100800 */
[----:B------:R-:W3:Y:S01]  /*46e10*/  LDL.LU R8, [R1+0x140] ;  /* 0x0001400001087983 */ /* 0x000ee20000300800 */
[----:B0-----:R-:W3:Y:S01]  /*46e20*/  LDL.LU R9, [R1+0x144] ;  /* 0x0001440001097983 */ /* 0x001ee20000300800 */
[----:B------:R-:W3:Y:S02]  /*46e30*/  LDL.LU R10, [R1+0x148] ;  /* 0x00014800010a7983 */ /* 0x000ee40000300800 */
[----:B------:R-:W3:Y:S05]  /*46e40*/  LDL.LU R11, [R1+0x14c] ;  /* 0x00014c00010b7983 */ /* 0x000eea0000300800 */
[----:B------:R-:W-:Y:S01]  /*46e50*/  STL.64 [R1+0x1d0], R12 ;  /* 0x0001d00c01007387 */ /* 0x000fe20000100a00 */
[----:B------:R0:W-:Y:S04]  /*46e60*/  STL.64 [R1+0x1d8], R14 ;  /* 0x0001d80e01007387 */ /* 0x0001e80000100a00 */
[----:B0-----:R-:W4:Y:S01]  /*46e70*/  LDL.LU.64 R14, [R1+0x6208] ;  /* 0x00620800010e7983 */ /* 0x001f220000300a00 */
[----:B------:R-:W-:Y:S01]  /*46e80*/  STL.64 [R1+0x6100], R6 ;  /* 0x0061000601007387 */ /* 0x000fe20000100a00 */
[C---:B----4-:R-:W-:Y:S02]  /*46e90*/  HMMA.16816.F32.BF16 R12, R20.reuse, R14, R16 ;  /* 0x0000000e140c723c */ /* 0x050fe40000041810 */
[----:B------:R-:W4:Y:S01]  /*46ea0*/  LDL.LU.64 R18, [R1+0x6200] ;  /* 0x0062000001127983 */ /* 0x000f220000300a00 */
[----:B------:R-:W4:Y:S11]  /*46eb0*/  LDL.LU.64 R16, [R1+0x61f8] ;  /* 0x0061f80001107983 */ /* 0x000f360000300a00 */
[----:B------:R-:W-:Y:S09]  /*46ec0*/  @!UPT UIADD3 URZ, URZ, URZ, URZ ;  /* 0x0000003f3f3ff290 */ /* 0x000ff2000fffe03f */
[----:B------:R-:W-:Y:S01]  /*46ed0*/  STL.64 [R1+0x1c0], R12 ;  /* 0x0001c00c01007387 */ /* 0x000fe20000100a00 */
[----:B------:R0:W-:Y:S03]  /*46ee0*/  STL.64 [R1+0x1c8], R14 ;  /* 0x0001c80e01007387 */ /* 0x0001e60000100a00 */
[----:B0-----:R-:W4:Y:S02]  /*46ef0*/  LDL.LU.64 R14, [R1+0x61f0] ;  /* 0x0061f000010e7983 */ /* 0x001f240000300a00 */
[C---:B----4-:R-:W-:Y:S02]  /*46f00*/  HMMA.16816.F32.BF16 R12, R20.reuse, R14, R16 ;  /* 0x0000000e140c723c */ /* 0x050fe40000041810 */
[----:B------:R-:W4:Y:S01]  /*46f10*/  LDL.LU.64 R18, [R1+0x61e8] ;  /* 0x0061e80001127983 */ /* 0x000f220000300a00 */
[----:B------:R-:W4:Y:S11]  /*46f20*/  LDL.LU.64 R16, [R1+0x61e0] ;  /* 0x0061e00001107983 */ /* 0x000f360000300a00 */
[----:B------:R-:W-:Y:S09]  /*46f30*/  @!UPT UIADD3 URZ, URZ, URZ, URZ ;  /* 0x0000003f3f3ff290 */ /* 0x000ff2000fffe03f */
[----:B------:R-:W-:Y:S01]  /*46f40*/  STL.64 [R1+0x1b0], R12 ;  /* 0x0001b00c01007387 */ /* 0x000fe20000100a00 */
[----:B------:R0:W-:Y:S03]  /*46f50*/  STL.64 [R1+0x1b8], R14 ;  /* 0x0001b80e01007387 */ /* 0x0001e60000100a00 */
[----:B0-----:R-:W4:Y:S01]  /*46f60*/  LDL.LU.64 R14, [R1+0x61d8] ;  /* 0x0061d800010e7983 */ /* 0x001f220000300a00 */
[----:B------:R-:W-:Y:S02]  /*46f70*/  IMAD.MOV.U32 R6, RZ, RZ, R2 ;  /* 0x000000ffff067224 */ /* 0x000fe400078e0002 */
[----:B------:R-:W-:Y:S01]  /*46f80*/  IMAD.MOV.U32 R7, RZ, RZ, R0 ;  /* 0x000000ffff077224 */ /* 0x000fe200078e0000 */
[C---:B----4-:R-:W-:Y:S01]  /*46f90*/  HMMA.16816.F32.BF16 R16, R20.reuse, R14, R16 ;  /* 0x0000000e1410723c */ /* 0x050fe20000041810 */
[----:B------:R-:W-:Y:S02]  /*46fa0*/  IMAD.MOV.U32 R2, RZ, RZ, R14 ;  /* 0x000000ffff027224 */ /* 0x000fe400078e000e */
[----:B------:R-:W-:Y:S11]  /*46fb0*/  IMAD.MOV.U32 R0, RZ, RZ, R15 ;  /* 0x000000ffff007224 */ /* 0x000ff600078e000f */
[----:B------:R-:W-:Y:S09]  /*46fc0*/  @!UPT UIADD3 URZ, URZ, URZ, URZ ;  /* 0x0000003f3f3ff290 */ /* 0x000ff2000fffe03f */
[----:B------:R-:W-:Y:S01]  /*46fd0*/  STL.64 [R1+0x1a0], R16 ;  /* 0x0001a01001007387 */ /* 0x000fe20000100a00 */
[----:B------:R0:W-:Y:S03]  /*46fe0*/  STL.64 [R1+0x1a8], R18 ;  /* 0x0001a81201007387 */ /* 0x0001e60000100a00 */
[----:B0-----:R-:W4:Y:S01]  /*46ff0*/  LDL.LU.64 R18, [R1+0x61d0] ;  /* 0x0061d00001127983 */ /* 0x001f220000300a00 */
[----:B------:R-:W4:Y:S02]  /*47000*/  LDL.LU.64 R16, [R1+0x61c8] ;  /* 0x0061c80001107983 */ /* 0x000f240000300a00 */
[----:B------:R-:W4:Y:S02]  /*47010*/  LDL.LU.64 R14, [R1+0x61c0] ;  /* 0x0061c000010e7983 */ /* 0x000f240000300a00 */
[----:B------:R-:W-:Y:S01]  /*47020*/  STL [R1+0x60d4], R0 ;  /* 0x0060d40001007387 */ /* 0x000fe20000100800 */
[----:B------:R-:W-:Y:S01]  /*47030*/  STL [R1+0x60d0], R2 ;  /* 0x0060d00201007387 */ /* 0x000fe20000100800 */
[C---:B----4-:R-:W-:Y:S03]  /*47040*/  HMMA.16816.F32.BF16 R12, R20.reuse, R14, R16 ;  /* 0x0000000e140c723c */ /* 0x050fe60000041810 */
[----:B------:R-:W4:Y:S11]  /*47050*/  LDL.LU.64 R18, [R1+0x61b8] ;  /* 0x0061b80001127983 */ /* 0x000f360000300a00 */
[----:B------:R-:W-:Y:S09]  /*47060*/  @!UPT UIADD3 URZ, URZ, URZ, URZ ;  /* 0x0000003f3f3ff290 */ /* 0x000ff2000fffe03f */
[----:B------:R-:W-:Y:S01]  /*47070*/  STL.64 [R1+0x190], R12 ;  /* 0x0001900c01007387 */ /* 0x000fe20000100a00 */
[----:B------:R0:W-:Y:S03]  /*47080*/  STL.64 [R1+0x198], R14 ;  /* 0x0001980e01007387 */ /* 0x0001e60000100a00 */
[----:B0-----:R-:W2:Y:S01]  /*47090*/  LDL.LU.64 R14, [R1+0x61b0] ;  /* 0x0061b000010e7983 */ /* 0x001ea20000300a00 */
[----:B------:R-:W2:Y:S02]  /*470a0*/  LDL.LU.64 R12, [R1+0x61a8] ;  /* 0x0061a800010c7983 */ /* 0x000ea40000300a00 */
[----:B----4-:R-:W-:Y:S01]  /*470b0*/  IMAD.MOV.U32 R3, RZ, RZ, R19 ;  /* 0x000000ffff037224 */ /* 0x010fe200078e0013 */
[C---:B--2---:R-:W-:Y:S11]  /*470c0*/  HMMA.16816.F32.BF16 R12, R20.reuse, R18, R12 ;  /* 0x00000012140c723c */ /* 0x044ff6000004180c */
[----:B------:R-:W-:Y:S11]  /*470d0*/  @!UPT UIADD3 URZ, URZ, URZ, URZ ;  /* 0x0000003f3f3ff290 */ /* 0x000ff6000fffe03f */
[----:B------:R-:W-:Y:S01]  /*470e0*/  @!UPT UIADD3 URZ, URZ, URZ, URZ ;  /* 0x0000003f3f3ff290 */ /* 0x000fe2000fffe03f */
[----:B------:R0:W-:Y:S01]  /*470f0*/  STL.64 [R1+0x180], R12 ;  /* 0x0001800c01007387 */ /* 0x0001e20000100a00 */
[----:B------:R1:W-:Y:S02]  /*47100*/  STL.64 [R1+0x188], R14 ;  /* 0x0001880e01007387 */ /* 0x0003e40000100a00 */
[----:B0-----:R-:W-:Y:S01]  /*47110*/  IMAD.MOV.U32 R12, RZ, RZ, R18 ;  /* 0x000000ffff0c7224 */ /* 0x001fe200078e0012 */
[----:B-1----:R-:W2:Y:S01]  /*47120*/  LDL.LU.64 R14, [R1+0x61a0] ;  /* 0x0061a000010e7983 */ /* 0x002ea20000300a00 */
        /* <DEDUP_REMOVED lines=17> */
[----:B--2---:R-:W-:Y:S01]  /*47240*/  STL.64 [R1+0x6120], R14 ;  /* 0x0061200e01007387 */ /* 0x004fe20000100a00 */
[----:B------:R0:W-:Y:S04]  /*47250*/  STL.64 [R1+0x6118], R12 ;  /* 0x0061180c01007387 */ /* 0x0001e80000100a00 */
[----:B0-----:R-:W2:Y:S01]  /*47260*/  LDL.LU R12, [R1+0x500] ;  /* 0x00050000010c7983 */ /* 0x001ea20000300800 */
[----:B------:R-:W2:Y:S02]  /*47270*/  LDL.LU R13, [R1+0x504] ;  /* 0x00050400010d7983 */ /* 0x000ea40000300800 */
[----:B------:R-:W2:Y:S02]  /*47280*/  LDL.LU R14, [R1+0x508] ;  /* 0x00050800010e7983 */ /* 0x000ea40000300800 */
[----:B------:R-:W2:Y:S01]  /*47290*/  LDL.LU R15, [R1+0x50c] ;  /* 0x00050c00010f7983 */ /* 0x000ea20000300800 */
[C---:B----4-:R-:W-:Y:S01]  /*472a0*/  HMMA.16816.F32.BF16 R16, R20.reuse, R18, R24 ;  /* 0x000000121410723c */ /* 0x050fe20000041818 */
[----:B------:R-:W4:Y:S01]  /*472b0*/  LDL.LU.64 R26, [R1+0x6160] ;  /* 0x00616000011a7983 */ /* 0x000f220000300a00 */
[----:B------:R-:W4:Y:S11]  /*472c0*/  LDL.LU.64 R24, [R1+0x6158] ;  /* 0x0061580001187983 */ /* 0x000f360000300a00 */
[----:B------:R-:W-:Y:S10]  /*472d0*/  @!UPT UIADD3 URZ, URZ, URZ, URZ ;  /* 0x0000003f3f3ff290 */ /* 0x000ff4000fffe03f */
[----:B------:R-:W-:Y:S01]  /*472e0*/  STL.64 [R1+0x7a0], R16 ;  /* 0x0007a01001007387 */ /* 0x000fe20000100a00 */
[----:B------:R-:W-:Y:S02]  /*472f0*/  STL.64 [R1+0x7a8], R18 ;  /* 0x0007a81201007387 */ /* 0x000fe40000100a00 */
[----:B------:R-:W0:Y:S01]  /*47300*/  LDSM.16.MT88.4 R16, [R28+0x2080] ;  /* 0x002080001c10783b */ /* 0x000e220000004200 */
[----:B--2---:R-:W-:Y:S01]  /*47310*/  HMMA.16816.F32.BF16 R12, R20, R6, R12 ;  /* 0x00000006140c723c */ /* 0x004fe2000004180c */
[----:B0-----:R-:W-:Y:S02]  /*47320*/  STL.64 [R1+0x6028], R18 ;  /* 0x0060281201007387 */ /* 0x001fe40000100a00 */
[----:B------:R-:W-:Y:S11]  /*47330*/  STL.64 [R1+0x6020], R16 ;  /* 0x0060201001007387 */ /* 0x000ff60000100a00 */
[----:B------:R-:W-:Y:S09]  /*47340*/  @!UPT UIADD3 URZ, URZ, URZ, URZ ;  /* 0x0000003f3f3ff290 */ /* 0x000ff2000fffe03f */
[----:B------:R-:W-:Y:S02]  /*47350*/  STL.64 [R1+0x510], R12 ;  /* 0x0005100c01007387 */ /* 0x000fe40000100a00 */
[----:B------:R0:W-:Y:S02]  /*47360*/  STL.64 [R1+0x518], R14 ;  /* 0x0005180e01007387 */ /* 0x0001e40000100a00 */
[----:B0-----:R-:W2:Y:S01]  /*47370*/  LDL.64 R14, [R1+0x8] ;  /* 0x00000800010e7983 */ /* 0x001ea20000100a00 */
[----:B------:R-:W-:Y:S02]  /*47380*/  IMAD.MOV.U32 R18, RZ, RZ, R5 ;  /* 0x000000ffff127224 */ /* 0x000fe400078e0005 */
[----:B------:R-:W-:-:S07]  /*47390*/  IMAD.MOV.U32 R19, RZ, RZ, R4 ;  /* 0x000000ffff137224 */ /* 0x000fce00078e0004 */
[----:B---3--:R-:W-:Y:S01]  /*473a0*/  HMMA.16816.F32.BF16 R4, R20, R18, R8 ;  /* 0x000000121404723c */ /* 0x008fe20000041808 */
[----:B--2---:R0:W-:Y:S11]  /*473b0*/  STL.64 [R1+0x6138], R14 ;  /* 0x0061380e01007387 */ /* 0x0041f60000100a00 */
[----:B------:R-:W-:Y:S11]  /*473c0*/  @!UPT UIADD3 URZ, URZ, URZ, URZ ;  /* 0x0000003f3f3ff290 */ /* 0x000ff6000fffe03f */
[----:B------:R-:W-:Y:S02]  /*473d0*/  STL.64 [R1+0x690], R4 ;  /* 0x0006900401007387 */ /* 0x000fe40000100a00 */
[----:B------:R-:W-:Y:S01]  /*473e0*/  STL.64 [R1+0x698], R6 ;  /* 0x0006980601007387 */ /* 0x000fe20000100a00 */
[----:B0-----:R-:W2:Y:S04]  /*473f0*/  LDL.64 R14, [R1+0x18] ;  /* 0x00001800010e7983 */ /* 0x001ea80000100a00 */
[----:B--2---:R0:W-:Y:S04]  /*47400*/  STL.64 [R1+0x6150], R14 ;  /* 0x0061500e01007387 */ /* 0x0041e80000100a00 */
[----:B0-----:R-:W4:Y:S01]  /*47410*/  LDL.64 R14, [R1+0x28] ;  /* 0x00002800010e7983 */ /* 0x001f220000100a00 */
[----:B------:R-:W2:Y:S02]  /*47420*/  LDL.LU R8, [R1+0x450] ;  /* 0x0004500001087983 */ /* 0x000ea40000300800 */
[----:B------:R-:W2:Y:S02]  /*47430*/  LDL.LU R9, [R1+0x454] ;  /* 0x0004540001097983 */ /* 0x000ea40000300800 */
[----:B------:R-:W3:Y:S01]  /*47440*/  LDL.LU R10, [R1+0x458] ;  /* 0x00045800010a7983 */ /* 0x000ee20000300800 */
[----:B------:R-:W3:Y:S04]  /*47450*/  LDL.LU R11, [R1+0x45c] ;  /* 0x00045c00010b7983 */ /* 0x000ee80000300800 */
[----:B---3--:R-:W-:Y:S01]  /*47460*/  STL.64 [R1+0x6130], R10 ;  /* 0x0061300a01007387 */ /* 0x008fe20000100a00 */
[----:B--2---:R0:W-:Y:S03]  /*47470*/  STL.64 [R1+0x6128], R8 ;  /* 0x0061280801007387 */ /* 0x0041e60000100a00 */
        /* <DEDUP_REMOVED lines=14> */
[----:B------:R-:W2:Y:S04]  /*47560*/  LDL.64 R22, [R1+0x38] ;  /* 0x0000380001167983 */ /* 0x000ea80000100a00 */
[----:B--2---:R0:W-:Y:S01]  /*47570*/  STL.64 [R1+0x60f8], R22 ;  /* 0x0060f81601007387 */ /* 0x0041e20000100a00 */
[----:B------:R-:W2:Y:S02]  /*47580*/  LDL.LU R20, [R1+0x430] ;  /* 0x0004300001147983 */ /* 0x000ea40000300800 */
[----:B------:R-:W2:Y:S01]  /*47590*/  LDL.LU R21, [R1+0x434] ;  /* 0x0004340001157983 */ /* 0x000ea20000300800 */
[----:B0-----:R-:W2:Y:S01]  /*475a0*/  LDL.LU R22, [R1+0x438] ;  /* 0x0004380001167983 */ /* 0x001ea20000300800 */
[----:B------:R-:W2:Y:S02]  /*475b0*/  LDL.LU R23, [R1+0x43c] ;  /* 0x00043c0001177983 */ /* 0x000ea40000300800 */
[----:B------:R0:W-:Y:S02]  /*475c0*/  STL.64 [R1+0x6040], R18 ;  /* 0x0060401201007387 */ /* 0x0001e40000100a00 */
[----:B------:R-:W4:Y:S01]  /*475d0*/  LDL.LU R16, [R1+0x480] ;  /* 0x0004800001107983 */ /* 0x000f220000300800 */
[----:B------:R-:W4:Y:S04]  /*475e0*/  LDL.LU R17, [R1+0x484] ;  /* 0x0004840001117983 */ /* 0x000f280000300800 */
[----:B0-----:R-:W4:Y:S01]  /*475f0*/  LDL.LU R18, [R1+0x488] ;  /* 0x0004880001127983 */ /* 0x001f220000300800 */
[----:B------:R-:W4:Y:S02]  /*47600*/  LDL.LU R19, [R1+0x48c] ;  /* 0x00048c0001137983 */ /* 0x000f240000300800 */
[C---:B----4-:R-:W-:Y:S11]  /*47610*/  HMMA.16816.F32.BF16 R16, R24.reuse, R14, R16 ;  /* 0x0000000e1810723c */ /* 0x050ff60000041810 */
[----:B------:R-:W-:Y:S11]  /*47620*/  @!UPT UIADD3 URZ, URZ, URZ, URZ ;  /* 0x0000003f3f3ff290 */ /* 0x000ff6000fffe03f */
[----:B------:R-:W-:Y:S01]  /*47630*/  @!UPT UIADD3 URZ, URZ, URZ, URZ ;  /* 0x0000003f3f3ff290 */ /* 0x000fe2000fffe03f */
[----:B------:R0:W-:Y:S01]  /*47640*/  STL.64 [R1+0x480], R16 ;  /* 0x0004801001007387 */ /* 0x0001e20000100a00 */
[----:B------:R1:W-:Y:S02]  /*47650*/  STL.64 [R1+0x488], R18 ;  /* 0x0004881201007387 */ /* 0x0003e40000100a00 */
[----:B0-----:R-:W-:Y:S02]  /*47660*/  IMAD.MOV.U32 R17, RZ, RZ, R14 ;  /* 0x000000ffff117224 */ /* 0x001fe400078e000e */
[----:B------:R-:W-:Y:S02]  /*47670*/  IMAD.MOV.U32 R16, RZ, RZ, R15 ;  /* 0x000000ffff107224 */ /* 0x000fe400078e000f */
[----:B------:R-:W4:Y:S02]  /*47680*/  LDL.LU.64 R14, [R1+0x6150] ;  /* 0x00615000010e7983 */ /* 0x000f240000300a00 */
[----:B----4-:R-:W-:Y:S01]  /*47690*/  HMMA.16816.F32.BF16 R8, R24, R14, R8 ;  /* 0x0000000e1808723c */ /* 0x010fe20000041808 */
[----:B-1----:R-:W-:-:S02]  /*476a0*/  IMAD.MOV.U32 R19, RZ, RZ, R14 ;  /* 0x000000ffff137224 */ /* 0x002fc400078e000e */
[----:B------:R-:W-:Y:S11]  /*476b0*/  IMAD.MOV.U32 R18, RZ, RZ, R15 ;  /* 0x000000ffff127224 */ /* 0x000ff600078e000f */
[----:B------:R-:W-:Y:S09]  /*476c0*/  @!UPT UIADD3 URZ, URZ, URZ, URZ ;  /* 0x0000003f3f3ff290 */ /* 0x000ff2000fffe03f */
[----:B------:R-:W-:Y:S01]  /*476d0*/  STL.64 [R1+0x470], R8 ;  /* 0x0004700801007387 */ /* 0x000fe20000100a00 */
[----:B------:R0:W-:Y:S03]  /*476e0*/  STL.64 [R1+0x478], R10 ;  /* 0x0004780a01007387 */ /* 0x0001e60000100a00 */
[----:B0-----:R-:W4:Y:S01]  /*476f0*/  LDL.LU.64 R10, [R1+0x6148] ;  /* 0x00614800010a7983 */ /* 0x001f220000300a00 */
[----:B------:R-:W4:Y:S02]  /*47700*/  LDL.LU.64 R8, [R1+0x6140] ;  /* 0x0061400001087983 */ /* 0x000f240000300a00 */
[----:B------:R-:W4:Y:S02]  /*47710*/  LDL.LU.64 R14, [R1+0x6138] ;  /* 0x00613800010e7983 */ /* 0x000f240000300a00 */
[----:B------:R-:W-:Y:S01]  /*47720*/  STL.64 [R1+0x60e0], R18 ;  /* 0x0060e01201007387 */ /* 0x000fe20000100a00 */
[----:B------:R0:W-:Y:S04]  /*47730*/  STL.64 [R1+0x60d8], R16 ;  /* 0x0060d81001007387 */ /* 0x0001e80000100a00 */
[----:B0-----:R-:W2:Y:S01]  /*47740*/  LDL.LU R16, [R1+0x790] ;  /* 0x0007900001107983 */ /* 0x001ea20000300800 */
[----:B------:R-:W2:Y:S02]  /*47750*/  LDL.LU R17, [R1+0x794] ;  /* 0x0007940001117983 */ /* 0x000ea40000300800 */
[----:B------:R-:W2:Y:S02]  /*47760*/  LDL.LU R18, [R1+0x798] ;  /* 0x0007980001127983 */ /* 0x000ea40000300800 */
[----:B------:R-:W2:Y:S01]  /*47770*/  LDL.LU R19, [R1+0x79c] ;  /* 0x00079c0001137983 */ /* 0x000ea20000300800 */
[----:B----4-:R-:W-:Y:S01]  /*47780*/  HMMA.16816.F32.BF16 R8, R24, R14, R8 ;  /* 0x0000000e1808723c */ /* 0x010fe20000041808 */
[----:B------:R-:W-:-:S02]  /*47790*/  IMAD.MOV.U32 R0, RZ, RZ, R14 ;  /* 0x000000ffff007224 */ /* 0x000fc400078e000e */
[----:B------:R-:W-:Y:S01]  /*477a0*/  IMAD.MOV.U32 R2, RZ, RZ, R15 ;  /* 0x000000ffff027224 */ /* 0x000fe200078e000f */
[----:B--2---:R-:W-:Y:S01]  /*477b0*/  STL.64 [R1+0x60f0], R18 ;  /* 0x0060f01201007387 */ /* 0x004fe20000100a00 */
[----:B------:R0:W-:Y:S03]  /*477c0*/  STL.64 [R1+0x60e8], R16 ;  /* 0x0060e81001007387 */ /* 0x0001e60000100a00 */
[----:B0-----:R-:W2:Y:S01]  /*477d0*/  LDL.LU R16, [R1+0x420] ;  /* 0x0004200001107983 */ /* 0x001ea20000300800 */
[----:B------:R-:W2:Y:S02]  /*477e0*/  LDL.LU R17, [R1+0x424] ;  /* 0x0004240001117983 */ /* 0x000ea40000300800 */
[----:B------:R-:W2:Y:S02]  /*477f0*/  LDL.LU R18, [R1+0x428] ;  /* 0x0004280001127983 */ /* 0x000ea40000300800 */
[----:B------:R-:W2:Y:S10]  /*47800*/  LDL.LU R19, [R1+0x42c] ;  /* 0x00042c0001137983 */ /* 0x000eb40000300800 */
[----:B------:R-:W-:Y:S01]  /*47810*/  STL.64 [R1+0x460], R8 ;  /* 0x0004600801007387 */ /* 0x000fe20000100a00 */
[----:B------:R0:W-:Y:S03]  /*47820*/  STL.64 [R1+0x468], R10 ;  /* 0x0004680a01007387 */ /* 0x0001e60000100a00 */
[----:B0-----:R-:W4:Y:S01]  /*47830*/  LDL.LU.64 R10, [R1+0x6130] ;  /* 0x00613000010a7983 */ /* 0x001f220000300a00 */
[----:B------:R-:W4:Y:S02]  /*47840*/  LDL.LU.64 R8, [R1+0x6128] ;  /* 0x0061280001087983 */ /* 0x000f240000300a00 */
[----:B------:R-:W4:Y:S02]  /*47850*/  LDL.LU.64 R14, [R1+0x6120] ;  /* 0x00612000010e7983 */ /* 0x000f240000300a00 */
[----:B------:R-:W2:Y:S01]  /*47860*/  LDL.LU.64 R12, [R1+0x6118] ;  /* 0x00611800010c7983 */ /* 0x000ea20000300a00 */
[C---:B----4-:R-:W-:Y:S11]  /*47870*/  HMMA.16816.F32.BF16 R8, R24.reuse, R14, R8 ;  /* 0x0000000e1808723c */ /* 0x050ff60000041808 */
[----:B------:R-:W-:Y:S11]  /*47880*/  @!UPT UIADD3 URZ, URZ, URZ, URZ ;  /* 0x0000003f3f3ff290 */ /* 0x000ff6000fffe03f */
[----:B------:R-:W-:Y:S01]  /*47890*/  @!UPT UIADD3 URZ, URZ, URZ, URZ ;  /* 0x0000003f3f3ff290 */ /* 0x000fe2000fffe03f */
[----:B------:R-:W-:Y:S01]  /*478a0*/  STL.64 [R1+0x450], R8 ;  /* 0x0004500801007387 */ /* 0x000fe20000100a00 */
[----:B------:R0:W-:Y:S03]  /*478b0*/  STL.64 [R1+0x458], R10 ;  /* 0x0004580a01007387 */ /* 0x0001e60000100a00 */
[----:B0-----:R-:W3:Y:S01]  /*478c0*/  LDL.LU.64 R10, [R1+0x6110] ;  /* 0x00611000010a7983 */ /* 0x001ee20000300a00 */
[----:B------:R-:W4:Y:S02]  /*478d0*/  LDL.LU R9, [R1+0x6108] ;  /* 0x0061080001097983 */ /* 0x000f240000300800 */
[----:B------:R-:W-:Y:S01]  /*478e0*/  STL.64 [R1+0x60b0], R14 ;  /* 0x0060b00e01007387 */ /* 0x000fe20000100a00 */
[C---:B---3--:R-:W-:Y:S11]  /*478f0*/  HMMA.16816.F32.BF16 R4, R24.reuse, R10, R4 ;  /* 0x0000000a1804723c */ /* 0x048ff60000041804 */
[----:B------:R-:W-:Y:S11]  /*47900*/  @!UPT UIADD3 URZ, URZ, URZ, URZ ;  /* 0x0000003f3f3ff290 */ /* 0x000ff6000fffe03f */
[----:B------:R-:W-:Y:S01]  /*47910*/  @!UPT UIADD3 URZ, URZ, URZ, URZ ;  /* 0x0000003f3f3ff290 */ /* 0x000fe2000fffe03f */
[----:B------:R-:W-:Y:S01]  /*47920*/  STL.64 [R1+0x440], R4 ;  /* 0x0004400401007387 */ /* 0x000fe20000100a00 */
[----:B------:R0:W-:Y:S03]  /*47930*/  STL.64 [R1+0x448], R6 ;  /* 0x0004480601007387 */ /* 0x0001e60000100a00 */
[----:B0-----:R-:W3:Y:S02]  /*47940*/  LDL.LU.64 R6, [R1+0x6100] ;  /* 0x0061000001067983 */ /* 0x001ee40000300a00 */
[C---:B---3--:R-:W-:Y:S11]  /*47950*/  HMMA.16816.F32.BF16 R20, R24.reuse, R6, R20 ;  /* 0x000000061814723c */ /* 0x048ff60000041814 */
[----:B------:R-:W-:Y:S11]  /*47960*/  @!UPT UIADD3 URZ, URZ, URZ, URZ ;  /* 0x0000003f3f3ff290 */ /* 0x000ff6000fffe03f */
[----:B------:R-:W-:Y:S01]  /*47970*/  @!UPT UIADD3 URZ, URZ, URZ, URZ ;  /* 0x0000003f3f3ff290 */ /* 0x000fe2000fffe03f */
[----:B------:R-:W-:Y:S01]  /*47980*/  STL.64 [R1+0x430], R20 ;  /* 0x0004301401007387 */ /* 0x000fe20000100a00 */
[----:B------:R0:W-:Y:S03]  /*47990*/  STL.64 [R1+0x438], R22 ;  /* 0x0004381601007387 */ /* 0x0001e60000100a00 */
        /* <DEDUP_REMOVED lines=9> */
[----:B------:R-:W-:Y:S02]  /*47a30*/  STL.64 [R1+0x5fd8], R6 ;  /* 0x005fd80601007387 */ /* 0x000fe40000100a00 */
[----:B------:R0:W-:Y:S02]  /*47a40*/  STL.64 [R1+0x5fd0], R4 ;  /* 0x005fd00401007387 */ /* 0x0001e40000100a00 */
[----:B0-----:R-:W3:Y:S04]  /*47a50*/  LDL R5, [R1+0x1de0] ;  /* 0x001de00001057983 */ /* 0x001ee80000100800 */
[----:B---3--:R-:W0:Y:S04]  /*47a60*/  LDSM.16.MT88.4 R20, [R5+0x2100] ;  /* 0x002100000514783b */ /* 0x008e280000004200 */
[----:B0-----:R0:W-:Y:S01]  /*47a70*/  STL.64 [R1+0x5f10], R22 ;  /* 0x005f101601007387 */ /* 0x0011e20000100a00 */
[----:B------:R-:W-:Y:S03]  /*47a80*/  STL.64 [R1+0x5f08], R20 ;  /* 0x005f081401007387 */ /* 0x000fe60000100a00 */
[----:B0-----:R-:W3:Y:S04]  /*47a90*/  LDL.64 R22, [R1+0x58] ;  /* 0x0000580001167983 */ /* 0x001ee80000100a00 */
[----:B---3--:R0:W-:Y:S04]  /*47aa0*/  STL.64 [R1+0x6048], R22 ;  /* 0x0060481601007387 */ /* 0x0081e80000100a00 */
[----:B0-----:R-:W2:Y:S02]  /*47ab0*/  LDL.64 R22, [R1+0xc8] ;  /* 0x0000c80001167983 */ /* 0x001ea40000100a00 */
[----:B--2---:R-:W-:Y:S11]  /*47ac0*/  HMMA.16816.F32.BF16 R16, R24, R22, R16 ;  /* 0x000000161810723c */ /* 0x004ff60000041810 */
[----:B------:R-:W-:Y:S11]  /*47ad0*/  @!UPT UIADD3 URZ, URZ, URZ, URZ ;  /* 0x0000003f3f3ff290 */ /* 0x000ff6000fffe03f */
[----:B------:R-:W-:Y:S01]  /*47ae0*/  @!UPT UIADD3 URZ, URZ, URZ, URZ ;  /* 0x0000003f3f3ff290 */ /* 0x000fe2000fffe03f */
[----:B------:R-:W-:Y:S01]  /*47af0*/  STL.64 [R1+0x9d0], R16 ;  /* 0x0009d01001007387 */ /* 0x000fe20000100a00 */
[----:B------:R0:W-:Y:S03]  /*47b00*/  STL.64 [R1+0x9d8], R18 ;  /* 0x0009d81201007387 */ /* 0x0001e60000100a00 */
[----:B0-----:R-:W2:Y:S01]  /*47b10*/  LDL.LU.64 R18, [R1+0x60e0] ;  /* 0x0060e00001127983 */ /* 0x001ea20000300a00 */
[----:B------:R-:W-:Y:S02]  /*47b20*/  IMAD.MOV.U32 R8, RZ, RZ, R23 ;  /* 0x000000ffff087224 */ /* 0x000fe400078e0017 */
[----:B------:R-:W3:Y:S02]  /*47b30*/  LDL.LU.64 R16, [R1+0x60d8] ;  /* 0x0060d80001107983 */ /* 0x000ee40000300a00 */
[----:B------:R-:W-:Y:S02]  /*47b40*/  IMAD.MOV.U32 R6, RZ, RZ, R0 ;  /* 0x000000ffff067224 */ /* 0x000fe400078e0000 */
[----:B------:R-:W-:Y:S01]  /*47b50*/  IMAD.MOV.U32 R7, RZ, RZ, R2 ;  /* 0x000000ffff077224 */ /* 0x000fe200078e0002 */
[----:B------:R-:W-:Y:S01]  /*47b60*/  STL.64 [R1+0x5fe8], R10 ;  /* 0x005fe80a01007387 */ /* 0x000fe20000100a00 */
[----:B----4-:R-:W-:Y:S02]  /*47b70*/  STL.64 [R1+0x5fe0], R8 ;  /* 0x005fe00801007387 */ /* 0x010fe40000100a00 */
[----:B------:R-:W4:Y:S02]  /*47b80*/  LDL.LU R0, [R1+0x60d4] ;  /* 0x0060d40001007983 */ /* 0x000f240000300800 */
[----:B------:R-:W3:Y:S01]  /*47b90*/  LDL.LU R2, [R1+0x60d0] ;  /* 0x0060d00001027983 */ /* 0x000ee20000300800 */
[----:B------:R2:W-:Y:S01]  /*47ba0*/  STL.64 [R1+0x5ff0], R6 ;  /* 0x005ff00601007387 */ /* 0x0005e20000100a00 */
[----:B------:R-:W-:-:S02]  /*47bb0*/  IMAD.MOV.U32 R28, RZ, RZ, R22 ;  /* 0x000000ffff1c7224 */ /* 0x000fc400078e0016 */
[----:B--2---:R-:W-:Y:S02]  /*47bc0*/  IMAD.MOV.U32 R6, RZ, RZ, R19 ;  /* 0x000000ffff067224 */ /* 0x004fe400078e0013 */
[----:B------:R-:W-:-:S05]  /*47bd0*/  IMAD.MOV.U32 R7, RZ, RZ, R18 ;  /* 0x000000ffff077224 */ /* 0x000fca00078e0012 */
[----:B------:R3:W-:Y:S01]  /*47be0*/  STL.64 [R1+0x6008], R6 ;  /* 0x0060080601007387 */ /* 0x0007e20000100a00 */
[----:B------:R-:W2:Y:S02]  /*47bf0*/  LDL.LU R8, [R1+0x660] ;  /* 0x0006600001087983 */ /* 0x000ea40000300800 */
[----:B------:R-:W2:Y:S02]  /*47c00*/  LDL.LU R9, [R1+0x664] ;  /* 0x0006640001097983 */ /* 0x000ea40000300800 */
[----:B------:R-:W2:Y:S01]  /*47c10*/  LDL.LU R10, [R1+0x668] ;  /* 0x00066800010a7983 */ /* 0x000ea20000300800 */
[----:B------:R-:W2:Y:S01]  /*47c20*/  LDL.LU R11, [R1+0x66c] ;  /* 0x00066c00010b7983 */ /* 0x000ea20000300800 */
[----:B------:R-:W2:Y:S02]  /*47c30*/  LDL.64 R22, [R1+0x68] ;  /* 0x0000680001167983 */ /* 0x000ea40000100a00 */
[----:B---3--:R-:W-:Y:S02]  /*47c40*/  IMAD.MOV.U32 R7, RZ, RZ, R16 ;  /* 0x000000ffff077224 */ /* 0x008fe400078e0010 */
[----:B------:R-:W-:Y:S01]  /*47c50*/  IMAD.MOV.U32 R6, RZ, RZ, R17 ;  /* 0x000000ffff067224 */ /* 0x000fe200078e0011 */
[----:B--2---:R0:W-:Y:S01]  /*47c60*/  STL.64 [R1+0x6060], R22 ;  /* 0x0060601601007387 */ /* 0x0041e20000100a00 */
[----:B------:R-:W2:Y:S02]  /*47c70*/  LDL.LU R16, [R1+0x720] ;  /* 0x0007200001107983 */ /* 0x000ea40000300800 */
[----:B------:R-:W2:Y:S02]  /*47c80*/  LDL.LU R17, [R1+0x724] ;  /* 0x0007240001117983 */ /* 0x000ea40000300800 */
[----:B------:R-:W3:Y:S01]  /*47c90*/  LDL.LU R18, [R1+0x728] ;  /* 0x0007280001127983 */ /* 0x000ee20000300800 */
[----:B------:R-:W3:Y:S01]  /*47ca0*/  LDL.LU R19, [R1+0x72c] ;  /* 0x00072c0001137983 */ /* 0x000ee20000300800 */
[----:B0-----:R-:W-:-:S02]  /*47cb0*/  IMAD.MOV.U32 R22, RZ, RZ, R29 ;  /* 0x000000ffff167224 */ /* 0x001fc400078e001d */
[----:B------:R-:W-:-:S05]  /*47cc0*/  IMAD.MOV.U32 R23, RZ, RZ, R13 ;  /* 0x000000ffff177224 */ /* 0x000fca00078e000d */
[----:B------:R0:W-:Y:S04]  /*47cd0*/  STL.64 [R1+0x6078], R22 ;  /* 0x0060781601007387 */ /* 0x0001e80000100a00 */
[----:B0-----:R-:W2:Y:S04]  /*47ce0*/  LDL.64 R22, [R1+0x88] ;  /* 0x0000880001167983 */ /* 0x001ea80000100a00 */
[----:B--2---:R-:W-:Y:S01]  /*47cf0*/  STL.64 [R1+0x6090], R22 ;  /* 0x0060901601007387 */ /* 0x004fe20000100a00 */
[----:B---3--:R-:W-:Y:S02]  /*47d00*/  STL.64 [R1+0x6058], R18 ;  /* 0x0060581201007387 */ /* 0x008fe40000100a00 */
[----:B------:R0:W-:Y:S02]  /*47d10*/  STL.64 [R1+0x6050], R16 ;  /* 0x0060501001007387 */ /* 0x0001e40000100a00 */
[----:B0-----:R-:W2:Y:S01]  /*47d20*/  LDL.LU R16, [R1+0x730] ;  /* 0x0007300001107983 */ /* 0x001ea20000300800 */
[----:B------:R-:W2:Y:S02]  /*47d30*/  LDL.LU R17, [R1+0x734] ;  /* 0x0007340001117983 */ /* 0x000ea40000300800 */
[----:B------:R-:W3:Y:S02]  /*47d40*/  LDL.LU R18, [R1+0x738] ;  /* 0x0007380001127983 */ /* 0x000ee40000300800 */
[----:B------:R-:W3:Y:S02]  /*47d50*/  LDL.LU R19, [R1+0x73c] ;  /* 0x00073c0001137983 */ /* 0x000ee40000300800 */
[----:B------:R-:W-:-:S02]  /*47d60*/  IMAD.MOV.U32 R22, RZ, RZ, R12 ;  /* 0x000000ffff167224 */ /* 0x000fc400078e000c */
[----:B------:R-:W-:-:S05]  /*47d70*/  IMAD.MOV.U32 R23, RZ, RZ, R3 ;  /* 0x000000ffff177224 */ /* 0x000fca00078e0003 */
[----:B------:R-:W-:Y:S04]  /*47d80*/  STL.64 [R1+0x60a8], R22 ;  /* 0x0060a81601007387 */ /* 0x000fe80000100a00 */
[----:B---3--:R-:W-:Y:S01]  /*47d90*/  STL.64 [R1+0x6070], R18 ;  /* 0x0060701201007387 */ /* 0x008fe20000100a00 */
[----:B--2---:R0:W-:Y:S03]  /*47da0*/  STL.64 [R1+0x6068], R16 ;  /* 0x0060681001007387 */ /* 0x0041e60000100a00 */
[----:B0-----:R-:W2:Y:S01]  /*47db0*/  LDL.LU R16, [R1+0x740] ;  /* 0x0007400001107983 */ /* 0x001ea20000300800 */
[----:B------:R-:W2:Y:S02]  /*47dc0*/  LDL.LU R17, [R1+0x744] ;  /* 0x0007440001117983 */ /* 0x000ea40000300800 */
[----:B------:R-:W3:Y:S02]  /*47dd0*/  LDL.LU R18, [R1+0x748] ;  /* 0x0007480001127983 */ /* 0x000ee40000300800 */
[----:B------:R-:W3:Y:S01]  /*47de0*/  LDL.LU R19, [R1+0x74c] ;  /* 0x00074c0001137983 */ /* 0x000ee20000300800 */
[----:B------:R-:W2:Y:S01]  /*47df0*/  LDL.LU R12, [R1+0x770] ;  /* 0x00077000010c7983 */ /* 0x000ea20000300800 */
[----:B------:R-:W2:Y:S02]  /*47e00*/  LDL.LU R13, [R1+0x774] ;  /* 0x00077400010d7983 */ /* 0x000ea40000300800 */
[----:B------:R-:W2:Y:S02]  /*47e10*/  LDL.LU R14, [R1+0x778] ;  /* 0x00077800010e7983 */ /* 0x000ea40000300800 */
[----:B------:R-:W2:Y:S02]  /*47e20*/  LDL.LU R15, [R1+0x77c] ;  /* 0x00077c00010f7983 */ /* 0x000ea40000300800 */
[----:B--2---:R-:W-:Y:S01]  /*47e30*/  STL.64 [R1+0x60c0], R14 ;  /* 0x0060c00e01007387 */ /* 0x004fe20000100a00 */
[----:B------:R-:W-:Y:S02]  /*47e40*/  STL.64 [R1+0x60b8], R12 ;  /* 0x0060b80c01007387 */ /* 0x000fe40000100a00 */
[----:B------:R-:W2:Y:S02]  /*47e50*/  LDL.64 R22, [R1+0xa8] ;  /* 0x0000a80001167983 */ /* 0x000ea40000100a00 */
[----:B--2---:R0:W-:Y:S01]  /*47e60*/  STL.64 [R1+0x60c8], R22 ;  /* 0x0060c81601007387 */ /* 0x0041e20000100a00 */
[----:B------:R-:W2:Y:S02]  /*47e70*/  LDL.LU R20, [R1+0x780] ;  /* 0x0007800001147983 */ /* 0x000ea40000300800 */
[----:B------:R-:W2:Y:S01]  /*47e80*/  LDL.LU R21, [R1+0x784] ;  /* 0x0007840001157983 */ /* 0x000ea20000300800 */
[----:B0-----:R-:W2:Y:S01]  /*47e90*/  LDL.LU R22, [R1+0x788] ;  /* 0x0007880001167983 */ /* 0x001ea20000300800 */
[----:B------:R-:W2:Y:S02]  /*47ea0*/  LDL.LU R23, [R1+0x78c] ;  /* 0x00078c0001177983 */ /* 0x000ea40000300800 */
[----:B---3--:R-:W-:Y:S02]  /*47eb0*/  STL.64 [R1+0x6088], R18 ;  /* 0x0060881201007387 */ /* 0x008fe40000100a00 */
[----:B------:R0:W-:Y:S02]  /*47ec0*/  STL.64 [R1+0x6080], R16 ;  /* 0x0060801001007387 */ /* 0x0001e40000100a00 */
[----:B0-----:R-:W3:Y:S01]  /*47ed0*/  LDL.LU R16, [R1+0x750] ;  /* 0x0007500001107983 */ /* 0x001ee20000300800 */
[----:B------:R-:W3:Y:S02]  /*47ee0*/  LDL.LU R17, [R1+0x754] ;  /* 0x0007540001117983 */ /* 0x000ee40000300800 */
[----:B------:R-:W2:Y:S02]  /*47ef0*/  LDL.LU R18, [R1+0x758] ;  /* 0x0007580001127983 */ /* 0x000ea40000300800 */
[----:B------:R-:W2:Y:S02]  /*47f00*/  LDL.LU R19, [R1+0x75c] ;  /* 0x00075c0001137983 */ /* 0x000ea40000300800 */
[----:B------:R-:W-:-:S02]  /*47f10*/  IMAD.MOV.U32 R14, RZ, RZ, R2 ;  /* 0x000000ffff0e7224 */ /* 0x000fc400078e0002 */
[----:B----4-:R-:W-:Y:S01]  /*47f20*/  IMAD.MOV.U32 R15, RZ, RZ, R0 ;  /* 0x000000ffff0f7224 */ /* 0x010fe200078e0000 */
[----:B--2---:R-:W-:Y:S01]  /*47f30*/  STL.64 [R1+0x60a0], R18 ;  /* 0x0060a01201007387 */ /* 0x004fe20000100a00 */
[----:B---3--:R0:W-:Y:S03]  /*47f40*/  STL.64 [R1+0x6098], R16 ;  /* 0x0060981001007387 */ /* 0x0081e60000100a00 */
        /* <DEDUP_REMOVED lines=9> */
[----:B------:R-:W3:Y:S02]  /*47fe0*/  LDL.LU R7, [R1+0x41c] ;  /* 0x00041c0001077983 */ /* 0x000ee40000300800 */
[----:B------:R-:W-:Y:S01]  /*47ff0*/  STL.64 [R1+0x6000], R10 ;  /* 0x0060000a01007387 */ /* 0x000fe20000100a00 */
[----:B------:R0:W-:Y:S04]  /*48000*/  STL.64 [R1+0x5ff8], R8 ;  /* 0x005ff80801007387 */ /* 0x0001e80000100a00 */
[----:B0-----:R-:W4:Y:S01]  /*48010*/  LDL.LU R8, [R1+0x670] ;  /* 0x0006700001087983 */ /* 0x001f220000300800 */
[----:B------:R-:W4:Y:S02]  /*48020*/  LDL.LU R9, [R1+0x674] ;  /* 0x0006740001097983 */ /* 0x000f240000300800 */
[----:B------:R-:W2:Y:S02]  /*48030*/  LDL.LU R10, [R1+0x678] ;  /* 0x00067800010a7983 */ /* 0x000ea40000300800 */
[----:B------:R-:W2:Y:S01]  /*48040*/  LDL.LU R11, [R1+0x67c] ;  /* 0x00067c00010b7983 */ /* 0x000ea20000300800 */
[C---:B------:R-:W-:Y:S01]  /*48050*/  HMMA.16816.F32.BF16 R12, R24.reuse, R14, R20 ;  /* 0x0000000e180c723c */ /* 0x040fe20000041814 */
[----:B--2---:R-:W-:Y:S01]  /*48060*/  STL.64 [R1+0x6018], R10 ;  /* 0x0060180a01007387 */ /* 0x004fe20000100a00 */
[----:B----4-:R0:W-:Y:S03]  /*48070*/  STL.64 [R1+0x6010], R8 ;  /* 0x0060100801007387 */ /* 0x0101e60000100a00 */
[----:B0-----:R-:W2:Y:S01]  /*48080*/  LDL.LU R8, [R1+0x680] ;  /* 0x0006800001087983 */ /* 0x001ea20000300800 */
[----:B------:R-:W2:Y:S02]  /*48090*/  LDL.LU R9, [R1+0x684] ;  /* 0x0006840001097983 */ /* 0x000ea40000300800 */
[----:B------:R-:W2:Y:S02]  /*480a0*/  LDL.LU R10, [R1+0x688] ;  /* 0x00068800010a7983 */ /* 0x000ea40000300800 */
[----:B------:R-:W2:Y:S01]  /*480b0*/  LDL.LU R11, [R1+0x68c] ;  /* 0x00068c00010b7983 */ /* 0x000ea20000300800 */
[----:B------:R-:W4:Y:S11]  /*480c0*/  LDL.LU.64 R22, [R1+0x60c8] ;  /* 0x0060c80001167983 */ /* 0x000f360000300a00 */
[----:B------:R-:W-:Y:S01]  /*480d0*/  @!UPT UIADD3 URZ, URZ, URZ, URZ ;  /* 0x0000003f3f3ff290 */ /* 0x000fe2000fffe03f */
[----:B------:R-:W-:Y:S02]  /*480e0*/  STL.64 [R1+0x790], R12 ;  /* 0x0007900c01007387 */ /* 0x000fe40000100a00 */
[----:B------:R0:W-:Y:S02]  /*480f0*/  STL.64 [R1+0x798], R14 ;  /* 0x0007980e01007387 */ /* 0x0001e40000100a00 */
[----:B0-----:R-:W4:Y:S01]  /*48100*/  LDL.LU.64 R14, [R1+0x60c0] ;  /* 0x0060c000010e7983 */ /* 0x001f220000300a00 */
[----:B------:R-:W4:Y:S02]  /*48110*/  LDL.LU.64 R12, [R1+0x60b8] ;  /* 0x0060b800010c7983 */ /* 0x000f240000300a00 */
        /* <DEDUP_REMOVED lines=41> */
[C---:B--2---:R-:W-:Y:S11]  /*483b0*/  HMMA.16816.F32.BF16 R16, R24.reuse, R22, R16 ;  /* 0x000000161810723c */ /* 0x044ff60000041810 */
[----:B------:R-:W-:Y:S11]  /*483c0*/  @!UPT UIADD3 URZ, URZ, URZ, URZ ;  /* 0x0000003f3f3ff290 */ /* 0x000ff6000fffe03f */
[----:B------:R-:W-:Y:S01]  /*483d0*/  @!UPT UIADD3 URZ, URZ, URZ, URZ ;  /* 0x0000003f3f3ff290 */ /* 0x000fe2000fffe03f */
[----:B------:R-:W-:Y:S01]  /*483e0*/  STL.64 [R1+0x730], R16 ;  /* 0x0007301001007387 */ /* 0x000fe20000100a00 */
[----:B------:R0:W-:Y:S03]  /*483f0*/  STL.64 [R1+0x738], R18 ;  /* 0x0007381201007387 */ /* 0x0001e60000100a00 */
[----:B0-----:R-:W3:Y:S01]  /*48400*/  LDL.LU.64 R18, [R1+0x6040] ;  /* 0x0060400001127983 */ /* 0x001ee20000300a00 */
[----:B------:R0:W-:Y:S02]  /*48410*/  STL.64 [R1+0x5f18], R22 ;  /* 0x005f181601007387 */ /* 0x0001e40000100a00 */
[----:B------:R-:W2:Y:S02]  /*48420*/  LDL.LU R20, [R1+0x640] ;  /* 0x0006400001147983 */ /* 0x000ea40000300800 */
[----:B------:R-:W2:Y:S01]  /*48430*/  LDL.LU R21, [R1+0x644] ;  /* 0x0006440001157983 */ /* 0x000ea20000300800 */
[----:B0-----:R-:W2:Y:S01]  /*48440*/  LDL.LU R22, [R1+0x648] ;  /* 0x0006480001167983 */ /* 0x001ea20000300800 */
[----:B------:R-:W2:Y:S01]  /*48450*/  LDL.LU R23, [R1+0x64c] ;  /* 0x00064c0001177983 */ /* 0x000ea20000300800 */
[----:B---3--:R-:W-:Y:S02]  /*48460*/  HMMA.16816.F32.BF16 R24, R24, R18, R4 ;  /* 0x000000121818723c */ /* 0x008fe40000041804 */
[----:B------:R-:W3:Y:S01]  /*48470*/  LDL.LU.64 R6, [R1+0x6038] ;  /* 0x0060380001067983 */ /* 0x000ee20000300a00 */
[----:B------:R-:W2:Y:S02]  /*48480*/  LDL.LU R5, [R1+0x6030] ;  /* 0x0060300001057983 */ /* 0x000ea40000300800 */
[----:B------:R-:W3:Y:S02]  /*48490*/  LDL.LU.64 R18, [R1+0x6028] ;  /* 0x0060280001127983 */ /* 0x000ee40000300a00 */
[----:B------:R-:W3:Y:S11]  /*484a0*/  LDL.LU.64 R16, [R1+0x6020] ;  /* 0x0060200001107983 */ /* 0x000ef60000300a00 */
[----:B------:R-:W-:Y:S05]  /*484b0*/  @!UPT UIADD3 URZ, URZ, URZ, URZ ;  /* 0x0000003f3f3ff290 */ /* 0x000fea000fffe03f */
[----:B------:R-:W-:Y:S01]  /*484c0*/  STL.64 [R1+0x410], R24 ;  /* 0x0004101801007387 */ /* 0x000fe20000100a00 */
[----:B------:R-:W-:Y:S03]  /*484d0*/  STL.64 [R1+0x418], R26 ;  /* 0x0004181a01007387 */ /* 0x000fe60000100a00 */
[----:B--2---:R-:W0:Y:S04]  /*484e0*/  LDSM.16.MT88.4 R24, [R5+0x2180] ;  /* 0x002180000518783b */ /* 0x004e280000004200 */
[----:B0-----:R0:W-:Y:S01]  /*484f0*/  STL.64 [R1+0x5d98], R26 ;  /* 0x005d981a01007387 */ /* 0x0011e20000100a00 */
[----:B------:R1:W-:Y:S03]  /*48500*/  STL.64 [R1+0x5d90], R24 ;  /* 0x005d901801007387 */ /* 0x0003e60000100a00 */
[----:B0-----:R-:W2:Y:S01]  /*48510*/  LDL.LU.64 R26, [R1+0x48] ;  /* 0x00004800011a7983 */ /* 0x001ea20000300a00 */
[C---:B---3--:R-:W-:Y:S03]  /*48520*/  HMMA.16816.F32.BF16 R4, R16.reuse, R6, R8 ;  /* 0x000000061004723c */ /* 0x048fe60000041808 */
[----:B--2---:R0:W-:Y:S01]  /*48530*/  STL.64 [R1+0x5f60], R26 ;  /* 0x005f601a01007387 */ /* 0x0041e20000100a00 */
[----:B-1----:R-:W4:Y:S02]  /*48540*/  LDL.LU R24, [R1+0x650] ;  /* 0x0006500001187983 */ /* 0x002f240000300800 */
[----:B------:R-:W4:Y:S01]  /*48550*/  LDL.LU R25, [R1+0x654] ;  /* 0x0006540001197983 */ /* 0x000f220000300800 */
[----:B0-----:R-:W4:Y:S01]  /*48560*/  LDL.LU R26, [R1+0x658] ;  /* 0x00065800011a7983 */ /* 0x001f220000300800 */
[----:B------:R-:W4:Y:S02]  /*48570*/  LDL.LU R27, [R1+0x65c] ;  /* 0x00065c00011b7983 */ /* 0x000f240000300800 */
[----:B------:R-:W2:Y:S02]  /*48580*/  LDL.LU.64 R10, [R1+0x6018] ;  /* 0x00601800010a7983 */ /* 0x000ea40000300a00 */
[----:B------:R-:W2:Y:S11]  /*48590*/  LDL.LU.64 R8, [R1+0x6010] ;  /* 0x0060100001087983 */ /* 0x000eb60000300a00 */
        /* <DEDUP_REMOVED lines=10> */
[C---:B----4-:R-:W-:Y:S08]  /*48640*/  HMMA.16816.F32.BF16 R24, R16.reuse, R14, R24 ;  /* 0x0000000e1018723c */ /* 0x050ff00000041818 */
[C---:B--2---:R-:W-:Y:S01]  /*48650*/  HMMA.16816.F32.BF16 R4, R16.reuse, R6, R8 ;  /* 0x000000061004723c */ /* 0x044fe20000041808 */
[----:B------:R-:W2:Y:S01]  /*48660*/  LDL.LU.64 R10, [R1+0x5fe8] ;  /* 0x005fe800010a7983 */ /* 0x000ea20000300a00 */
[----:B------:R-:W3:Y:S11]  /*48670*/  LDL.LU.64 R8, [R1+0x5fe0] ;  /* 0x005fe00001087983 */ /* 0x000ef60000300a00 */
[----:B------:R-:W-:Y:S10]  /*48680*/  @!UPT UIADD3 URZ, URZ, URZ, URZ ;  /* 0x0000003f3f3ff290 */ /* 0x000ff4000fffe03f */
[----:B------:R-:W-:Y:S01]  /*48690*/  STL.64 [R1+0x660], R4 ;  /* 0x0006600401007387 */ /* 0x000fe20000100a00 */
[----:B------:R0:W-:Y:S03]  /*486a0*/  STL.64 [R1+0x668], R6 ;  /* 0x0006680601007387 */ /* 0x0001e60000100a00 */
[----:B0-----:R-:W4:Y:S01]  /*486b0*/  LDL.LU.64 R6, [R1+0x5fd8] ;  /* 0x005fd80001067983 */ /* 0x001f220000300a00 */
[----:B------:R-:W3:Y:S02]  /*486c0*/  LDL.LU.64 R4, [R1+0x5fd0] ;  /* 0x005fd00001047983 */ /* 0x000ee40000300a00 */
[----:B------:R-:W-:Y:S02]  /*486d0*/  STL.64 [R1+0x5f88], R14 ;  /* 0x005f880e01007387 */ /* 0x000fe40000100a00 */
[----:B------:R-:W-:Y:S01]  /*486e0*/  STL.64 [R1+0x650], R24 ;  /* 0x0006501801007387 */ /* 0x000fe20000100a00 */
[----:B------:R2:W-:Y:S02]  /*486f0*/  STL.64 [R1+0x658], R26 ;  /* 0x0006581a01007387 */ /* 0x0005e40000100a00 */
[----:B--2---:R-:W-:Y:S02]  /*48700*/  HMMA.16816.F32.BF16 R24, R16, R10, R20 ;  /* 0x0000000a1018723c */ /* 0x004fe40000041814 */
[----:B------:R-:W2:Y:S11]  /*48710*/  LDL.LU R20, [R1+0x5b0] ;  /* 0x0005b00001147983 */ /* 0x000eb60000300800 */
[----:B------:R-:W-:Y:S10]  /*48720*/  @!UPT UIADD3 URZ, URZ, URZ, URZ ;  /* 0x0000003f3f3ff290 */ /* 0x000ff4000fffe03f */
[----:B------:R-:W-:Y:S01]  /*48730*/  STL.64 [R1+0x640], R24 ;  /* 0x0006401801007387 */ /* 0x000fe20000100a00 */
[----:B------:R-:W-:Y:S02]  /*48740*/  STL.64 [R1+0x648], R26 ;  /* 0x0006481a01007387 */ /* 0x000fe40000100a00 */
[----:B------:R-:W2:Y:S02]  /*48750*/  LDL.LU R21, [R1+0x5b4] ;  /* 0x0005b40001157983 */ /* 0x000ea40000300800 */
[----:B------:R-:W2:Y:S01]  /*48760*/  LDL.LU R22, [R1+0x5b8] ;  /* 0x0005b80001167983 */ /* 0x000ea20000300800 */
[----:B------:R-:W2:Y:S04]  /*48770*/  LDL.LU R23, [R1+0x5bc] ;  /* 0x0005bc0001177983 */ /* 0x000ea80000300800 */
[----:B--2---:R0:W-:Y:S01]  /*48780*/  STL.64 [R1+0x5f28], R22 ;  /* 0x005f281601007387 */ /* 0x0041e20000100a00 */
[----:B------:R-:W-:Y:S03]  /*48790*/  STL.64 [R1+0x5f20], R20 ;  /* 0x005f201401007387 */ /* 0x000fe60000100a00 */
[----:B0-----:R-:W2:Y:S04]  /*487a0*/  LDL.64 R22, [R1+0x78] ;  /* 0x0000780001167983 */ /* 0x001ea80000100a00 */
[----:B--2---:R0:W-:Y:S02]  /*487b0*/  STL.64 [R1+0x5f40], R22 ;  /* 0x005f401601007387 */ /* 0x0041e40000100a00 */
[----:B0-----:R-:W-:-:S02]  /*487c0*/  IMAD.MOV.U32 R22, RZ, RZ, R3 ;  /* 0x000000ffff167224 */ /* 0x001fc400078e0003 */
[----:B------:R-:W2:Y:S01]  /*487d0*/  LDL.LU R3, [R1+0x5fc8] ;  /* 0x005fc80001037983 */ /* 0x000ea20000300800 */
[----:B------:R-:W2:Y:S02]  /*487e0*/  LDL.LU R24, [R1+0x5e0] ;  /* 0x0005e00001187983 */ /* 0x000ea40000300800 */
[----:B------:R-:W2:Y:S02]  /*487f0*/  LDL.LU R25, [R1+0x5e4] ;  /* 0x0005e40001197983 */ /* 0x000ea40000300800 */
[----:B------:R-:W2:Y:S01]  /*48800*/  LDL.LU R26, [R1+0x5e8] ;  /* 0x0005e800011a7983 */ /* 0x000ea20000300800 */
[----:B------:R-:W2:Y:S04]  /*48810*/  LDL.LU R27, [R1+0x5ec] ;  /* 0x0005ec00011b7983 */ /* 0x000ea80000300800 */
[----:B--2---:R0:W-:Y:S01]  /*48820*/  STL.64 [R1+0x5f70], R26 ;  /* 0x005f701a01007387 */ /* 0x0041e20000100a00 */
[----:B------:R-:W-:Y:S02]  /*48830*/  STL.64 [R1+0x5f68], R24 ;  /* 0x005f681801007387 */ /* 0x000fe40000100a00 */
[----:B0-----:R-:W-:-:S02]  /*48840*/  IMAD.MOV.U32 R27, RZ, RZ, R12 ;  /* 0x000000ffff1b7224 */ /* 0x001fc400078e000c */
[----:B------:R-:W-:Y:S01]  /*48850*/  IMAD.MOV.U32 R26, RZ, RZ, R13 ;  /* 0x000000ffff1a7224 */ /* 0x000fe200078e000d */
[----:B------:R-:W2:Y:S01]  /*48860*/  LDL.LU R12, [R1+0x600] ;  /* 0x00060000010c7983 */ /* 0x000ea20000300800 */
[----:B------:R-:W2:Y:S02]  /*48870*/  LDL.LU R13, [R1+0x604] ;  /* 0x00060400010d7983 */ /* 0x000ea40000300800 */
[----:B------:R-:W2:Y:S02]  /*48880*/  LDL.LU R14, [R1+0x608] ;  /* 0x00060800010e7983 */ /* 0x000ea40000300800 */
[----:B------:R-:W2:Y:S02]  /*48890*/  LDL.LU R15, [R1+0x60c] ;  /* 0x00060c00010f7983 */ /* 0x000ea40000300800 */
[----:B--2---:R0:W-:Y:S01]  /*488a0*/  STL.64 [R1+0x5f98], R14 ;  /* 0x005f980e01007387 */ /* 0x0041e20000100a00 */
[----:B------:R-:W-:Y:S02]  /*488b0*/  STL.64 [R1+0x5f90], R12 ;  /* 0x005f900c01007387 */ /* 0x000fe40000100a00 */
[----:B0-----:R-:W-:-:S02]  /*488c0*/  IMAD.MOV.U32 R14, RZ, RZ, R28 ;  /* 0x000000ffff0e7224 */ /* 0x001fc400078e001c */
[----:B---3--:R-:W-:-:S05]  /*488d0*/  IMAD.MOV.U32 R15, RZ, RZ, R8 ;  /* 0x000000ffff0f7224 */ /* 0x008fca00078e0008 */
[----:B------:R0:W-:Y:S02]  /*488e0*/  STL.64 [R1+0x5fa8], R14 ;  /* 0x005fa80e01007387 */ /* 0x0001e40000100a00 */
[----:B0-----:R-:W-:Y:S02]  /*488f0*/  IMAD.MOV.U32 R14, RZ, RZ, R5 ;  /* 0x000000ffff0e7224 */ /* 0x001fe400078e0005 */
[----:B------:R-:W-:-:S05]  /*48900*/  IMAD.MOV.U32 R15, RZ, RZ, R4 ;  /* 0x000000ffff0f7224 */ /* 0x000fca00078e0004 */
[----:B------:R-:W-:Y:S01]  /*48910*/  STL.64 [R1+0x5fc0], R14 ;  /* 0x005fc00e01007387 */ /* 0x000fe20000100a00 */
[----:B------:R0:W-:Y:S03]  /*48920*/  STL.64 [R1+0x5f80], R26 ;  /* 0x005f801a01007387 */ /* 0x0001e60000100a00 */
[----:B0-----:R-:W2:Y:S04]  /*48930*/  LDL.64 R26, [R1+0xb8] ;  /* 0x0000b800011a7983 */ /* 0x001ea80000100a00 */
[----:B--2---:R0:W-:Y:S01]  /*48940*/  STL.64 [R1+0x5fa0], R26 ;  /* 0x005fa01a01007387 */ /* 0x0041e20000100a00 */
[----:B------:R-:W2:Y:S02]  /*48950*/  LDL.LU R24, [R1+0x610] ;  /* 0x0006100001187983 */ /* 0x000ea40000300800 */
[----:B------:R-:W2:Y:S01]  /*48960*/  LDL.LU R25, [R1+0x614] ;  /* 0x0006140001197983 */ /* 0x000ea20000300800 */
[----:B0-----:R-:W3:Y:S01]  /*48970*/  LDL.LU R26, [R1+0x618] ;  /* 0x00061800011a7983 */ /* 0x001ee20000300800 */
[----:B------:R-:W3:Y:S02]  /*48980*/  LDL.LU R27, [R1+0x61c] ;  /* 0x00061c00011b7983 */ /* 0x000ee40000300800 */
[----:B------:R-:W4:Y:S02]  /*48990*/  LDL.LU R12, [R1+0x630] ;  /* 0x00063000010c7983 */ /* 0x000f240000300800 */
[----:B------:R-:W4:Y:S01]  /*489a0*/  LDL.LU R13, [R1+0x634] ;  /* 0x00063400010d7983 */ /* 0x000f220000300800 */
[----:B------:R-:W4:Y:S01]  /*489b0*/  LDL.LU R14, [R1+0x638] ;  /* 0x00063800010e7983 */ /* 0x000f220000300800 */
[----:B------:R-:W4:Y:S02]  /*489c0*/  LDL.LU R15, [R1+0x63c] ;  /* 0x00063c00010f7983 */ /* 0x000f240000300800 */
[----:B------:R-:W-:Y:S01]  /*489d0*/  IMAD.MOV.U32 R23, RZ, RZ, R29 ;  /* 0x000000ffff177224 */ /* 0x000fe200078e001d */
[----:B---3--:R-:W-:Y:S01]  /*489e0*/  STL.64 [R1+0x5fb8], R26 ;  /* 0x005fb81a01007387 */ /* 0x008fe20000100a00 */
[----:B--2---:R0:W-:Y:S03]  /*489f0*/  STL.64 [R1+0x5fb0], R24 ;  /* 0x005fb01801007387 */ /* 0x0041e60000100a00 */
[----:B0-----:R-:W2:Y:S01]  /*48a00*/  LDL.LU R24, [R1+0x620] ;  /* 0x0006200001187983 */ /* 0x001ea20000300800 */
[----:B------:R-:W2:Y:S02]  /*48a10*/  LDL.LU R25, [R1+0x624] ;  /* 0x0006240001197983 */ /* 0x000ea40000300800 */
[----:B------:R-:W2:Y:S02]  /*48a20*/  LDL.LU R26, [R1+0x628] ;  /* 0x00062800011a7983 */ /* 0x000ea40000300800 */
[----:B------:R-:W2:Y:S01]  /*48a30*/  LDL.LU R27, [R1+0x62c] ;  /* 0x00062c00011b7983 */ /* 0x000ea20000300800 */
[----:B------:R0:W-:Y:S04]  /*48a40*/  STL.64 [R1+0x5f58], R22 ;  /* 0x005f581601007387 */ /* 0x0001e80000100a00 */
[----:B0-----:R-:W3:Y:S04]  /*48a50*/  LDL.64 R22, [R1+0x98] ;  /* 0x0000980001167983 */ /* 0x001ee80000100a00 */
[----:B---3--:R0:W-:Y:S01]  /*48a60*/  STL.64 [R1+0x5f78], R22 ;  /* 0x005f781601007387 */ /* 0x0081e20000100a00 */
[----:B------:R-:W3:Y:S02]  /*48a70*/  LDL.LU R20, [R1+0x5f0] ;  /* 0x0005f00001147983 */ /* 0x000ee40000300800 */
[----:B------:R-:W3:Y:S01]  /*48a80*/  LDL.LU R21, [R1+0x5f4] ;  /* 0x0005f40001157983 */ /* 0x000ee20000300800 */
[----:B0-----:R-:W3:Y:S01]  /*48a90*/  LDL.LU R22, [R1+0x5f8] ;  /* 0x0005f80001167983 */ /* 0x001ee20000300800 */
[----:B------:R-:W3:Y:S02]  /*48aa0*/  LDL.LU R23, [R1+0x5fc] ;  /* 0x0005fc0001177983 */ /* 0x000ee40000300800 */
[----:B------:R-:W-:Y:S02]  /*48ab0*/  STL.64 [R1+0x5eb8], R10 ;  /* 0x005eb80a01007387 */ /* 0x000fe40000100a00 */
[----:B------:R0:W-:Y:S01]  /*48ac0*/  STL [R1+0x5eb0], R9 ;  /* 0x005eb00901007387 */ /* 0x0001e20000100800 */
[----:B------:R-:W2:Y:S04]  /*48ad0*/  LDL.LU R8, [R1+0x390] ;  /* 0x0003900001087983 */ /* 0x000ea80000300800 */
[----:B0-----:R-:W2:Y:S01]  /*48ae0*/  LDL.LU R9, [R1+0x394] ;  /* 0x0003940001097983 */ /* 0x001ea20000300800 */
[----:B------:R-:W2:Y:S02]  /*48af0*/  LDL.LU R10, [R1+0x398] ;  /* 0x00039800010a7983 */ /* 0x000ea40000300800 */
[----:B------:R-:W2:Y:S01]  /*48b00*/  LDL.LU R11, [R1+0x39c] ;  /* 0x00039c00010b7983 */ /* 0x000ea20000300800 */
[C---:B----4-:R-:W-:Y:S01]  /*48b10*/  HMMA.16816.F32.BF16 R12, R16.reuse, R6, R12 ;  /* 0x00000006100c723c */ /* 0x050fe2000004180c */
[----:B--2---:R-:W-:Y:S01]  /*48b20*/  STL.64 [R1+0x5f38], R10 ;  /* 0x005f380a01007387 */ /* 0x004fe20000100a00 */
[----:B------:R0:W-:Y:S03]  /*48b30*/  STL.64 [R1+0x5f30], R8 ;  /* 0x005f300801007387 */ /* 0x0001e60000100a00 */
[----:B0-----:R-:W2:Y:S01]  /*48b40*/  LDL.LU R8, [R1+0x5c0] ;  /* 0x0005c00001087983 */ /* 0x001ea20000300800 */
[----:B------:R-:W2:Y:S02]  /*48b50*/  LDL.LU R9, [R1+0x5c4] ;  /* 0x0005c40001097983 */ /* 0x000ea40000300800 */
[----:B------:R-:W4:Y:S02]  /*48b60*/  LDL.LU R10, [R1+0x5c8] ;  /* 0x0005c800010a7983 */ /* 0x000f240000300800 */
[----:B------:R-:W4:Y:S02]  /*48b70*/  LDL.LU R11, [R1+0x5cc] ;  /* 0x0005cc00010b7983 */ /* 0x000f240000300800 */
[----:B----4-:R-:W-:Y:S01]  /*48b80*/  STL.64 [R1+0x5f50], R10 ;  /* 0x005f500a01007387 */ /* 0x010fe20000100a00 */
[----:B--2---:R0:W-:Y:S03]  /*48b90*/  STL.64 [R1+0x5f48], R8 ;  /* 0x005f480801007387 */ /* 0x0041e60000100a00 */
[----:B0-----:R-:W2:Y:S01]  /*48ba0*/  LDL.LU R8, [R1+0x5d0] ;  /* 0x0005d00001087983 */ /* 0x001ea20000300800 */
[----:B------:R-:W2:Y:S02]  /*48bb0*/  LDL.LU R9, [R1+0x5d4] ;  /* 0x0005d40001097983 */ /* 0x000ea40000300800 */
[----:B------:R-:W2:Y:S02]  /*48bc0*/  LDL.LU R10, [R1+0x5d8] ;  /* 0x0005d800010a7983 */ /* 0x000ea40000300800 */
[----:B------:R-:W2:Y:S02]  /*48bd0*/  LDL.LU R11, [R1+0x5dc] ;  /* 0x0005dc00010b7983 */ /* 0x000ea40000300800 */
        /* <DEDUP_REMOVED lines=25> */
[----:B------:R-:W3:Y:S02]  /*48d70*/  LDL.LU.64 R26, [R1+0x5f80] ;  /* 0x005f8000011a7983 */ /* 0x000ee40000300a00 */
[----:B------:R0:W-:Y:S02]  /*48d80*/  STL [R1+0x5e60], R4 ;  /* 0x005e600401007387 */ /* 0x0001e40000100800 */
[----:B------:R1:W-:Y:S01]  /*48d90*/  STL.64 [R1+0x5ee8], R6 ;  /* 0x005ee80601007387 */ /* 0x0003e20000100a00 */
[----:B0-----:R-:W4:Y:S01]  /*48da0*/  LDL.LU R4, [R1+0x5a0] ;  /* 0x0005a00001047983 */ /* 0x001f220000300800 */
[----:B------:R-:W4:Y:S02]  /*48db0*/  LDL.LU R5, [R1+0x5a4] ;  /* 0x0005a40001057983 */ /* 0x000f240000300800 */
[----:B-1----:R-:W4:Y:S02]  /*48dc0*/  LDL.LU R6, [R1+0x5a8] ;  /* 0x0005a80001067983 */ /* 0x002f240000300800 */
[----:B------:R-:W4:Y:S01]  /*48dd0*/  LDL.LU R7, [R1+0x5ac] ;  /* 0x0005ac0001077983 */ /* 0x000f220000300800 */
[----:B------:R-:W-:Y:S01]  /*48de0*/  STL [R1+0x5e5c], R12 ;  /* 0x005e5c0c01007387 */ /* 0x000fe20000100800 */
[C---:B---3--:R-:W-:Y:S03]  /*48df0*/  HMMA.16816.F32.BF16 R24, R16.reuse, R26, R20 ;  /* 0x0000001a1018723c */ /* 0x048fe60000041814 */
[----:B------:R-:W3:Y:S11]  /*48e00*/  LDL.LU.64 R22, [R1+0x5f78] ;  /* 0x005f780001167983 */ /* 0x000ef60000300a00 */
[----:B------:R-:W-:Y:S09]  /*48e10*/  @!UPT UIADD3 URZ, URZ, URZ, URZ ;  /* 0x0000003f3f3ff290 */ /* 0x000ff2000fffe03f */
[----:B------:R-:W-:Y:S01]  /*48e20*/  STL.64 [R1+0x600], R24 ;  /* 0x0006001801007387 */ /* 0x000fe20000100a00 */
[----:B------:R0:W-:Y:S03]  /*48e30*/  STL.64 [R1+0x608], R26 ;  /* 0x0006081a01007387 */ /* 0x0001e60000100a00 */
[----:B0-----:R-:W2:Y:S01]  /*48e40*/  LDL.LU.64 R26, [R1+0x5f70] ;  /* 0x005f7000011a7983 */ /* 0x001ea20000300a00 */
[----:B------:R-:W2:Y:S02]  /*48e50*/  LDL.LU.64 R24, [R1+0x5f68] ;  /* 0x005f680001187983 */ /* 0x000ea40000300a00 */
[----:B---3--:R-:W-:Y:S01]  /*48e60*/  IMAD.MOV.U32 R13, RZ, RZ, R23 ;  /* 0x000000ffff0d7224 */ /* 0x008fe200078e0017 */
        /* <DEDUP_REMOVED lines=8> */
[----:B------:R-:W-:Y:S02]  /*48ef0*/  STL [R1+0x5e68], R13 ;  /* 0x005e680d01007387 */ /* 0x000fe40000100800 */
[----:B------:R-:W-:Y:S01]  /*48f00*/  STL.64 [R1+0x5ee0], R14 ;  /* 0x005ee00e01007387 */ /* 0x000fe20000100a00 */
[----:B------:R-:W-:Y:S01]  /*48f10*/  STL [R1+0x5e64], R24 ;  /* 0x005e641801007387 */ /* 0x000fe20000100800 */
[C---:B---3--:R-:W-:Y:S03]  /*48f20*/  HMMA.16816.F32.BF16 R20, R16.reuse, R22, R8 ;  /* 0x000000161014723c */ /* 0x048fe60000041808 */
[----:B------:R-:W3:Y:S01]  /*48f30*/  LDL.LU.64 R10, [R1+0x5f50] ;  /* 0x005f5000010a7983 */ /* 0x000ee20000300a00 */
[----:B------:R-:W3:Y:S11]  /*48f40*/  LDL.LU.64 R8, [R1+0x5f48] ;  /* 0x005f480001087983 */ /* 0x000ef60000300a00 */
[----:B------:R-:W-:Y:S08]  /*48f50*/  @!UPT UIADD3 URZ, URZ, URZ, URZ ;  /* 0x0000003f3f3ff290 */ /* 0x000ff0000fffe03f */
[----:B------:R-:W-:Y:S01]  /*48f60*/  STL.64 [R1+0x5e0], R20 ;  /* 0x0005e01401007387 */ /* 0x000fe20000100a00 */
[----:B------:R0:W-:Y:S03]  /*48f70*/  STL.64 [R1+0x5e8], R22 ;  /* 0x0005e81601007387 */ /* 0x0001e60000100a00 */
[----:B0-----:R-:W3:Y:S02]  /*48f80*/  LDL.LU.64 R22, [R1+0x5f40] ;  /* 0x005f400001167983 */ /* 0x001ee40000300a00 */
[----:B---3--:R-:W-:Y:S01]  /*48f90*/  HMMA.16816.F32.BF16 R8, R16, R22, R8 ;  /* 0x000000161008723c */ /* 0x008fe20000041808 */
[----:B------:R-:W-:Y:S02]  /*48fa0*/  IMAD.MOV.U32 R29, RZ, RZ, R22 ;  /* 0x000000ffff1d7224 */ /* 0x000fe400078e0016 */
        /* <DEDUP_REMOVED lines=8> */
[----:B------:R-:W-:-:S02]  /*49030*/  IMAD.MOV.U32 R14, RZ, RZ, R2 ;  /* 0x000000ffff0e7224 */ /* 0x000fc400078e0002 */
[----:B------:R-:W-:-:S07]  /*49040*/  IMAD.MOV.U32 R15, RZ, RZ, R0 ;  /* 0x000000ffff0f7224 */ /* 0x000fce00078e0000 */
[C---:B---3--:R-:W-:Y:S01]  /*49050*/  HMMA.16816.F32.BF16 R12, R16.reuse, R14, R20 ;  /* 0x0000000e100c723c */ /* 0x048fe20000041814 */
[----:B------:R-:W4:Y:S07]  /*49060*/  LDL.LU.64 R22, [R1+0x5f18] ;  /* 0x005f180001167983 */ /* 0x000f2e0000300a00 */
[C---:B--2---:R-:W-:Y:S11]  /*49070*/  HMMA.16816.F32.BF16 R8, R16.reuse, R26, R8 ;  /* 0x0000001a1008723c */ /* 0x044ff60000041808 */
[----:B------:R-:W-:Y:S04]  /*49080*/  @!UPT UIADD3 URZ, URZ, URZ, URZ ;  /* 0x0000003f3f3ff290 */ /* 0x000fe8000fffe03f */
[----:B------:R-:W-:Y:S01]  /*49090*/  STL.64 [R1+0x5c0], R12 ;  /* 0x0005c00c01007387 */ /* 0x000fe20000100a00 */
[----:B------:R-:W-:Y:S01]  /*490a0*/  STL.64 [R1+0x5c8], R14 ;  /* 0x0005c80e01007387 */ /* 0x000fe20000100a00 */
[----:B----4-:R-:W-:Y:S01]  /*490b0*/  HMMA.16816.F32.BF16 R4, R16, R22, R4 ;  /* 0x000000161004723c */ /* 0x010fe20000041804 */
[----:B------:R-:W-:Y:S02]  /*490c0*/  IMAD.MOV.U32 R2, RZ, RZ, R22 ;  /* 0x000000ffff027224 */ /* 0x000fe400078e0016 */
[----:B------:R-:W-:Y:S11]  /*490d0*/  IMAD.MOV.U32 R28, RZ, RZ, R23 ;  /* 0x000000ffff1c7224 */ /* 0x000ff600078e0017 */
[----:B------:R-:W-:Y:S09]  /*490e0*/  @!UPT UIADD3 URZ, URZ, URZ, URZ ;  /* 0x0000003f3f3ff290 */ /* 0x000ff2000fffe03f */
[----:B------:R0:W-:Y:S01]  /*490f0*/  STL.64 [R1+0x5b0], R4 ;  /* 0x0005b00401007387 */ /* 0x0001e20000100a00 */
[----:B------:R1:W-:Y:S02]  /*49100*/  STL.64 [R1+0x5b8], R6 ;  /* 0x0005b80601007387 */ /* 0x0003e40000100a00 */
[----:B------:R-:W2:Y:S02]  /*49110*/  LDL.LU.64 R22, [R1+0x5f10] ;  /* 0x005f100001167983 */ /* 0x000ea40000300a00 */
[----:B------:R-:W2:Y:S01]  /*49120*/  LDL.LU.64 R20, [R1+0x5f08] ;  /* 0x005f080001147983 */ /* 0x000ea20000300a00 */
[----:B0-----:R-:W3:Y:S01]  /*49130*/  LDL.LU R4, [R1+0x300] ;  /* 0x0003000001047983 */ /* 0x001ee20000300800 */
[----:B------:R-:W-:Y:S02]  /*49140*/  STL.64 [R1+0x390], R8 ;  /* 0x0003900801007387 */ /* 0x000fe40000100a00 */
[----:B------:R-:W-:Y:S02]  /*49150*/  STL.64 [R1+0x398], R10 ;  /* 0x0003980a01007387 */ /* 0x000fe40000100a00 */
[----:B------:R-:W3:Y:S01]  /*49160*/  LDL.LU R5, [R1+0x304] ;  /* 0x0003040001057983 */ /* 0x000ee20000300800 */
[----:B-1----:R-:W4:Y:S01]  /*49170*/  LDL.LU R6, [R1+0x308] ;  /* 0x0003080001067983 */ /* 0x002f220000300800 */
[----:B------:R-:W4:Y:S03]  /*49180*/  LDL.LU R7, [R1+0x30c] ;  /* 0x00030c0001077983 */ /* 0x000f260000300800 */
[----:B----4-:R0:W-:Y:S01]  /*49190*/  STL.64 [R1+0x5ef8], R6 ;  /* 0x005ef80601007387 */ /* 0x0101e20000100a00 */
[----:B---3--:R-:W-:Y:S03]  /*491a0*/  STL.64 [R1+0x5ef0], R4 ;  /* 0x005ef00401007387 */ /* 0x008fe60000100a00 */
[----:B0-----:R-:W2:Y:S01]  /*491b0*/  LDL.LU.64 R6, [R1+0x28] ;  /* 0x0000280001067983 */ /* 0x001ea20000300a00 */
[----:B------:R-:W3:Y:S03]  /*491c0*/  LDL.LU.64 R14, [R1+0x18] ;  /* 0x00001800010e7983 */ /* 0x000ee60000300a00 */
[----:B---3--:R0:W-:Y:S01]  /*491d0*/  STL.64 [R1+0x5f00], R14 ;  /* 0x005f000e01007387 */ /* 0x0081e20000100a00 */
[----:B------:R-:W2:Y:S02]  /*491e0*/  LDL.LU R12, [R1+0x310] ;  /* 0x00031000010c7983 */ /* 0x000ea40000300800 */
[----:B------:R-:W2:Y:S01]  /*491f0*/  LDL.LU R13, [R1+0x314] ;  /* 0x00031400010d7983 */ /* 0x000ea20000300800 */
[----:B0-----:R-:W2:Y:S01]  /*49200*/  LDL.LU R14, [R1+0x318] ;  /* 0x00031800010e7983 */ /* 0x001ea20000300800 */
[----:B------:R-:W2:Y:S02]  /*49210*/  LDL.LU R15, [R1+0x31c] ;  /* 0x00031c00010f7983 */ /* 0x000ea40000300800 */
[----:B------:R-:W3:Y:S02]  /*49220*/  LDL.LU R8, [R1+0x2e0] ;  /* 0x0002e00001087983 */ /* 0x000ee40000300800 */
[----:B------:R-:W3:Y:S01]  /*49230*/  LDL.LU R9, [R1+0x2e4] ;  /* 0x0002e40001097983 */ /* 0x000ee20000300800 */
[----:B------:R-:W4:Y:S01]  /*49240*/  LDL.LU R10, [R1+0x2e8] ;  /* 0x0002e800010a7983 */ /* 0x000f220000300800 */
[----:B------:R-:W4:Y:S03]  /*49250*/  LDL.LU R11, [R1+0x2ec] ;  /* 0x0002ec00010b7983 */ /* 0x000f260000300800 */
[----:B----4-:R0:W-:Y:S01]  /*49260*/  STL.64 [R1+0x5ec8], R10 ;  /* 0x005ec80a01007387 */ /* 0x0101e20000100a00 */
[----:B---3--:R-:W-:Y:S03]  /*49270*/  STL.64 [R1+0x5ec0], R8 ;  /* 0x005ec00801007387 */ /* 0x008fe60000100a00 */
[----:B0-----:R-:W3:Y:S01]  /*49280*/  LDL.LU.64 R10, [R1+0x8] ;  /* 0x00000800010a7983 */ /* 0x001ee20000300a00 */
[----:B------:R-:W4:Y:S03]  /*49290*/  LDL.LU.64 R18, [R1+0xc8] ;  /* 0x0000c80001127983 */ /* 0x000f260000300a00 */
[----:B----4-:R0:W-:Y:S04]  /*492a0*/  STL.64 [R1+0x5e80], R18 ;  /* 0x005e801201007387 */ /* 0x0101e80000100a00 */
[----:B0-----:R-:W4:Y:S04]  /*492b0*/  LDL.LU.64 R18, [R1+0x38] ;  /* 0x0000380001127983 */ /* 0x001f280000300a00 */
[----:B----4-:R0:W-:Y:S01]  /*492c0*/  STL.64 [R1+0x5e98], R18 ;  /* 0x005e981201007387 */ /* 0x0101e20000100a00 */
[----:B------:R-:W4:Y:S02]  /*492d0*/  LDL.LU R16, [R1+0x2c0] ;  /* 0x0002c00001107983 */ /* 0x000f240000300800 */
[----:B------:R-:W4:Y:S01]  /*492e0*/  LDL.LU R17, [R1+0x2c4] ;  /* 0x0002c40001117983 */ /* 0x000f220000300800 */
[----:B0-----:R-:W3:Y:S01]  /*492f0*/  LDL.LU R18, [R1+0x2c8] ;  /* 0x0002c80001127983 */ /* 0x001ee20000300800 */
[----:B------:R-:W3:Y:S01]  /*49300*/  LDL.LU R19, [R1+0x2cc] ;  /* 0x0002cc0001137983 */ /* 0x000ee20000300800 */
[----:B--2---:R-:W-:Y:S02]  /*49310*/  HMMA.16816.F32.BF16 R12, R20, R6, R12 ;  /* 0x00000006140c723c */ /* 0x004fe4000004180c */
[----:B---3--:R-:W-:Y:S01]  /*49320*/  STL.64 [R1+0x5ea8], R18 ;  /* 0x005ea81201007387 */ /* 0x008fe20000100a00 */
[----:B----4-:R0:W-:Y:S03]  /*49330*/  STL.64 [R1+0x5ea0], R16 ;  /* 0x005ea01001007387 */ /* 0x0101e60000100a00 */
        /* <DEDUP_REMOVED lines=10> */
[----:B------:R0:W-:Y:S01]  /*493e0*/  STL.64 [R1+0x5da8], R26 ;  /* 0x005da81a01007387 */ /* 0x0001e20000100a00 */
[----:B------:R-:W-:Y:S02]  /*493f0*/  STL.64 [R1+0x310], R12 ;  /* 0x0003100c01007387 */ /* 0x000fe40000100a00 */
[----:B------:R1:W-:Y:S02]  /*49400*/  STL.64 [R1+0x318], R14 ;  /* 0x0003180e01007387 */ /* 0x0003e40000100a00 */
[----:B0-----:R-:W-:-:S02]  /*49410*/  IMAD.MOV.U32 R27, RZ, RZ, R6 ;  /* 0x000000ffff1b7224 */ /* 0x001fc400078e0006 */
[----:B------:R-:W-:Y:S01]  /*49420*/  IMAD.MOV.U32 R26, RZ, RZ, R7 ;  /* 0x000000ffff1a7224 */ /* 0x000fe200078e0007 */
[----:B-1----:R-:W3:Y:S01]  /*49430*/  LDL.LU.64 R14, [R1+0x5f00] ;  /* 0x005f0000010e7983 */ /* 0x002ee20000300a00 */
[----:B------:R-:W3:Y:S02]  /*49440*/  LDL.LU.64 R6, [R1+0x5ef8] ;  /* 0x005ef80001067983 */ /* 0x000ee40000300a00 */
[----:B------:R-:W3:Y:S02]  /*49450*/  LDL.LU.64 R4, [R1+0x5ef0] ;  /* 0x005ef00001047983 */ /* 0x000ee40000300a00 */
[----:B------:R-:W-:Y:S02]  /*49460*/  IMAD.MOV.U32 R13, RZ, RZ, R10 ;  /* 0x000000ffff0d7224 */ /* 0x000fe400078e000a */
[----:B------:R-:W-:Y:S01]  /*49470*/  IMAD.MOV.U32 R24, RZ, RZ, R11 ;  /* 0x000000ffff187224 */ /* 0x000fe200078e000b */
[C---:B--2---:R-:W-:Y:S08]  /*49480*/  HMMA.16816.F32.BF16 R16, R20.reuse, R10, R16 ;  /* 0x0000000a1410723c */ /* 0x044ff00000041810 */
[C---:B---3--:R-:W-:Y:S01]  /*49490*/  HMMA.16816.F32.BF16 R4, R20.reuse, R14, R4 ;  /* 0x0000000e1404723c */ /* 0x048fe20000041804 */
[----:B------:R-:W-:Y:S11]  /*494a0*/  IMAD.MOV.U32 R12, RZ, RZ, R15 ;  /* 0x000000ffff0c7224 */ /* 0x000ff600078e000f */
[----:B------:R-:W-:Y:S11]  /*494b0*/  @!UPT UIADD3 URZ, URZ, URZ, URZ ;  /* 0x0000003f3f3ff290 */ /* 0x000ff6000fffe03f */
[----:B------:R0:W-:Y:S01]  /*494c0*/  STL.64 [R1+0x300], R4 ;  /* 0x0003000401007387 */ /* 0x0001e20000100a00 */
[----:B------:R1:W-:Y:S02]  /*494d0*/  STL.64 [R1+0x308], R6 ;  /* 0x0003080601007387 */ /* 0x0003e40000100a00 */
[----:B0-----:R-:W-:Y:S01]  /*494e0*/  IMAD.MOV.U32 R4, RZ, RZ, R14 ;  /* 0x000000ffff047224 */ /* 0x001fe200078e000e */
[----:B-1----:R-:W2:Y:S01]  /*494f0*/  LDL.LU.64 R6, [R1+0x5ee8] ;  /* 0x005ee80001067983 */ /* 0x002ea20000300a00 */
[----:B------:R-:W3:Y:S02]  /*49500*/  LDL.LU.64 R14, [R1+0x5ee0] ;  /* 0x005ee000010e7983 */ /* 0x000ee40000300a00 */
[----:B------:R-:W-:Y:S02]  /*49510*/  STL.64 [R1+0x2f0], R16 ;  /* 0x0002f01001007387 */ /* 0x000fe40000100a00 */
[----:B------:R0:W-:Y:S02]  /*49520*/  STL.64 [R1+0x2f8], R18 ;  /* 0x0002f81201007387 */ /* 0x0001e40000100a00 */
[----:B0-----:R-:W4:Y:S01]  /*49530*/  LDL.LU.64 R18, [R1+0x5ed8] ;  /* 0x005ed80001127983 */ /* 0x001f220000300a00 */
[----:B------:R-:W4:Y:S02]  /*49540*/  LDL.LU.64 R16, [R1+0x5ed0] ;  /* 0x005ed00001107983 */ /* 0x000f240000300a00 */
[----:B------:R-:W3:Y:S02]  /*49550*/  LDL.LU.64 R10, [R1+0x5ec8] ;  /* 0x005ec800010a7983 */ /* 0x000ee40000300a00 */
[----:B------:R-:W3:Y:S01]  /*49560*/  LDL.LU.64 R8, [R1+0x5ec0] ;  /* 0x005ec00001087983 */ /* 0x000ee20000300a00 */
[----:B------:R-:W-:Y:S01]  /*49570*/  STL.64 [R1+0x5e78], R26 ;  /* 0x005e781a01007387 */ /* 0x000fe20000100a00 */
        /* <DEDUP_REMOVED lines=10> */
[----:B------:R-:W2:Y:S11]  /*49620*/  LDL.LU R26, [R1+0x2b8] ;  /* 0x0002b800011a7983 */ /* 0x000eb60000300800 */
[----:B------:R-:W-:Y:S04]  /*49630*/  @!UPT UIADD3 URZ, URZ, URZ, URZ ;  /* 0x0000003f3f3ff290 */ /* 0x000fe8000fffe03f */
[----:B------:R-:W-:Y:S01]  /*49640*/  STL.64 [R1+0x2e0], R8 ;  /* 0x0002e00801007387 */ /* 0x000fe20000100a00 */
[----:B------:R0:W-:Y:S04]  /*49650*/  STL.64 [R1+0x2e8], R10 ;  /* 0x0002e80a01007387 */ /* 0x0001e80000100a00 */
[----:B0-----:R-:W4:Y:S01]  /*49660*/  LDL.LU.64 R10, [R1+0x5eb8] ;  /* 0x005eb800010a7983 */ /* 0x001f220000300a00 */
[----:B------:R-:W3:Y:S02]  /*49670*/  LDL.LU R9, [R1+0x5eb0] ;  /* 0x005eb00001097983 */ /* 0x000ee40000300800 */
[----:B------:R-:W-:Y:S01]  /*49680*/  STL.64 [R1+0x5d48], R14 ;  /* 0x005d480e01007387 */ /* 0x000fe20000100a00 */
[C---:B----4-:R-:W-:Y:S11]  /*49690*/  HMMA.16816.F32.BF16 R16, R20.reuse, R10, R16 ;  /* 0x0000000a1410723c */ /* 0x050ff60000041810 */
[----:B------:R-:W-:Y:S11]  /*496a0*/  @!UPT UIADD3 URZ, URZ, URZ, URZ ;  /* 0x0000003f3f3ff290 */ /* 0x000ff6000fffe03f */
[----:B------:R-:W-:Y:S01]  /*496b0*/  @!UPT UIADD3 URZ, URZ, URZ, URZ ;  /* 0x0000003f3f3ff290 */ /* 0x000fe2000fffe03f */
[----:B------:R-:W-:Y:S01]  /*496c0*/  STL.64 [R1+0x2d0], R16 ;  /* 0x0002d01001007387 */ /* 0x000fe20000100a00 */
[----:B------:R0:W-:Y:S03]  /*496d0*/  STL.64 [R1+0x2d8], R18 ;  /* 0x0002d81201007387 */ /* 0x0001e60000100a00 */
[----:B0-----:R-:W4:Y:S01]  /*496e0*/  LDL.LU.64 R18, [R1+0x5ea8] ;  /* 0x005ea80001127983 */ /* 0x001f220000300a00 */
[----:B------:R-:W4:Y:S02]  /*496f0*/  LDL.LU.64 R16, [R1+0x5ea0] ;  /* 0x005ea00001107983 */ /* 0x000f240000300a00 */
[----:B------:R-:W-:Y:S01]  /*49700*/  IMAD.MOV.U32 R27, RZ, RZ, R3 ;  /* 0x000000ffff1b7224 */ /* 0x000fe200078e0003 */
[C---:B----4-:R-:W-:Y:S11]  /*49710*/  HMMA.16816.F32.BF16 R16, R20.reuse, R6, R16 ;  /* 0x000000061410723c */ /* 0x050ff60000041810 */
[----:B------:R-:W-:Y:S11]  /*49720*/  @!UPT UIADD3 URZ, URZ, URZ, URZ ;  /* 0x0000003f3f3ff290 */ /* 0x000ff6000fffe03f */
[----:B------:R-:W-:Y:S01]  /*49730*/  @!UPT UIADD3 URZ, URZ, URZ, URZ ;  /* 0x0000003f3f3ff290 */ /* 0x000fe2000fffe03f */
[----:B------:R-:W-:Y:S01]  /*49740*/  STL.64 [R1+0x2c0], R16 ;  /* 0x0002c01001007387 */ /* 0x000fe20000100a00 */
[----:B------:R0:W-:Y:S02]  /*49750*/  STL [R1+0x2c8], R18 ;  /* 0x0002c81201007387 */ /* 0x0001e40000100800 */
[----:B------:R-:W-:Y:S02]  /*49760*/  IMAD.MOV.U32 R3, RZ, RZ, R19 ;  /* 0x000000ffff037224 */ /* 0x000fe400078e0013 */
[----:B0-----:R-:W2:Y:S03]  /*49770*/  LDL.LU.64 R18, [R1+0x5e98] ;  /* 0x005e980001127983 */ /* 0x001ea60000300a00 */
[----:B------:R0:W-:Y:S01]  /*49780*/  STL [R1+0x5578], R3 ;  /* 0x0055780301007387 */ /* 0x0001e20000100800 */
[----:B--2---:R-:W-:Y:S01]  /*49790*/  HMMA.16816.F32.BF16 R24, R20, R18, R24 ;  /* 0x000000121418723c */ /* 0x004fe20000041818 */
[----:B------:R-:W-:-:S02]  /*497a0*/  IMAD.MOV.U32 R8, RZ, RZ, R18 ;  /* 0x000000ffff087224 */ /* 0x000fc400078e0012 */
[----:B0-----:R-:W-:Y:S11]  /*497b0*/  IMAD.MOV.U32 R3, RZ, RZ, R19 ;  /* 0x000000ffff037224 */ /* 0x001ff600078e0013 */
[----:B------:R-:W-:Y:S09]  /*497c0*/  @!UPT UIADD3 URZ, URZ, URZ, URZ ;  /* 0x0000003f3f3ff290 */ /* 0x000ff2000fffe03f */
[----:B------:R-:W-:Y:S01]  /*497d0*/  STL.64 [R1+0x2b0], R24 ;  /* 0x0002b01801007387 */ /* 0x000fe20000100a00 */
[----:B------:R0:W-:Y:S03]  /*497e0*/  STL.64 [R1+0x2b8], R26 ;  /* 0x0002b81a01007387 */ /* 0x0001e60000100a00 */
[----:B0-----:R-:W2:Y:S01]  /*497f0*/  LDL.LU.64 R26, [R1+0x5e90] ;  /* 0x005e9000011a7983 */ /* 0x001ea20000300a00 */
[----:B------:R-:W2:Y:S02]  /*49800*/  LDL.LU.64 R24, [R1+0x5e88] ;  /* 0x005e880001187983 */ /* 0x000ea40000300a00 */
[----:B------:R-:W2:Y:S02]  /*49810*/  LDL.LU.64 R18, [R1+0x5e80] ;  /* 0x005e800001127983 */ /* 0x000ea40000300a00 */
[----:B------:R-:W-:Y:S01]  /*49820*/  STL.64 [R1+0x5d40], R10 ;  /* 0x005d400a01007387 */ /* 0x000fe20000100a00 */
[----:B------:R-:W-:Y:S01]  /*49830*/  STL [R1+0x5d38], R8 ;  /* 0x005d380801007387 */ /* 0x000fe20000100800 */
[----:B--2---:R-:W-:Y:S01]  /*49840*/  HMMA.16816.F32.BF16 R24, R20, R18, R24 ;  /* 0x000000121418723c */ /* 0x004fe20000041818 */
[----:B------:R-:W-:Y:S11]  /*49850*/  IMAD.MOV.U32 R0, RZ, RZ, R18 ;  /* 0x000000ffff007224 */ /* 0x000ff600078e0012 */
[----:B------:R-:W-:Y:S11]  /*49860*/  @!UPT UIADD3 URZ, URZ, URZ, URZ ;  /* 0x0000003f3f3ff290 */ /* 0x000ff6000fffe03f */
[----:B------:R-:W-:Y:S01]  /*49870*/  STL.64 [R1+0x2a0], R24 ;  /* 0x0002a01801007387 */ /* 0x000fe20000100a00 */
[----:B------:R0:W-:Y:S03]  /*49880*/  STL.64 [R1+0x2a8], R26 ;  /* 0x0002a81a01007387 */ /* 0x0001e60000100a00 */
[----:B0-----:R-:W2:Y:S01]  /*49890*/  LDL.LU.64 R26, [R1+0x5e78] ;  /* 0x005e7800011a7983 */ /* 0x001ea20000300a00 */
[----:B------:R-:W4:Y:S02]  /*498a0*/  LDL.LU.64 R24, [R1+0x5e70] ;  /* 0x005e700001187983 */ /* 0x000f240000300a00 */
[----:B------:R-:W2:Y:S02]  /*498b0*/  LDL.LU R16, [R1+0xd0] ;  /* 0x0000d00001107983 */ /* 0x000ea40000300800 */
[----:B------:R-:W2:Y:S01]  /*498c0*/  LDL.LU R17, [R1+0xd4] ;  /* 0x0000d40001117983 */ /* 0x000ea20000300800 */
[----:B------:R-:W2:Y:S01]  /*498d0*/  LDL.LU R18, [R1+0xd8] ;  /* 0x0000d80001127983 */ /* 0x000ea20000300800 */
[----:B------:R-:W-:-:S02]  /*498e0*/  IMAD.MOV.U32 R5, RZ, RZ, R19 ;  /* 0x000000ffff057224 */ /* 0x000fc400078e0013 */
[----:B---3--:R-:W-:-:S05]  /*498f0*/  IMAD.MOV.U32 R19, RZ, RZ, R9 ;  /* 0x000000ffff137224 */ /* 0x008fca00078e0009 */
[----:B--2---:R-:W-:Y:S01]  /*49900*/  STL.64 [R1+0x5d58], R18 ;  /* 0x005d581201007387 */ /* 0x004fe20000100a00 */
[----:B------:R0:W-:Y:S02]  /*49910*/  STL.64 [R1+0x5d50], R16 ;  /* 0x005d501001007387 */ /* 0x0001e40000100a00 */
[----:B------:R-:W2:Y:S02]  /*49920*/  LDL.LU R8, [R1+0xf0] ;  /* 0x0000f00001087983 */ /* 0x000ea40000300800 */
[----:B------:R-:W2:Y:S01]  /*49930*/  LDL.LU R9, [R1+0xf4] ;  /* 0x0000f40001097983 */ /* 0x000ea20000300800 */
[----:B------:R-:W3:Y:S01]  /*49940*/  LDL.LU R10, [R1+0xf8] ;  /* 0x0000f800010a7983 */ /* 0x000ee20000300800 */
[----:B------:R-:W3:Y:S02]  /*49950*/  LDL.LU R11, [R1+0xfc] ;  /* 0x0000fc00010b7983 */ /* 0x000ee40000300800 */
[----:B------:R-:W-:Y:S02]  /*49960*/  IMAD.MOV.U32 R14, RZ, RZ, R13 ;  /* 0x000000ffff0e7224 */ /* 0x000fe400078e000d */
[----:B----4-:R-:W-:Y:S01]  /*49970*/  IMAD.MOV.U32 R15, RZ, RZ, R24 ;  /* 0x000000ffff0f7224 */ /* 0x010fe200078e0018 */
[----:B---3--:R1:W-:Y:S01]  /*49980*/  STL.64 [R1+0x5d68], R10 ;  /* 0x005d680a01007387 */ /* 0x0083e20000100a00 */
[----:B--2---:R-:W-:Y:S02]  /*49990*/  STL.64 [R1+0x5d60], R8 ;  /* 0x005d600801007387 */ /* 0x004fe40000100a00 */
[----:B------:R-:W2:Y:S02]  /*499a0*/  LDL.LU R13, [R1+0x5e68] ;  /* 0x005e6800010d7983 */ /* 0x000ea40000300800 */
[----:B------:R-:W3:Y:S01]  /*499b0*/  LDL.LU R24, [R1+0x5e64] ;  /* 0x005e640001187983 */ /* 0x000ee20000300800 */
[----:B------:R-:W-:Y:S01]  /*499c0*/  STL.64 [R1+0x5d70], R14 ;  /* 0x005d700e01007387 */ /* 0x000fe20000100a00 */
[----:B0-----:R-:W4:Y:S02]  /*499d0*/  LDL.LU R16, [R1+0x100] ;  /* 0x0001000001107983 */ /* 0x001f240000300800 */
[----:B------:R-:W4:Y:S02]  /*499e0*/  LDL.LU R17, [R1+0x104] ;  /* 0x0001040001117983 */ /* 0x000f240000300800 */
[----:B------:R-:W2:Y:S01]  /*499f0*/  LDL.LU R18, [R1+0x108] ;  /* 0x0001080001127983 */ /* 0x000ea20000300800 */
[----:B------:R-:W2:Y:S01]  /*49a00*/  LDL.LU R19, [R1+0x10c] ;  /* 0x00010c0001137983 */ /* 0x000ea20000300800 */
[----:B-1----:R-:W-:-:S02]  /*49a10*/  IMAD.MOV.U32 R10, RZ, RZ, R4 ;  /* 0x000000ffff0a7224 */ /* 0x002fc400078e0004 */
[----:B------:R-:W-:Y:S01]  /*49a20*/  IMAD.MOV.U32 R11, RZ, RZ, R12 ;  /* 0x000000ffff0b7224 */ /* 0x000fe200078e000c */
[----:B--2---:R0:W-:Y:S01]  /*49a30*/  STL.64 [R1+0x5d80], R18 ;  /* 0x005d801201007387 */ /* 0x0041e20000100a00 */
[----:B----4-:R1:W-:Y:S02]  /*49a40*/  STL.64 [R1+0x5d78], R16 ;  /* 0x005d781001007387 */ /* 0x0103e40000100a00 */
[----:B------:R-:W2:Y:S02]  /*49a50*/  LDL.LU R4, [R1+0x5e60] ;  /* 0x005e600001047983 */ /* 0x000ea40000300800 */
[----:B------:R-:W4:Y:S01]  /*49a60*/  LDL.LU R12, [R1+0x5e5c] ;  /* 0x005e5c00010c7983 */ /* 0x000f220000300800 */
[----:B------:R-:W-:Y:S01]  /*49a70*/  STL.64 [R1+0x5d88], R10 ;  /* 0x005d880a01007387 */ /* 0x000fe20000100a00 */
[----:B0-----:R-:W-:Y:S02]  /*49a80*/  IMAD.MOV.U32 R18, RZ, RZ, R27 ;  /* 0x000000ffff127224 */ /* 0x001fe400078e001b */
[----:B------:R-:W-:-:S02]  /*49a90*/  IMAD.MOV.U32 R19, RZ, RZ, R26 ;  /* 0x000000ffff137224 */ /* 0x000fc400078e001a */
[----:B------:R-:W-:Y:S02]  /*49aa0*/  IMAD.MOV.U32 R26, RZ, RZ, R2 ;  /* 0x000000ffff1a7224 */ /* 0x000fe400078e0002 */
[----:B------:R-:W-:Y:S01]  /*49ab0*/  IMAD.MOV.U32 R27, RZ, RZ, R28 ;  /* 0x000000ffff1b7224 */ /* 0x000fe200078e001c */
[----:B------:R-:W2:Y:S01]  /*49ac0*/  LDL.LU R2, [R1+0x5e58] ;  /* 0x005e580001027983 */ /* 0x000ea20000300800 */
[----:B------:R-:W2:Y:S03]  /*49ad0*/  LDL.LU R28, [R1+0x5e54] ;  /* 0x005e5400011c7983 */ /* 0x000ea60000300800 */
[----:B------:R-:W-:Y:S01]  /*49ae0*/  STL.64 [R1+0x5dc0], R26 ;  /* 0x005dc01a01007387 */ /* 0x000fe20000100a00 */
[----:B------:R0:W-:Y:S02]  /*49af0*/  STL.64 [R1+0x5da0], R18 ;  /* 0x005da01201007387 */ /* 0x0001e40000100a00 */
[----:B-1----:R-:W2:Y:S02]  /*49b00*/  LDL.LU R16, [R1+0x130] ;  /* 0x0001300001107983 */ /* 0x002ea40000300800 */
[----:B------:R-:W2:Y:S01]  /*49b10*/  LDL.LU R17, [R1+0x134] ;  /* 0x0001340001117983 */ /* 0x000ea20000300800 */
[----:B0-----:R-:W2:Y:S01]  /*49b20*/  LDL.LU R18, [R1+0x138] ;  /* 0x0001380001127983 */ /* 0x001ea20000300800 */
[----:B------:R-:W2:Y:S02]  /*49b30*/  LDL.LU R19, [R1+0x13c] ;  /* 0x00013c0001137983 */ /* 0x000ea40000300800 */
[----:B------:R-:W2:Y:S02]  /*49b40*/  LDL.LU.64 R26, [R1+0x68] ;  /* 0x00006800011a7983 */ /* 0x000ea40000300a00 */
[----:B--2---:R0:W-:Y:S02]  /*49b50*/  STL.64 [R1+0x5dd8], R26 ;  /* 0x005dd81a01007387 */ /* 0x0041e40000100a00 */
[----:B0-----:R-:W-:-:S02]  /*49b60*/  IMAD.MOV.U32 R26, RZ, RZ, R29 ;  /* 0x000000ffff1a7224 */ /* 0x001fc400078e001d */
[----:B------:R-:W-:Y:S01]  /*49b70*/  IMAD.MOV.U32 R27, RZ, RZ, R25 ;  /* 0x000000ffff1b7224 */ /* 0x000fe200078e0019 */
[----:B------:R-:W2:Y:S04]  /*49b80*/  LDL.LU R29, [R1+0x5e50] ;  /* 0x005e5000011d7983 */ /* 0x000ea80000300800 */
[----:B------:R-:W-:Y:S01]  /*49b90*/  STL.64 [R1+0x5df0], R26 ;  /* 0x005df01a01007387 */ /* 0x000fe20000100a00 */
[----:B------:R-:W-:Y:S02]  /*49ba0*/  STL.64 [R1+0x5db8], R18 ;  /* 0x005db81201007387 */ /* 0x000fe40000100a00 */
[----:B------:R0:W-:Y:S02]  /*49bb0*/  STL.64 [R1+0x5db0], R16 ;  /* 0x005db01001007387 */ /* 0x0001e40000100a00 */
[----:B0-----:R-:W2:Y:S01]  /*49bc0*/  LDL.LU R16, [R1+0x230] ;  /* 0x0002300001107983 */ /* 0x001ea20000300800 */
[----:B------:R-:W2:Y:S02]  /*49bd0*/  LDL.LU R17, [R1+0x234] ;  /* 0x0002340001117983 */ /* 0x000ea40000300800 */
[----:B------:R-:W2:Y:S02]  /*49be0*/  LDL.LU R18, [R1+0x238] ;  /* 0x0002380001127983 */ /* 0x000ea40000300800 */
[----:B------:R-:W2:Y:S01]  /*49bf0*/  LDL.LU R19, [R1+0x23c] ;  /* 0x00023c0001137983 */ /* 0x000ea20000300800 */
[----:B------:R-:W2:Y:S04]  /*49c00*/  LDL.LU.64 R26, [R1+0x88] ;  /* 0x00008800011a7983 */ /* 0x000ea80000300a00 */
[----:B--2---:R3:W-:Y:S02]  /*49c10*/  STL.64 [R1+0x5e08], R26 ;  /* 0x005e081a01007387 */ /* 0x0047e40000100a00 */
[----:B---3--:R-:W-:-:S02]  /*49c20*/  IMAD.MOV.U32 R26, RZ, RZ, R24 ;  /* 0x000000ffff1a7224 */ /* 0x008fc400078e0018 */
[----:B------:R-:W-:-:S05]  /*49c30*/  IMAD.MOV.U32 R27, RZ, RZ, R13 ;  /* 0x000000ffff1b7224 */ /* 0x000fca00078e000d */
[----:B------:R0:W-:Y:S04]  /*49c40*/  STL.64 [R1+0x5e20], R26 ;  /* 0x005e201a01007387 */ /* 0x0001e80000100a00 */
[----:B0-----:R-:W2:Y:S04]  /*49c50*/  LDL.LU.64 R26, [R1+0xa8] ;  /* 0x0000a800011a7983 */ /* 0x001ea80000300a00 */
[----:B--2---:R-:W-:Y:S01]  /*49c60*/  STL.64 [R1+0x5e38], R26 ;  /* 0x005e381a01007387 */ /* 0x004fe20000100a00 */
[----:B------:R-:W-:Y:S02]  /*49c70*/  STL.64 [R1+0x5dd0], R18 ;  /* 0x005dd01201007387 */ /* 0x000fe40000100a00 */
[----:B------:R0:W-:Y:S02]  /*49c80*/  STL.64 [R1+0x5dc8], R16 ;  /* 0x005dc81001007387 */ /* 0x0001e40000100a00 */
        /* <DEDUP_REMOVED lines=28> */
[----:B----4-:R-:W-:-:S02]  /*49e50*/  IMAD.MOV.U32 R26, RZ, RZ, R12 ;  /* 0x000000ffff1a7224 */ /* 0x010fc400078e000c */
[----:B------:R-:W-:Y:S01]  /*49e60*/  IMAD.MOV.U32 R27, RZ, RZ, R4 ;  /* 0x000000ffff1b7224 */ /* 0x000fe200078e0004 */
        /* <DEDUP_REMOVED lines=10> */
[----:B------:R-:W4:Y:S01]  /*49f10*/  LDL.LU R12, [R1+0x110] ;  /* 0x00011000010c7983 */ /* 0x000f220000300800 */
[----:B------:R-:W4:Y:S02]  /*49f20*/  LDL.LU R13, [R1+0x114] ;  /* 0x00011400010d7983 */ /* 0x000f240000300800 */
[----:B------:R-:W4:Y:S02]  /*49f30*/  LDL.LU R14, [R1+0x118] ;  /* 0x00011800010e7983 */ /* 0x000f240000300800 */
[----:B------:R-:W4:Y:S01]  /*49f40*/  LDL.LU R15, [R1+0x11c] ;  /* 0x00011c00010f7983 */ /* 0x000f220000300800 */
[----:B------:R-:W-:Y:S01]  /*49f50*/  STL [R1+0x5d1c], R5 ;  /* 0x005d1c0501007387 */ /* 0x000fe20000100800 */
[----:B------:R-:W-:Y:S01]  /*49f60*/  STL [R1+0x5d18], R0 ;  /* 0x005d180001007387 */ /* 0x000fe20000100800 */
[C---:B--2---:R-:W-:Y:S02]  /*49f70*/  HMMA.16816.F32.BF16 R24, R20.reuse, R26, R16 ;  /* 0x0000001a1418723c */ /* 0x044fe40000041810 */
[----:B------:R-:W2:Y:S01]  /*49f80*/  LDL.LU.64 R18, [R1+0x5e48] ;  /* 0x005e480001127983 */ /* 0x000ea20000300a00 */
[----:B------:R-:W2:Y:S11]  /*49f90*/  LDL.LU.64 R16, [R1+0x5e40] ;  /* 0x005e400001107983 */ /* 0x000eb60000300a00 */
[----:B------:R-:W-:Y:S09]  /*49fa0*/  @!UPT UIADD3 URZ, URZ, URZ, URZ ;  /* 0x0000003f3f3ff290 */ /* 0x000ff2000fffe03f */
        /* <DEDUP_REMOVED lines=12> */
[----:B------:R-:W-:Y:S01]  /*4a070*/  STL [R1+0x5d24], R0 ;  /* 0x005d240001007387 */ /* 0x000fe20000100800 */
[----:B------:R-:W-:Y:S01]  /*4a080*/  STL [R1+0x5d20], R5 ;  /* 0x005d200501007387 */ /* 0x000fe20000100800 */
[----:B------:R-:W3:Y:S01]  /*4a090*/  LDL R4, [R1+0x97c] ;  /* 0x00097c0001047983 */ /* 0x000ee20000100800 */
        /* <DEDUP_REMOVED lines=43> */
[----:B--2---:R-:W-:Y:S02]  /*4a350*/  HMMA.16816.F32.BF16 R20, R20, R26, R16 ;  /* 0x0000001a1414723c */ /* 0x004fe40000041810 */
[----:B------:R-:W3:Y:S01]  /*4a360*/  LDL.LU.64 R18, [R1+0x5da0] ;  /* 0x005da00001127983 */ /* 0x000ee20000300a00 */
[----:B------:R-:W-:Y:S02]  /*4a370*/  IMAD.MOV.U32 R0, RZ, RZ, R26 ;  /* 0x000000ffff007224 */ /* 0x000fe400078e001a */
[----:B------:R-:W-:Y:S11]  /*4a380*/  IMAD.MOV.U32 R5, RZ, RZ, R27 ;  /* 0x000000ffff057224 */ /* 0x000ff600078e001b */
[----:B------:R-:W-:Y:S07]  /*4a390*/  @!UPT UIADD3 URZ, URZ, URZ, URZ ;  /* 0x0000003f3f3ff290 */ /* 0x000fee000fffe03f */
[----:B------:R0:W-:Y:S01]  /*4a3a0*/  STL.64 [R1+0x960], R20 ;  /* 0x0009601401007387 */ /* 0x0001e20000100a00 */
[----:B------:R1:W-:Y:S02]  /*4a3b0*/  STL.64 [R1+0x968], R22 ;  /* 0x0009681601007387 */ /* 0x0003e40000100a00 */
[----:B------:R-:W3:Y:S02]  /*4a3c0*/  LDL.LU.64 R26, [R1+0x5d98] ;  /* 0x005d9800011a7983 */ /* 0x000ee40000300a00 */
[----:B------:R-:W3:Y:S01]  /*4a3d0*/  LDL.LU.64 R24, [R1+0x5d90] ;  /* 0x005d900001187983 */ /* 0x000ee20000300a00 */
[----:B0-----:R-:W2:Y:S01]  /*4a3e0*/  LDL.LU R20, [R1+0xe0] ;  /* 0x0000e00001147983 */ /* 0x001ea20000300800 */
[----:B------:R-:W2:Y:S02]  /*4a3f0*/  LDL.LU R21, [R1+0xe4] ;  /* 0x0000e40001157983 */ /* 0x000ea40000300800 */
[----:B-1----:R-:W2:Y:S02]  /*4a400*/  LDL.LU R22, [R1+0xe8] ;  /* 0x0000e80001167983 */ /* 0x002ea40000300800 */
[----:B------:R-:W2:Y:S01]  /*4a410*/  LDL.LU R23, [R1+0xec] ;  /* 0x0000ec0001177983 */ /* 0x000ea20000300800 */
[C---:B---3--:R-:W-:Y:S01]  /*4a420*/  HMMA.16816.F32.BF16 R16, R24.reuse, R18, R8 ;  /* 0x000000121810723c */ /* 0x048fe20000041808 */
[----:B------:R-:W4:Y:S11]  /*4a430*/  LDL.LU.64 R10, [R1+0x5d88] ;  /* 0x005d8800010a7983 */ /* 0x000f360000300a00 */
[----:B------:R-:W-:Y:S11]  /*4a440*/  @!UPT UIADD3 URZ, URZ, URZ, URZ ;  /* 0x0000003f3f3ff290 */ /* 0x000ff6000fffe03f */
[----:B------:R-:W-:Y:S01]  /*4a450*/  STL.64 [R1+0x940], R16 ;  /* 0x0009401001007387 */ /* 0x000fe20000100a00 */
[----:B------:R0:W-:Y:S03]  /*4a460*/  STL.64 [R1+0x948], R18 ;  /* 0x0009481201007387 */ /* 0x0001e60000100a00 */
[----:B0-----:R-:W3:Y:S01]  /*4a470*/  LDL.LU.64 R18, [R1+0x5d80] ;  /* 0x005d800001127983 */ /* 0x001ee20000300a00 */
[----:B------:R-:W3:Y:S01]  /*4a480*/  LDL.LU.64 R16, [R1+0x5d78] ;  /* 0x005d780001107983 */ /* 0x000ee20000300a00 */
[C---:B----4-:R-:W-:Y:S02]  /*4a490*/  HMMA.16816.F32.BF16 R8, R24.reuse, R10, R12 ;  /* 0x0000000a1808723c */ /* 0x050fe4000004180c */
[----:B------:R-:W3:Y:S11]  /*4a4a0*/  LDL.LU.64 R14, [R1+0x5d70] ;  /* 0x005d7000010e7983 */ /* 0x000ef60000300a00 */
[----:B------:R-:W-:Y:S10]  /*4a4b0*/  @!UPT UIADD3 URZ, URZ, URZ, URZ ;  /* 0x0000003f3f3ff290 */ /* 0x000ff4000fffe03f */
[----:B------:R-:W-:Y:S01]  /*4a4c0*/  STL.64 [R1+0x920], R8 ;  /* 0x0009200801007387 */ /* 0x000fe20000100a00 */
[----:B------:R0:W-:Y:S03]  /*4a4d0*/  STL.64 [R1+0x928], R10 ;  /* 0x0009280a01007387 */ /* 0x0001e60000100a00 */
[----:B0-----:R-:W4:Y:S01]  /*4a4e0*/  LDL.LU.64 R10, [R1+0x5d68] ;  /* 0x005d6800010a7983 */ /* 0x001f220000300a00 */
[----:B------:R-:W4:Y:S01]  /*4a4f0*/  LDL.LU.64 R8, [R1+0x5d60] ;  /* 0x005d600001087983 */ /* 0x000f220000300a00 */
[C---:B---3--:R-:W-:Y:S02]  /*4a500*/  HMMA.16816.F32.BF16 R12, R24.reuse, R14, R16 ;  /* 0x0000000e180c723c */ /* 0x048fe40000041810 */
[----:B------:R-:W3:Y:S01]  /*4a510*/  LDL.LU.64 R18, [R1+0x5d58] ;  /* 0x005d580001127983 */ /* 0x000ee20000300a00 */
[----:B------:R-:W3:Y:S11]  /*4a520*/  LDL.LU.64 R16, [R1+0x5d50] ;  /* 0x005d500001107983 */ /* 0x000ef60000300a00 */
[----:B------:R-:W-:Y:S09]  /*4a530*/  @!UPT UIADD3 URZ, URZ, URZ, URZ ;  /* 0x0000003f3f3ff290 */ /* 0x000ff2000fffe03f */
[----:B------:R-:W-:Y:S01]  /*4a540*/  STL.64 [R1+0x900], R12 ;  /* 0x0009000c01007387 */ /* 0x000fe20000100a00 */
[----:B------:R0:W-:Y:S03]  /*4a550*/  STL.64 [R1+0x908], R14 ;  /* 0x0009080e01007387 */ /* 0x0001e60000100a00 */
[----:B0-----:R-:W4:Y:S02]  /*4a560*/  LDL.LU.64 R14, [R1+0x5d48] ;  /* 0x005d4800010e7983 */ /* 0x001f240000300a00 */
[C---:B----4-:R-:W-:Y:S02]  /*4a570*/  HMMA.16816.F32.BF16 R12, R24.reuse, R14, R8 ;  /* 0x0000000e180c723c */ /* 0x050fe40000041808 */
[----:B------:R-:W2:Y:S01]  /*4a580*/  LDL.LU.64 R10, [R1+0x5d40] ;  /* 0x005d4000010a7983 */ /* 0x000ea20000300a00 */
[----:B------:R-:W4:Y:S11]  /*4a590*/  LDL.LU R8, [R1+0x5d38] ;  /* 0x005d380001087983 */ /* 0x000f360000300800 */
[----:B------:R-:W-:Y:S09]  /*4a5a0*/  @!UPT UIADD3 URZ, URZ, URZ, URZ ;  /* 0x0000003f3f3ff290 */ /* 0x000ff2000fffe03f */
[----:B------:R-:W-:Y:S01]  /*4a5b0*/  STL.64 [R1+0x8f0], R12 ;  /* 0x0008f00c01007387 */ /* 0x000fe20000100a00 */
[----:B------:R3:W-:Y:S02]  /*4a5c0*/  STL.64 [R1+0x8f8], R14 ;  /* 0x0008f80e01007387 */ /* 0x0007e40000100a00 */
[C---:B---3--:R-:W-:Y:S01]  /*4a5d0*/  HMMA.16816.F32.BF16 R12, R24.reuse, R6, R16 ;  /* 0x00000006180c723c */ /* 0x048fe20000041810 */
[----:B------:R-:W-:Y:S07]  /*4a5e0*/  LDSM.16.M88.4 R16, [R4+0x13000] ;  /* 0x013000000410783b */ /* 0x000fee0000000200 */
[----:B--2---:R-:W-:Y:S11]  /*4a5f0*/  HMMA.16816.F32.BF16 R20, R24, R10, R20 ;  /* 0x0000000a1814723c */ /* 0x004ff60000041814 */
[----:B------:R-:W-:Y:S11]  /*4a600*/  @!UPT UIADD3 URZ, URZ, URZ, URZ ;  /* 0x0000003f3f3ff290 */ /* 0x000ff6000fffe03f */
[----:B------:R-:W-:Y:S01]  /*4a610*/  @!UPT UIADD3 URZ, URZ, URZ, URZ ;  /* 0x0000003f3f3ff290 */ /* 0x000fe2000fffe03f */
[----:B------:R-:W-:Y:S01]  /*4a620*/  STL.64 [R1+0x8e0], R20 ;  /* 0x0008e01401007387 */ /* 0x000fe20000100a00 */
[----:B------:R-:W-:Y:S02]  /*4a630*/  STL.64 [R1+0x8e8], R22 ;  /* 0x0008e81601007387 */ /* 0x000fe40000100a00 */
[----:B------:R-:W0:Y:S02]  /*4a640*/  LDSM.16.MT88.4 R20, [R2+0x4000] ;  /* 0x004000000214783b */ /* 0x000e240000004200 */
[----:B0-----:R-:W-:Y:S02]  /*4a650*/  STL.64 [R1+0x5c30], R22 ;  /* 0x005c301601007387 */ /* 0x001fe40000100a00 */
[----:B------:R-:W-:Y:S02]  /*4a660*/  STL.64 [R1+0x8d0], R12 ;  /* 0x0008d00c01007387 */ /* 0x000fe40000100a00 */
[----:B------:R-:W-:Y:S02]  /*4a670*/  STL.64 [R1+0x8d8], R14 ;  /* 0x0008d80e01007387 */ /* 0x000fe40000100a00 */
[----:B------:R-:W0:Y:S04]  /*4a680*/  LDSM.16.M88.4 R12, [R4+0x10000] ;  /* 0x01000000040c783b */ /* 0x000e280000000200 */
[----:B------:R-:W-:Y:S04]  /*4a690*/  STL.64 [R1+0x5c28], R20 ;  /* 0x005c281401007387 */ /* 0x000fe80000100a00 */
[----:B0-----:R-:W-:Y:S01]  /*4a6a0*/  STL.64 [R1+0x20], R12 ;  /* 0x0000200c01007387 */ /* 0x001fe20000100a00 */
[----:B------:R-:W-:-:S02]  /*4a6b0*/  IMAD.MOV.U32 R7, RZ, RZ, R12 ;  /* 0x000000ffff077224 */ /* 0x000fc400078e000c */
[----:B------:R-:W-:Y:S02]  /*4a6c0*/  STL.64 [R1+0x28], R14 ;  /* 0x0000280e01007387 */ /* 0x000fe40000100a00 */
[----:B------:R-:W-:Y:S02]  /*4a6d0*/  IMAD.MOV.U32 R6, RZ, RZ, R13 ;  /* 0x000000ffff067224 */ /* 0x000fe400078e000d */
[----:B------:R-:W0:Y:S04]  /*4a6e0*/  LDSM.16.M88.4 R12, [R4+0x11000] ;  /* 0x01100000040c783b */ /* 0x000e280000000200 */
[----:B0-----:R-:W-:Y:S01]  /*4a6f0*/  STL.64 [R1+0x10], R12 ;  /* 0x0000100c01007387 */ /* 0x001fe20000100a00 */
[----:B------:R-:W-:Y:S02]  /*4a700*/  IMAD.MOV.U32 R21, RZ, RZ, R12 ;  /* 0x000000ffff157224 */ /* 0x000fe400078e000c */
[----:B------:R-:W-:Y:S02]  /*4a710*/  STL.64 [R1+0x18], R14 ;  /* 0x0000180e01007387 */ /* 0x000fe40000100a00 */
[----:B------:R-:W-:-:S02]  /*4a720*/  IMAD.MOV.U32 R20, RZ, RZ, R13 ;  /* 0x000000ffff147224 */ /* 0x000fc400078e000d */
[----:B------:R-:W0:Y:S04]  /*4a730*/  LDSM.16.M88.4 R12, [R4+0x12000] ;  /* 0x01200000040c783b */ /* 0x000e280000000200 */
[----:B------:R-:W-:Y:S04]  /*4a740*/  STL [R1+0x5608], R18 ;  /* 0x0056081201007387 */ /* 0x000fe80000100800 */
[----:B0-----:R-:W-:Y:S01]  /*4a750*/  STL.64 [R1], R12 ;  /* 0x0000000c01007387 */ /* 0x001fe20000100a00 */
[----:B------:R-:W-:Y:S02]  /*4a760*/  STL.64 [R1+0x8], R14 ;  /* 0x0000080e01007387 */ /* 0x000fe40000100a00 */
[----:B------:R-:W0:Y:S04]  /*4a770*/  LDSM.16.M88.4 R12, [R4+0x14000] ;  /* 0x01400000040c783b */ /* 0x000e280000000200 */
[----:B------:R-:W-:Y:S01]  /*4a780*/  STL [R1+0x5604], R19 ;  /* 0x0056041301007387 */ /* 0x000fe20000100800 */
[----:B0-----:R4:W-:Y:S02]  /*4a790*/  STL [R1+0x528c], R14 ;  /* 0x00528c0e01007387 */ /* 0x0019e40000100800 */
[----:B----4-:R-:W-:-:S02]  /*4a7a0*/  IMAD.MOV.U32 R14, RZ, RZ, R8 ;  /* 0x000000ffff0e7224 */ /* 0x010fc400078e0008 */
[----:B------:R-:W0:Y:S04]  /*4a7b0*/  LDSM.16.M88.4 R8, [R4+0x15000] ;  /* 0x015000000408783b */ /* 0x000e280000000200 */
[----:B------:R-:W-:Y:S01]  /*4a7c0*/  STL [R1+0x5288], R15 ;  /* 0x0052880f01007387 */ /* 0x000fe20000100800 */
[----:B------:R-:W-:Y:S03]  /*4a7d0*/  STL.64 [R1+0x5bd0], R12 ;  /* 0x005bd00c01007387 */ /* 0x000fe60000100a00 */
[----:B0-----:R-:W-:Y:S01]  /*4a7e0*/  STL.64 [R1+0x5be0], R10 ;  /* 0x005be00a01007387 */ /* 0x001fe20000100a00 */
[----:B------:R0:W-:Y:S03]  /*4a7f0*/  STL.64 [R1+0x5bd8], R8 ;  /* 0x005bd80801007387 */ /* 0x0001e60000100a00 */
[----:B0-----:R-:W2:Y:S01]  /*4a800*/  LDL.LU R8, [R1+0x830] ;  /* 0x0008300001087983 */ /* 0x001ea20000300800 */
[----:B------:R-:W2:Y:S02]  /*4a810*/  LDL.LU R9, [R1+0x834] ;  /* 0x0008340001097983 */ /* 0x000ea40000300800 */
[----:B------:R-:W-:-:S02]  /*4a820*/  IMAD.MOV.U32 R15, RZ, RZ, R3 ;  /* 0x000000ffff0f7224 */ /* 0x000fc400078e0003 */
[----:B------:R-:W-:Y:S02]  /*4a830*/  IMAD.MOV.U32 R10, RZ, RZ, R29 ;  /* 0x000000ffff0a7224 */ /* 0x000fe400078e001d */
[----:B------:R-:W-:-:S07]  /*4a840*/  IMAD.MOV.U32 R11, RZ, RZ, R28 ;  /* 0x000000ffff0b7224 */ /* 0x000fce00078e001c */
[----:B--2---:R-:W-:Y:S01]  /*4a850*/  HMMA.16816.F32.BF16 R12, R24, R14, R8 ;  /* 0x0000000e180c723c */ /* 0x004fe20000041808 */
[----:B------:R-:W0:Y:S11]  /*4a860*/  LDSM.16.M88.4 R8, [R4+0x16000] ;  /* 0x016000000408783b */ /* 0x000e360000000200 */
[----:B------:R-:W-:Y:S11]  /*4a870*/  @!UPT UIADD3 URZ, URZ, URZ, URZ ;  /* 0x0000003f3f3ff290 */ /* 0x000ff6000fffe03f */
[----:B------:R-:W-:Y:S01]  /*4a880*/  @!UPT UIADD3 URZ, URZ, URZ, URZ ;  /* 0x0000003f3f3ff290 */ /* 0x000fe2000fffe03f */
[----:B------:R-:W-:Y:S02]  /*4a890*/  IMAD.MOV.U32 R28, RZ, RZ, R15 ;  /* 0x000000ffff1c7224 */ /* 0x000fe400078e000f */
[----:B------:R-:W-:Y:S01]  /*4a8a0*/  IMAD.MOV.U32 R29, RZ, RZ, R14 ;  /* 0x000000ffff1d7224 */ /* 0x000fe200078e000e */
[----:B------:R-:W-:Y:S01]  /*4a8b0*/  STL.64 [R1+0x880], R12 ;  /* 0x0008800c01007387 */ /* 0x000fe20000100a00 */
[----:B------:R-:W-:Y:S02]  /*4a8c0*/  STL.64 [R1+0x5d08], R26 ;  /* 0x005d081a01007387 */ /* 0x000fe40000100a00 */
[----:B------:R-:W-:Y:S02]  /*4a8d0*/  STL.64 [R1+0x5d00], R24 ;  /* 0x005d001801007387 */ /* 0x000fe40000100a00 */
[----:B------:R-:W-:Y:S01]  /*4a8e0*/  STL [R1+0x5494], R28 ;  /* 0x0054941c01007387 */ /* 0x000fe20000100800 */
[----:B------:R-:W1:Y:S04]  /*4a8f0*/  LDSM.16.M88.4 R24, [R4+0x17000] ;  /* 0x017000000418783b */ /* 0x000e680000000200 */
[----:B------:R-:W-:Y:S04]  /*4a900*/  STL [R1+0x5490], R29 ;  /* 0x0054901d01007387 */ /* 0x000fe80000100800 */
[----:B------:R-:W2:Y:S04]  /*4a910*/  LDSM.16.M88.4 R12, [R4+0x18000] ;  /* 0x01800000040c783b */ /* 0x000ea80000000200 */
[----:B0-----:R-:W-:Y:S01]  /*4a920*/  STL.64 [R1+0x30], R8 ;  /* 0x0000300801007387 */ /* 0x001fe20000100a00 */
[----:B------:R-:W-:Y:S02]  /*4a930*/  STL.64 [R1+0x38], R10 ;  /* 0x0000380a01007387 */ /* 0x000fe40000100a00 */
[----:B------:R-:W0:Y:S01]  /*4a940*/  LDSM.16.M88.4 R8, [R4+0x19000] ;  /* 0x019000000408783b */ /* 0x000e220000000200 */
[----:B-1----:R-:W-:Y:S03]  /*4a950*/  STL.64 [R1+0x150], R24 ;  /* 0x0001501801007387 */ /* 0x002fe60000100a00 */
[----:B------:R-:W-:Y:S02]  /*4a960*/  STL.64 [R1+0x158], R26 ;  /* 0x0001581a01007387 */ /* 0x000fe40000100a00 */
[----:B--2---:R-:W-:Y:S02]  /*4a970*/  STL.64 [R1+0x140], R12 ;  /* 0x0001400c01007387 */ /* 0x004fe40000100a00 */
[----:B------:R-:W-:Y:S02]  /*4a980*/  STL.64 [R1+0x148], R14 ;  /* 0x0001480e01007387 */ /* 0x000fe40000100a00 */
[----:B------:R-:W1:Y:S01]  /*4a990*/  LDSM.16.M88.4 R12, [R4+0x1a000] ;  /* 0x01a00000040c783b */ /* 0x000e620000000200 */
[----:B------:R-:W-:-:S02]  /*4a9a0*/  IMAD.MOV.U32 R22, RZ, RZ, R0 ;  /* 0x000000ffff167224 */ /* 0x000fc400078e0000 */
[----:B------:R-:W-:Y:S01]  /*4a9b0*/  IMAD.MOV.U32 R23, RZ, RZ, R5 ;  /* 0x000000ffff177224 */ /* 0x000fe200078e0005 */
[----:B------:R-:W2:Y:S04]  /*4a9c0*/  LDSM.16.M88.4 R24, [R4+0x1b000] ;  /* 0x01b000000418783b */ /* 0x000ea80000000200 */
[----:B0-----:R0:W-:Y:S01]  /*4a9d0*/  STL.64 [R1+0x130], R8 ;  /* 0x0001300801007387 */ /* 0x0011e20000100a00 */
[----:B------:R-:W-:Y:S02]  /*4a9e0*/  IMAD.MOV.U32 R28, RZ, RZ, R8 ;  /* 0x000000ffff1c7224 */ /* 0x000fe400078e0008 */
[----:B------:R-:W-:Y:S02]  /*4a9f0*/  STL.64 [R1+0x138], R10 ;  /* 0x0001380a01007387 */ /* 0x000fe40000100a00 */
[----:B------:R-:W-:-:S02]  /*4aa00*/  IMAD.MOV.U32 R3, RZ, RZ, R9 ;  /* 0x000000ffff037224 */ /* 0x000fc400078e0009 */
[----:B0-----:R-:W3:Y:S04]  /*4aa10*/  LDL.64 R8, [R1] ;  /* 0x0000000001087983 */ /* 0x001ee80000100a00 */
[----:B---3--:R-:W-:Y:S01]  /*4aa20*/  STL.64 [R1+0x5bf8], R8 ;  /* 0x005bf80801007387 */ /* 0x008fe20000100a00 */
[----:B-1----:R0:W-:Y:S02]  /*4aa30*/  STL.64 [R1+0x120], R12 ;  /* 0x0001200c01007387 */ /* 0x0021e40000100a00 */
[----:B------:R1:W-:Y:S01]  /*4aa40*/  STL.64 [R1+0x128], R14 ;  /* 0x0001280e01007387 */ /* 0x0003e20000100a00 */
[----:B0-----:R-:W3:Y:S01]  /*4aa50*/  LDL.LU R12, [R1+0x4c0] ;  /* 0x0004c000010c7983 */ /* 0x001ee20000300800 */
[----:B------:R-:W3:Y:S02]  /*4aa60*/  LDL.LU R13, [R1+0x4c4] ;  /* 0x0004c400010d7983 */ /* 0x000ee40000300800 */
[----:B-1----:R-:W4:Y:S02]  /*4aa70*/  LDL.LU R14, [R1+0x4c8] ;  /* 0x0004c800010e7983 */ /* 0x002f240000300800 */
[----:B------:R-:W4:Y:S02]  /*4aa80*/  LDL.LU R15, [R1+0x4cc] ;  /* 0x0004cc00010f7983 */ /* 0x000f240000300800 */
[----:B------:R-:W-:-:S02]  /*4aa90*/  IMAD.MOV.U32 R8, RZ, RZ, R21 ;  /* 0x000000ffff087224 */ /* 0x000fc400078e0015 */
[----:B------:R-:W-:-:S05]  /*4aaa0*/  IMAD.MOV.U32 R9, RZ, RZ, R20 ;  /* 0x000000ffff097224 */ /* 0x000fca00078e0014 */
[----:B------:R0:W-:Y:S02]  /*4aab0*/  STL.64 [R1+0x5c10], R8 ;  /* 0x005c100801007387 */ /* 0x0001e40000100a00 */
[----:B0-----:R-:W-:Y:S02]  /*4aac0*/  IMAD.MOV.U32 R8, RZ, RZ, R7 ;  /* 0x000000ffff087224 */ /* 0x001fe400078e0007 */
[----:B------:R-:W-:Y:S01]  /*4aad0*/  IMAD.MOV.U32 R9, RZ, RZ, R6 ;  /* 0x000000ffff097224 */ /* 0x000fe200078e0006 */
[----:B----4-:R-:W-:Y:S01]  /*4aae0*/  STL.64 [R1+0x5bf0], R14 ;  /* 0x005bf00e01007387 */ /* 0x010fe20000100a00 */
[----:B---3--:R0:W-:Y:S03]  /*4aaf0*/  STL.64 [R1+0x5be8], R12 ;  /* 0x005be80c01007387 */ /* 0x0081e60000100a00 */
[----:B0-----:R-:W3:Y:S01]  /*4ab00*/  LDL.LU R12, [R1+0x4d0] ;  /* 0x0004d000010c7983 */ /* 0x001ee20000300800 */
[----:B------:R-:W3:Y:S02]  /*4ab10*/  LDL.LU R13, [R1+0x4d4] ;  /* 0x0004d400010d7983 */ /* 0x000ee40000300800 */
[----:B------:R-:W4:Y:S02]  /*4ab20*/  LDL.LU R14, [R1+0x4d8] ;  /* 0x0004d800010e7983 */ /* 0x000f240000300800 */
[----:B------:R-:W4:Y:S01]  /*4ab30*/  LDL.LU R15, [R1+0x4dc] ;  /* 0x0004dc00010f7983 */ /* 0x000f220000300800 */
[----:B------:R0:W-:Y:S01]  /*4ab40*/  STL.64 [R1+0x5c38], R8 ;  /* 0x005c380801007387 */ /* 0x0001e20000100a00 */
[----:B------:R-:W2:Y:S02]  /*4ab50*/  LDL.LU R0, [R1+0x5d34] ;  /* 0x005d340001007983 */ /* 0x000ea40000300800 */
[----:B------:R-:W2:Y:S02]  /*4ab60*/  LDL.LU R5, [R1+0x5d30] ;  /* 0x005d300001057983 */ /* 0x000ea40000300800 */
[----:B------:R1:W-:Y:S01]  /*4ab70*/  STL.64 [R1+0x5c40], R22 ;  /* 0x005c401601007387 */ /* 0x0003e20000100a00 */
[----:B0-----:R-:W2:Y:S01]  /*4ab80*/  LDL.LU R8, [R1+0x980] ;  /* 0x0009800001087983 */ /* 0x001ea20000300800 */
[----:B------:R-:W2:Y:S02]  /*4ab90*/  LDL.LU R9, [R1+0x984] ;  /* 0x0009840001097983 */ /* 0x000ea40000300800 */
[----:B------:R-:W2:Y:S02]  /*4aba0*/  LDL.LU R10, [R1+0x988] ;  /* 0x00098800010a7983 */ /* 0x000ea40000300800 */
[----:B------:R-:W2:Y:S02]  /*4abb0*/  LDL.LU R11, [R1+0x98c] ;  /* 0x00098c00010b7983 */ /* 0x000ea40000300800 */
[----:B--2---:R-:W-:Y:S01]  /*4abc0*/  STL.64 [R1+0x5c50], R10 ;  /* 0x005c500a01007387 */ /* 0x004fe20000100a00 */
[----:B------:R0:W-:Y:S02]  /*4abd0*/  STL.64 [R1+0x5c48], R8 ;  /* 0x005c480801007387 */ /* 0x0001e40000100a00 */
[----:B-1----:R-:W2:Y:S02]  /*4abe0*/  LDL.LU R22, [R1+0x58] ;  /* 0x0000580001167983 */ /* 0x002ea40000300800 */
[----:B------:R-:W2:Y:S02]  /*4abf0*/  LDL.LU R23, [R1+0x5c] ;  /* 0x00005c0001177983 */ /* 0x000ea40000300800 */
[----:B--2---:R1:W-:Y:S01]  /*4ac00*/  STL.64 [R1+0x5c58], R22 ;  /* 0x005c581601007387 */ /* 0x0043e20000100a00 */
[----:B0-----:R-:W2:Y:S02]  /*4ac10*/  LDL.LU R8, [R1+0x990] ;  /* 0x0009900001087983 */ /* 0x001ea40000300800 */
[----:B------:R-:W2:Y:S02]  /*4ac20*/  LDL.LU R9, [R1+0x994] ;  /* 0x0009940001097983 */ /* 0x000ea40000300800 */
[----:B------:R-:W2:Y:S01]  /*4ac30*/  LDL.LU R10, [R1+0x998] ;  /* 0x00099800010a7983 */ /* 0x000ea20000300800 */
[----:B------:R-:W2:Y:S01]  /*4ac40*/  LDL.LU R11, [R1+0x99c] ;  /* 0x00099c00010b7983 */ /* 0x000ea20000300800 */
[----:B-1----:R-:W-:-:S02]  /*4ac50*/  IMAD.MOV.U32 R22, RZ, RZ, R5 ;  /* 0x000000ffff167224 */ /* 0x002fc400078e0005 */
[----:B------:R-:W-:Y:S01]  /*4ac60*/  IMAD.MOV.U32 R23, RZ, RZ, R0 ;  /* 0x000000ffff177224 */ /* 0x000fe200078e0000 */
[----:B--2---:R-:W-:Y:S01]  /*4ac70*/  STL.64 [R1+0x5c68], R10 ;  /* 0x005c680a01007387 */ /* 0x004fe20000100a00 */
[----:B------:R0:W-:Y:S02]  /*4ac80*/  STL.64 [R1+0x5c60], R8 ;  /* 0x005c600801007387 */ /* 0x0001e40000100a00 */
[----:B------:R-:W2:Y:S02]  /*4ac90*/  LDL.LU R5, [R1+0x5d2c] ;  /* 0x005d2c0001057983 */ /* 0x000ea40000300800 */
[----:B------:R-:W2:Y:S01]  /*4aca0*/  LDL.LU R0, [R1+0x5d28] ;  /* 0x005d280001007983 */ /* 0x000ea20000300800 */
[----:B------:R1:W-:Y:S04]  /*4acb0*/  STL.64 [R1+0x5c70], R22 ;  /* 0x005c701601007387 */ /* 0x0003e80000100a00 */
        /* <DEDUP_REMOVED lines=16> */
[----:B------:R-:W-:Y:S02]  /*4adc0*/  STL.64 [R1+0x5c90], R8 ;  /* 0x005c900801007387 */ /* 0x000fe40000100a00 */
[----:B------:R-:W2:Y:S02]  /*4add0*/  LDL.LU R0, [R1+0x5d24] ;  /* 0x005d240001007983 */ /* 0x000ea40000300800 */
[----:B------:R-:W2:Y:S01]  /*4ade0*/  LDL.LU R5, [R1+0x5d20] ;  /* 0x005d200001057983 */ /* 0x000ea20000300800 */
[----:B------:R0:W-:Y:S04]  /*4adf0*/  STL.64 [R1+0x5ca0], R22 ;  /* 0x005ca01601007387 */ /* 0x0001e80000100a00 */
[----:B0-----:R-:W2:Y:S01]  /*4ae00*/  LDL.LU R22, [R1+0x98] ;  /* 0x0000980001167983 */ /* 0x001ea20000300800 */
[----:B------:R-:W2:Y:S03]  /*4ae10*/  LDL.LU R23, [R1+0x9c] ;  /* 0x00009c0001177983 */ /* 0x000ea60000300800 */
[----:B--2---:R0:W-:Y:S01]  /*4ae20*/  STL.64 [R1+0x5cb8], R22 ;  /* 0x005cb81601007387 */ /* 0x0041e20000100a00 */
[----:B------:R-:W2:Y:S02]  /*4ae30*/  LDL.LU R8, [R1+0x910] ;  /* 0x0009100001087983 */ /* 0x000ea40000300800 */
[----:B------:R-:W2:Y:S02]  /*4ae40*/  LDL.LU R9, [R1+0x914] ;  /* 0x0009140001097983 */ /* 0x000ea40000300800 */
[----:B------:R-:W2:Y:S01]  /*4ae50*/  LDL.LU R10, [R1+0x918] ;  /* 0x00091800010a7983 */ /* 0x000ea20000300800 */
[----:B------:R-:W2:Y:S01]  /*4ae60*/  LDL.LU R11, [R1+0x91c] ;  /* 0x00091c00010b7983 */ /* 0x000ea20000300800 */
[----:B0-----:R-:W-:-:S02]  /*4ae70*/  IMAD.MOV.U32 R22, RZ, RZ, R5 ;  /* 0x000000ffff167224 */ /* 0x001fc400078e0005 */
[----:B------:R-:W-:Y:S01]  /*4ae80*/  IMAD.MOV.U32 R23, RZ, RZ, R0 ;  /* 0x000000ffff177224 */ /* 0x000fe200078e0000 */
[----:B------:R-:W3:Y:S01]  /*4ae90*/  LDL.LU R5, [R1+0x5d1c] ;  /* 0x005d1c0001057983 */ /* 0x000ee20000300800 */
[----:B------:R-:W3:Y:S03]  /*4aea0*/  LDL.LU R0, [R1+0x5d18] ;  /* 0x005d180001007983 */ /* 0x000ee60000300800 */
[----:B------:R-:W-:Y:S04]  /*4aeb0*/  STL.64 [R1+0x5cd0], R22 ;  /* 0x005cd01601007387 */ /* 0x000fe80000100a00 */
[----:B--2---:R-:W-:Y:S01]  /*4aec0*/  STL.64 [R1+0x5cb0], R10 ;  /* 0x005cb00a01007387 */ /* 0x004fe20000100a00 */
[----:B------:R0:W-:Y:S03]  /*4aed0*/  STL.64 [R1+0x5ca8], R8 ;  /* 0x005ca80801007387 */ /* 0x0001e60000100a00 */
[----:B0-----:R-:W2:Y:S01]  /*4aee0*/  LDL.LU R8, [R1+0x870] ;  /* 0x0008700001087983 */ /* 0x001ea20000300800 */
[----:B------:R-:W2:Y:S02]  /*4aef0*/  LDL.LU R9, [R1+0x874] ;  /* 0x0008740001097983 */ /* 0x000ea40000300800 */
[----:B------:R-:W2:Y:S02]  /*4af00*/  LDL.LU R10, [R1+0x878] ;  /* 0x00087800010a7983 */ /* 0x000ea40000300800 */
[----:B------:R-:W2:Y:S01]  /*4af10*/  LDL.LU R11, [R1+0x87c] ;  /* 0x00087c00010b7983 */ /* 0x000ea20000300800 */
[----:B------:R-:W2:Y:S01]  /*4af20*/  LDL.LU R22, [R1+0xb8] ;  /* 0x0000b80001167983 */ /* 0x000ea20000300800 */
[----:B------:R-:W2:Y:S03]  /*4af30*/  LDL.LU R23, [R1+0xbc] ;  /* 0x0000bc0001177983 */ /* 0x000ea60000300800 */
[----:B--2---:R-:W-:Y:S01]  /*4af40*/  STL.64 [R1+0x5ce8], R22 ;  /* 0x005ce81601007387 */ /* 0x004fe20000100a00 */
[----:B------:R-:W-:Y:S02]  /*4af50*/  STL.64 [R1+0x5cc8], R10 ;  /* 0x005cc80a01007387 */ /* 0x000fe40000100a00 */
[----:B------:R0:W-:Y:S02]  /*4af60*/  STL.64 [R1+0x5cc0], R8 ;  /* 0x005cc00801007387 */ /* 0x0001e40000100a00 */
[----:B0-----:R-:W2:Y:S01]  /*4af70*/  LDL.LU R8, [R1+0x860] ;  /* 0x0008600001087983 */ /* 0x001ea20000300800 */
[----:B------:R-:W2:Y:S02]  /*4af80*/  LDL.LU R9, [R1+0x864] ;  /* 0x0008640001097983 */ /* 0x000ea40000300800 */
[----:B------:R-:W2:Y:S02]  /*4af90*/  LDL.LU R10, [R1+0x868] ;  /* 0x00086800010a7983 */ /* 0x000ea40000300800 */
[----:B------:R-:W2:Y:S02]  /*4afa0*/  LDL.LU R11, [R1+0x86c] ;  /* 0x00086c00010b7983 */ /* 0x000ea40000300800 */
[----:B---3--:R-:W-:-:S02]  /*4afb0*/  IMAD.MOV.U32 R22, RZ, RZ, R0 ;  /* 0x000000ffff167224 */ /* 0x008fc400078e0000 */
[----:B------:R-:W-:Y:S01]  /*4afc0*/  IMAD.MOV.U32 R23, RZ, RZ, R5 ;  /* 0x000000ffff177224 */ /* 0x000fe200078e0005 */
[----:B------:R-:W3:Y:S01]  /*4afd0*/  LDL.LU R0, [R1+0x5d14] ;  /* 0x005d140001007983 */ /* 0x000ee20000300800 */
[----:B------:R-:W3:Y:S03]  /*4afe0*/  LDL.LU R5, [R1+0x5d10] ;  /* 0x005d100001057983 */ /* 0x000ee60000300800 */
        /* <DEDUP_REMOVED lines=12> */
[----:B----4-:R-:W-:Y:S01]  /*4b0b0*/  STL.64 [R1+0x5c08], R14 ;  /* 0x005c080e01007387 */ /* 0x010fe20000100a00 */
[----:B------:R0:W-:Y:S03]  /*4b0c0*/  STL.64 [R1+0x5c00], R12 ;  /* 0x005c000c01007387 */ /* 0x0001e60000100a00 */
[----:B0-----:R-:W4:Y:S01]  /*4b0d0*/  LDL.LU R12, [R1+0x4e0] ;  /* 0x0004e000010c7983 */ /* 0x001f220000300800 */
[----:B------:R-:W4:Y:S02]  /*4b0e0*/  LDL.LU R13, [R1+0x4e4] ;  /* 0x0004e400010d7983 */ /* 0x000f240000300800 */
[----:B------:R-:W2:Y:S02]  /*4b0f0*/  LDL.LU R14, [R1+0x4e8] ;  /* 0x0004e800010e7983 */ /* 0x000ea40000300800 */
[----:B------:R-:W2:Y:S02]  /*4b100*/  LDL.LU R15, [R1+0x4ec] ;  /* 0x0004ec00010f7983 */ /* 0x000ea40000300800 */
[----:B------:R-:W-:-:S02]  /*4b110*/  IMAD.MOV.U32 R29, RZ, RZ, R24 ;  /* 0x000000ffff1d7224 */ /* 0x000fc400078e0018 */
[----:B------:R-:W-:Y:S01]  /*4b120*/  IMAD.MOV.U32 R19, RZ, RZ, R25 ;  /* 0x000000ffff137224 */ /* 0x000fe200078e0019 */
[----:B--2---:R-:W-:Y:S01]  /*4b130*/  STL.64 [R1+0x5c20], R14 ;  /* 0x005c200e01007387 */ /* 0x004fe20000100a00 */
[----:B----4-:R0:W-:Y:S03]  /*4b140*/  STL.64 [R1+0x5c18], R12 ;  /* 0x005c180c01007387 */ /* 0x0101e60000100a00 */
[----:B0-----:R-:W2:Y:S01]  /*4b150*/  LDL.LU R12, [R1+0x4f0] ;  /* 0x0004f000010c7983 */ /* 0x001ea20000300800 */
[----:B------:R-:W2:Y:S02]  /*4b160*/  LDL.LU R13, [R1+0x4f4] ;  /* 0x0004f400010d7983 */ /* 0x000ea40000300800 */
[----:B------:R-:W2:Y:S02]  /*4b170*/  LDL.LU R14, [R1+0x4f8] ;  /* 0x0004f800010e7983 */ /* 0x000ea40000300800 */
[----:B------:R-:W-:Y:S01]  /*4b180*/  STL.64 [R1+0x110], R24 ;  /* 0x0001101801007387 */ /* 0x000fe20000100a00 */
[----:B------:R-:W-:Y:S02]  /*4b190*/  STL.64 [R1+0x118], R26 ;  /* 0x0001181a01007387 */ /* 0x000fe40000100a00 */
[----:B------:R-:W0:Y:S02]  /*4b1a0*/  LDSM.16.M88.4 R24, [R4+0x1c000] ;  /* 0x01c000000418783b */ /* 0x000e240000000200 */
[----:B0-----:R-:W-:Y:S02]  /*4b1b0*/  STL.64 [R1+0x100], R24 ;  /* 0x0001001801007387 */ /* 0x001fe40000100a00 */
[----:B------:R-:W-:Y:S02]  /*4b1c0*/  STL.64 [R1+0x108], R26 ;  /* 0x0001081a01007387 */ /* 0x000fe40000100a00 */
[----:B------:R-:W0:Y:S02]  /*4b1d0*/  LDSM.16.M88.4 R24, [R4+0x1d000] ;  /* 0x01d000000418783b */ /* 0x000e240000000200 */
[----:B0-----:R-:W-:Y:S02]  /*4b1e0*/  STL.64 [R1+0xf0], R24 ;  /* 0x0000f01801007387 */ /* 0x001fe40000100a00 */
[----:B------:R-:W-:Y:S02]  /*4b1f0*/  STL.64 [R1+0xf8], R26 ;  /* 0x0000f81a01007387 */ /* 0x000fe40000100a00 */
[----:B------:R-:W0:Y:S02]  /*4b200*/  LDSM.16.M88.4 R24, [R4+0x1e000] ;  /* 0x01e000000418783b */ /* 0x000e240000000200 */
[----:B0-----:R-:W-:Y:S02]  /*4b210*/  STL.64 [R1+0xe0], R24 ;  /* 0x0000e01801007387 */ /* 0x001fe40000100a00 */
[----:B------:R0:W-:Y:S02]  /*4b220*/  STL.64 [R1+0xe8], R26 ;  /* 0x0000e81a01007387 */ /* 0x0001e40000100a00 */
[----:B0-----:R-:W4:Y:S01]  /*4b230*/  LDL.LU.64 R26, [R1+0x5d08] ;  /* 0x005d0800011a7983 */ /* 0x001f220000300a00 */
[----:B------:R-:W4:Y:S02]  /*4b240*/  LDL.LU.64 R24, [R1+0x5d00] ;  /* 0x005d000001187983 */ /* 0x000f240000300a00 */
[----:B---3--:R-:W-:-:S02]  /*4b250*/  IMAD.MOV.U32 R15, RZ, RZ, R5 ;  /* 0x000000ffff0f7224 */ /* 0x008fc400078e0005 */
[----:B------:R-:W0:Y:S04]  /*4b260*/  LDSM.16.M88.4 R4, [R4+0x1f000] ;  /* 0x01f000000404783b */ /* 0x000e280000000200 */
[----:B0-----:R-:W-:Y:S01]  /*4b270*/  STL.64 [R1+0xd0], R4 ;  /* 0x0000d00401007387 */ /* 0x001fe20000100a00 */
[----:B------:R-:W-:Y:S02]  /*4b280*/  STL.64 [R1+0xd8], R6 ;  /* 0x0000d80601007387 */ /* 0x000fe40000100a00 */
[----:B------:R-:W0:Y:S02]  /*4b290*/  LDSM.16.MT88.4 R4, [R2+0x4080] ;  /* 0x004080000204783b */ /* 0x000e240000004200 */
[----:B0-----:R-:W-:Y:S02]  /*4b2a0*/  STL.64 [R1+0x5b10], R6 ;  /* 0x005b100601007387 */ /* 0x001fe40000100a00 */
[----:B------:R0:W-:Y:S02]  /*4b2b0*/  STL.64 [R1+0x5b08], R4 ;  /* 0x005b080401007387 */ /* 0x0001e40000100a00 */
[----:B0-----:R-:W3:Y:S01]  /*4b2c0*/  LDL.LU R4, [R1+0x4a0] ;  /* 0x0004a00001047983 */ /* 0x001ee20000300800 */
[----:B------:R-:W3:Y:S02]  /*4b2d0*/  LDL.LU R5, [R1+0x4a4] ;  /* 0x0004a40001057983 */ /* 0x000ee40000300800 */
[----:B------:R-:W3:Y:S02]  /*4b2e0*/  LDL.LU R6, [R1+0x4a8] ;  /* 0x0004a80001067983 */ /* 0x000ee40000300800 */
[----:B------:R-:W3:Y:S01]  /*4b2f0*/  LDL.LU R7, [R1+0x4ac] ;  /* 0x0004ac0001077983 */ /* 0x000ee20000300800 */
        /* <DEDUP_REMOVED lines=56> */
[----:B----4-:R-:W-:Y:S02]  /*4b680*/  HMMA.16816.F32.BF16 R24, R24, R22, R8 ;  /* 0x000000161818723c */ /* 0x010fe40000041808 */
[----:B------:R-:W2:Y:S01]  /*4b690*/  LDL.LU.64 R8, [R1+0x5c38] ;  /* 0x005c380001087983 */ /* 0x000ea20000300a00 */
[----:B------:R-:W2:Y:S02]  /*4b6a0*/  LDL.LU.64 R22, [R1+0x5c30] ;  /* 0x005c300001167983 */ /* 0x000ea40000300a00 */
[----:B------:R-:W2:Y:S11]  /*4b6b0*/  LDL.LU.64 R20, [R1+0x5c28] ;  /* 0x005c280001147983 */ /* 0x000eb60000300a00 */
[----:B------:R-:W-:Y:S07]  /*4b6c0*/  @!UPT UIADD3 URZ, URZ, URZ, URZ ;  /* 0x0000003f3f3ff290 */ /* 0x000fee000fffe03f */
[----:B------:R0:W-:Y:S01]  /*4b6d0*/  STL.64 [R1+0x500], R24 ;  /* 0x0005001801007387 */ /* 0x0001e20000100a00 */
[----:B------:R1:W-:Y:S03]  /*4b6e0*/  STL.64 [R1+0x508], R26 ;  /* 0x0005081a01007387 */ /* 0x0003e60000100a00 */
        /* <DEDUP_REMOVED lines=16> */
[----:B------:R-:W-:Y:S03]  /*4b7f0*/  STL.64 [R1+0x4e8], R10 ;  /* 0x0004e80a01007387 */ /* 0x000fe60000100a00 */
[----:B0-----:R-:W2:Y:S02]  /*4b800*/  LDL.LU.64 R8, [R1+0x5bf8] ;  /* 0x005bf80001087983 */ /* 0x001ea40000300a00 */
[C---:B--2---:R-:W-:Y:S11]  /*4b810*/  HMMA.16816.F32.BF16 R12, R20.reuse, R8, R12 ;  /* 0x00000008140c723c */ /* 0x044ff6000004180c */
[----:B------:R-:W-:Y:S11]  /*4b820*/  @!UPT UIADD3 URZ, URZ, URZ, URZ ;  /* 0x0000003f3f3ff290 */ /* 0x000ff6000fffe03f */
[----:B------:R-:W-:Y:S01]  /*4b830*/  @!UPT UIADD3 URZ, URZ, URZ, URZ ;  /* 0x0000003f3f3ff290 */ /* 0x000fe2000fffe03f */
[----:B------:R-:W-:Y:S01]  /*4b840*/  STL.64 [R1+0x4d0], R12 ;  /* 0x0004d00c01007387 */ /* 0x000fe20000100a00 */
[----:B------:R0:W-:Y:S03]  /*4b850*/  STL.64 [R1+0x4d8], R14 ;  /* 0x0004d80e01007387 */ /* 0x0001e60000100a00 */
[----:B0-----:R-:W2:Y:S01]  /*4b860*/  LDL.LU.64 R14, [R1+0x5bf0] ;  /* 0x005bf000010e7983 */ /* 0x001ea20000300a00 */
[----:B------:R-:W2:Y:S02]  /*4b870*/  LDL.LU.64 R12, [R1+0x5be8] ;  /* 0x005be800010c7983 */ /* 0x000ea40000300a00 */
[----:B------:R-:W-:Y:S02]  /*4b880*/  IMAD.MOV.U32 R18, RZ, RZ, R9 ;  /* 0x000000ffff127224 */ /* 0x000fe400078e0009 */
[----:B------:R-:W3:Y:S01]  /*4b890*/  LDL.LU.64 R10, [R1+0x5be0] ;  /* 0x005be000010a7983 */ /* 0x000ee20000300a00 */
[----:B------:R-:W3:Y:S01]  /*4b8a0*/  LDL.LU.64 R8, [R1+0x5bd8] ;  /* 0x005bd80001087983 */ /* 0x000ee20000300a00 */
[C---:B--2---:R-:W-:Y:S11]  /*4b8b0*/  HMMA.16816.F32.BF16 R12, R20.reuse, R16, R12 ;  /* 0x00000010140c723c */ /* 0x044ff6000004180c */
[----:B------:R-:W-:Y:S11]  /*4b8c0*/  @!UPT UIADD3 URZ, URZ, URZ, URZ ;  /* 0x0000003f3f3ff290 */ /* 0x000ff6000fffe03f */
[----:B------:R-:W-:Y:S01]  /*4b8d0*/  @!UPT UIADD3 URZ, URZ, URZ, URZ ;  /* 0x0000003f3f3ff290 */ /* 0x000fe2000fffe03f */
[----:B------:R0:W-:Y:S01]  /*4b8e0*/  STL.64 [R1+0x4c0], R12 ;  /* 0x0004c00c01007387 */ /* 0x0001e20000100a00 */
[----:B------:R1:W-:Y:S03]  /*4b8f0*/  STL.64 [R1+0x4c8], R14 ;  /* 0x0004c80e01007387 */ /* 0x0003e60000100a00 */
[----:B0-----:R-:W4:Y:S01]  /*4b900*/  LDL.LU.64 R12, [R1+0x5bd0] ;  /* 0x005bd000010c7983 */ /* 0x001f220000300a00 */
[----:B------:R-:W-:Y:S02]  /*4b910*/  STL [R1+0x5b50], R18 ;  /* 0x005b501201007387 */ /* 0x000fe40000100800 */
[----:B------:R-:W-:Y:S01]  /*4b920*/  STL.64 [R1+0x5b48], R16 ;  /* 0x005b481001007387 */ /* 0x000fe20000100a00 */
[C---:B----4-:R-:W-:Y:S11]  /*4b930*/  HMMA.16816.F32.BF16 R24, R20.reuse, R12, R24 ;  /* 0x0000000c1418723c */ /* 0x050ff60000041818 */
[----:B------:R-:W-:Y:S11]  /*4b940*/  @!UPT UIADD3 URZ, URZ, URZ, URZ ;  /* 0x0000003f3f3ff290 */ /* 0x000ff6000fffe03f */
[----:B------:R-:W-:Y:S02]  /*4b950*/  @!UPT UIADD3 URZ, URZ, URZ, URZ ;  /* 0x0000003f3f3ff290 */ /* 0x000fe4000fffe03f */
[----:B-1----:R-:W-:Y:S02]  /*4b960*/  IMAD.MOV.U32 R15, RZ, RZ, R27 ;  /* 0x000000ffff0f7224 */ /* 0x002fe400078e001b */
[----:B------:R-:W-:Y:S01]  /*4b970*/  IMAD.MOV.U32 R14, RZ, RZ, R26 ;  /* 0x000000ffff0e7224 */ /* 0x000fe200078e001a */
[----:B------:R-:W-:Y:S01]  /*4b980*/  STL.64 [R1+0x4b0], R24 ;  /* 0x0004b01801007387 */ /* 0x000fe20000100a00 */
[----:B------:R-:W-:Y:S02]  /*4b990*/  STL [R1+0x5af0], R13 ;  /* 0x005af00d01007387 */ /* 0x000fe40000100800 */
[----:B------:R-:W-:Y:S02]  /*4b9a0*/  STL [R1+0x5364], R15 ;  /* 0x0053640f01007387 */ /* 0x000fe40000100800 */
[----:B------:R-:W0:Y:S01]  /*4b9b0*/  LDSM.16.MT88.4 R24, [R2+0x4100] ;  /* 0x004100000218783b */ /* 0x000e220000004200 */
[----:B------:R-:W-:Y:S03]  /*4b9c0*/  STL [R1+0x5360], R14 ;  /* 0x0053600e01007387 */ /* 0x000fe60000100800 */
[----:B------:R3:W-:Y:S02]  /*4b9d0*/  STL [R1+0x5bc0], R12 ;  /* 0x005bc00c01007387 */ /* 0x0007e40000100800 */
[----:B---3--:R-:W-:Y:S01]  /*4b9e0*/  HMMA.16816.F32.BF16 R12, R20, R8, R4 ;  /* 0x00000008140c723c */ /* 0x008fe20000041804 */
[----:B------:R-:W2:Y:S06]  /*4b9f0*/  LDL.LU R4, [R1+0x490] ;  /* 0x0004900001047983 */ /* 0x000eac0000300800 */
[----:B------:R-:W-:Y:S11]  /*4ba00*/  IMAD.MOV.U32 R7, RZ, RZ, R0 ;  /* 0x000000ffff077224 */ /* 0x000ff600078e0000 */
[----:B------:R-:W-:Y:S05]  /*4ba10*/  @!UPT UIADD3 URZ, URZ, URZ, URZ ;  /* 0x0000003f3f3ff290 */ /* 0x000fea000fffe03f */
[----:B------:R-:W-:Y:S01]  /*4ba20*/  STL.64 [R1+0x4a0], R12 ;  /* 0x0004a00c01007387 */ /* 0x000fe20000100a00 */
[----:B------:R-:W-:Y:S02]  /*4ba30*/  STL.64 [R1+0x4a8], R14 ;  /* 0x0004a80e01007387 */ /* 0x000fe40000100a00 */
[----:B------:R-:W2:Y:S02]  /*4ba40*/  LDL.LU R5, [R1+0x494] ;  /* 0x0004940001057983 */ /* 0x000ea40000300800 */
[----:B------:R-:W3:Y:S01]  /*4ba50*/  LDL.LU R6, [R1+0x498] ;  /* 0x0004980001067983 */ /* 0x000ee20000300800 */
[----:B------:R-:W4:Y:S01]  /*4ba60*/  LDL.LU R0, [R1+0x5bc8] ;  /* 0x005bc80001007983 */ /* 0x000f220000300800 */
[----:B------:R-:W2:Y:S03]  /*4ba70*/  LDL.64 R16, [R1+0x100] ;  /* 0x0001000001107983 */ /* 0x000ea60000100a00 */
[----:B--2---:R-:W-:Y:S01]  /*4ba80*/  STL.64 [R1+0x5b60], R16 ;  /* 0x005b601001007387 */ /* 0x004fe20000100a00 */
[----:B---3--:R-:W-:Y:S02]  /*4ba90*/  STL.64 [R1+0x5b20], R6 ;  /* 0x005b200601007387 */ /* 0x008fe40000100a00 */
[----:B------:R1:W-:Y:S02]  /*4baa0*/  STL.64 [R1+0x5b18], R4 ;  /* 0x005b180401007387 */ /* 0x0003e40000100a00 */
[----:B-1----:R-:W2:Y:S04]  /*4bab0*/  LDL.64 R4, [R1+0xe0] ;  /* 0x0000e00001047983 */ /* 0x002ea80000100a00 */
[----:B--2---:R1:W-:Y:S04]  /*4bac0*/  STL.64 [R1+0x5b30], R4 ;  /* 0x005b300401007387 */ /* 0x0043e80000100a00 */
[----:B-1----:R-:W2:Y:S04]  /*4bad0*/  LDL.64 R4, [R1+0xf0] ;  /* 0x0000f00001047983 */ /* 0x002ea80000100a00 */
[----:B--2---:R1:W-:Y:S04]  /*4bae0*/  STL.64 [R1+0x5b58], R4 ;  /* 0x005b580401007387 */ /* 0x0043e80000100a00 */
[----:B-1----:R-:W2:Y:S01]  /*4baf0*/  LDL.LU R4, [R1+0x7d0] ;  /* 0x0007d00001047983 */ /* 0x002ea20000300800 */
[----:B------:R-:W2:Y:S02]  /*4bb00*/  LDL.LU R5, [R1+0x7d4] ;  /* 0x0007d40001057983 */ /* 0x000ea40000300800 */
[----:B------:R-:W3:Y:S02]  /*4bb10*/  LDL.LU R6, [R1+0x7d8] ;  /* 0x0007d80001067983 */ /* 0x000ee40000300800 */
[----:B------:R-:W3:Y:S02]  /*4bb20*/  LDL.LU R7, [R1+0x7dc] ;  /* 0x0007dc0001077983 */ /* 0x000ee40000300800 */
[----:B------:R-:W-:-:S02]  /*4bb30*/  IMAD.MOV.U32 R16, RZ, RZ, R29 ;  /* 0x000000ffff107224 */ /* 0x000fc400078e001d */
[----:B------:R-:W-:Y:S01]  /*4bb40*/  IMAD.MOV.U32 R17, RZ, RZ, R19 ;  /* 0x000000ffff117224 */ /* 0x000fe200078e0013 */
[----:B---3--:R-:W-:Y:S01]  /*4bb50*/  STL.64 [R1+0x5b70], R6 ;  /* 0x005b700601007387 */ /* 0x008fe20000100a00 */
[----:B--2---:R1:W-:Y:S03]  /*4bb60*/  STL.64 [R1+0x5b68], R4 ;  /* 0x005b680401007387 */ /* 0x0043e60000100a00 */
[----:B------:R2:W-:Y:S01]  /*4bb70*/  STL.64 [R1+0x5b78], R16 ;  /* 0x005b781001007387 */ /* 0x0005e20000100a00 */
[----:B-1----:R-:W3:Y:S01]  /*4bb80*/  LDL.LU R4, [R1+0x7e0] ;  /* 0x0007e00001047983 */ /* 0x002ee20000300800 */
[----:B------:R-:W3:Y:S02]  /*4bb90*/  LDL.LU R5, [R1+0x7e4] ;  /* 0x0007e40001057983 */ /* 0x000ee40000300800 */
[----:B------:R-:W3:Y:S02]  /*4bba0*/  LDL.LU R6, [R1+0x7e8] ;  /* 0x0007e80001067983 */ /* 0x000ee40000300800 */
[----:B------:R-:W3:Y:S01]  /*4bbb0*/  LDL.LU R7, [R1+0x7ec] ;  /* 0x0007ec0001077983 */ /* 0x000ee20000300800 */
[----:B--2---:R-:W2:Y:S01]  /*4bbc0*/  LDL.LU R16, [R1+0x7f0] ;  /* 0x0007f00001107983 */ /* 0x004ea20000300800 */
[----:B------:R-:W2:Y:S02]  /*4bbd0*/  LDL.LU R17, [R1+0x7f4] ;  /* 0x0007f40001117983 */ /* 0x000ea40000300800 */
[----:B------:R-:W2:Y:S02]  /*4bbe0*/  LDL.LU R18, [R1+0x7f8] ;  /* 0x0007f80001127983 */ /* 0x000ea40000300800 */
[----:B------:R-:W2:Y:S02]  /*4bbf0*/  LDL.LU R19, [R1+0x7fc] ;  /* 0x0007fc0001137983 */ /* 0x000ea40000300800 */
[----:B--2---:R-:W-:Y:S01]  /*4bc00*/  STL.64 [R1+0x5b98], R18 ;  /* 0x005b981201007387 */ /* 0x004fe20000100a00 */
[----:B------:R1:W-:Y:S02]  /*4bc10*/  STL.64 [R1+0x5b90], R16 ;  /* 0x005b901001007387 */ /* 0x0003e40000100a00 */
[----:B------:R-:W2:Y:S02]  /*4bc20*/  LDL.LU R12, [R1+0x9e0] ;  /* 0x0009e000010c7983 */ /* 0x000ea40000300800 */
[----:B------:R-:W2:Y:S01]  /*4bc30*/  LDL.LU R13, [R1+0x9e4] ;  /* 0x0009e400010d7983 */ /* 0x000ea20000300800 */
[----:B------:R-:W2:Y:S01]  /*4bc40*/  LDL.LU R14, [R1+0x9e8] ;  /* 0x0009e800010e7983 */ /* 0x000ea20000300800 */
[----:B------:R-:W2:Y:S02]  /*4bc50*/  LDL.LU R15, [R1+0x9ec] ;  /* 0x0009ec00010f7983 */ /* 0x000ea40000300800 */
[----:B-1----:R-:W-:-:S02]  /*4bc60*/  IMAD.MOV.U32 R16, RZ, RZ, R28 ;  /* 0x000000ffff107224 */ /* 0x002fc400078e001c */
[----:B------:R-:W-:-:S05]  /*4bc70*/  IMAD.MOV.U32 R17, RZ, RZ, R3 ;  /* 0x000000ffff117224 */ /* 0x000fca00078e0003 */
[----:B------:R1:W-:Y:S04]  /*4bc80*/  STL.64 [R1+0x5ba8], R16 ;  /* 0x005ba81001007387 */ /* 0x0003e80000100a00 */
[----:B-1----:R-:W2:Y:S04]  /*4bc90*/  LDL.64 R16, [R1+0x140] ;  /* 0x0001400001107983 */ /* 0x002ea80000100a00 */
[----:B--2---:R1:W-:Y:S04]  /*4bca0*/  STL.64 [R1+0x5bb0], R16 ;  /* 0x005bb01001007387 */ /* 0x0043e80000100a00 */
[----:B-1----:R-:W2:Y:S04]  /*4bcb0*/  LDL.64 R16, [R1+0x150] ;  /* 0x0001500001107983 */ /* 0x002ea80000100a00 */
[----:B--2---:R1:W-:Y:S04]  /*4bcc0*/  STL.64 [R1+0x5bb8], R16 ;  /* 0x005bb81001007387 */ /* 0x0043e80000100a00 */
[----:B-1----:R-:W2:Y:S01]  /*4bcd0*/  LDL.64 R16, [R1+0x30] ;  /* 0x0000300001107983 */ /* 0x002ea20000100a00 */
[----:B---3--:R-:W-:Y:S02]  /*4bce0*/  STL.64 [R1+0x5b88], R6 ;  /* 0x005b880601007387 */ /* 0x008fe40000100a00 */
[----:B------:R1:W-:Y:S02]  /*4bcf0*/  STL.64 [R1+0x5b80], R4 ;  /* 0x005b800401007387 */ /* 0x0003e40000100a00 */
[----:B-1----:R-:W3:Y:S04]  /*4bd00*/  LDL.64 R4, [R1+0x120] ;  /* 0x0001200001047983 */ /* 0x002ee80000100a00 */
[----:B---3--:R1:W-:Y:S04]  /*4bd10*/  STL.64 [R1+0x5ba0], R4 ;  /* 0x005ba00401007387 */ /* 0x0083e80000100a00 */
[----:B-1----:R-:W3:Y:S01]  /*4bd20*/  LDL.LU R4, [R1+0x800] ;  /* 0x0008000001047983 */ /* 0x002ee20000300800 */
[----:B------:R-:W3:Y:S02]  /*4bd30*/  LDL.LU R5, [R1+0x804] ;  /* 0x0008040001057983 */ /* 0x000ee40000300800 */
[----:B------:R-:W3:Y:S02]  /*4bd40*/  LDL.LU R6, [R1+0x808] ;  /* 0x0008080001067983 */ /* 0x000ee40000300800 */
[----:B------:R-:W3:Y:S01]  /*4bd50*/  LDL.LU R7, [R1+0x80c] ;  /* 0x00080c0001077983 */ /* 0x000ee20000300800 */
[----:B------:R-:W-:Y:S01]  /*4bd60*/  STL.64 [R1+0x5ab8], R10 ;  /* 0x005ab80a01007387 */ /* 0x000fe20000100a00 */
[----:B------:R1:W-:Y:S03]  /*4bd70*/  STL.64 [R1+0x5ab0], R8 ;  /* 0x005ab00801007387 */ /* 0x0003e60000100a00 */
[----:B-1----:R-:W3:Y:S01]  /*4bd80*/  LDL.LU R8, [R1+0x820] ;  /* 0x0008200001087983 */ /* 0x002ee20000300800 */
[----:B------:R-:W3:Y:S02]  /*4bd90*/  LDL.LU R9, [R1+0x824] ;  /* 0x0008240001097983 */ /* 0x000ee40000300800 */
[----:B------:R-:W3:Y:S02]  /*4bda0*/  LDL.LU R10, [R1+0x828] ;  /* 0x00082800010a7983 */ /* 0x000ee40000300800 */
[----:B------:R-:W3:Y:S01]  /*4bdb0*/  LDL.LU R11, [R1+0x82c] ;  /* 0x00082c00010b7983 */ /* 0x000ee20000300800 */
[----:B0-----:R-:W-:Y:S01]  /*4bdc0*/  STL.64 [R1+0x59f0], R26 ;  /* 0x0059f01a01007387 */ /* 0x001fe20000100a00 */
[----:B------:R0:W-:Y:S03]  /*4bdd0*/  STL.64 [R1+0x59e8], R24 ;  /* 0x0059e81801007387 */ /* 0x0001e60000100a00 */
[----:B0-----:R-:W3:Y:S01]  /*4bde0*/  LDL.64 R24, [R1+0xd0] ;  /* 0x0000d00001187983 */ /* 0x001ee20000100a00 */
[----:B--2---:R-:W-:Y:S03]  /*4bdf0*/  HMMA.16816.F32.BF16 R12, R20, R16, R12 ;  /* 0x00000010140c723c */ /* 0x004fe6000004180c */
[----:B---3--:R0:W-:Y:S04]  /*4be00*/  STL.64 [R1+0x5b28], R24 ;  /* 0x005b281801007387 */ /* 0x0081e80000100a00 */
        /* <DEDUP_REMOVED lines=9> */
[----:B----4-:R-:W-:-:S02]  /*4bea0*/  IMAD.MOV.U32 R27, RZ, RZ, R0 ;  /* 0x000000ffff1b7224 */ /* 0x010fc400078e0000 */
[----:B------:R-:W3:Y:S01]  /*4beb0*/  LDL.LU R0, [R1+0x5bc4] ;  /* 0x005bc40001007983 */ /* 0x000ee20000300800 */
[----:B------:R0:W-:Y:S02]  /*4bec0*/  STL.64 [R1+0x830], R12 ;  /* 0x0008300c01007387 */ /* 0x0001e40000100a00 */
[----:B------:R1:W-:Y:S01]  /*4bed0*/  STL.64 [R1+0x838], R14 ;  /* 0x0008380e01007387 */ /* 0x0003e20000100a00 */
[----:B0-----:R-:W4:Y:S01]  /*4bee0*/  LDL.LU R12, [R1+0x5bc0] ;  /* 0x005bc000010c7983 */ /* 0x001f220000300800 */
[----:B------:R-:W-:Y:S02]  /*4bef0*/  IMAD.MOV.U32 R13, RZ, RZ, R16 ;  /* 0x000000ffff0d7224 */ /* 0x000fe400078e0010 */
[----:B-1----:R-:W-:Y:S02]  /*4bf00*/  IMAD.MOV.U32 R15, RZ, RZ, R17 ;  /* 0x000000ffff0f7224 */ /* 0x002fe400078e0011 */
[----:B------:R-:W2:Y:S03]  /*4bf10*/  LDL.LU.64 R16, [R1+0x5bb8] ;  /* 0x005bb80001107983 */ /* 0x000ea60000300a00 */
[----:B------:R-:W-:Y:S01]  /*4bf20*/  STL [R1+0x5b00], R15 ;  /* 0x005b000f01007387 */ /* 0x000fe20000100800 */
[----:B--2---:R-:W-:Y:S01]  /*4bf30*/  HMMA.16816.F32.BF16 R8, R20, R16, R8 ;  /* 0x000000101408723c */ /* 0x004fe20000041808 */
[----:B----4-:R0:W-:Y:S04]  /*4bf40*/  STL.64 [R1+0x5af8], R12 ;  /* 0x005af80c01007387 */ /* 0x0101e80000100a00 */
[----:B0-----:R-:W2:Y:S01]  /*4bf50*/  LDL.LU R12, [R1+0x810] ;  /* 0x00081000010c7983 */ /* 0x001ea20000300800 */
[----:B------:R-:W2:Y:S02]  /*4bf60*/  LDL.LU R13, [R1+0x814] ;  /* 0x00081400010d7983 */ /* 0x000ea40000300800 */
[----:B------:R-:W2:Y:S11]  /*4bf70*/  LDL.LU R14, [R1+0x818] ;  /* 0x00081800010e7983 */ /* 0x000eb60000300800 */
[----:B------:R-:W-:Y:S04]  /*4bf80*/  @!UPT UIADD3 URZ, URZ, URZ, URZ ;  /* 0x0000003f3f3ff290 */ /* 0x000fe8000fffe03f */
[----:B------:R-:W-:Y:S01]  /*4bf90*/  STL.64 [R1+0x820], R8 ;  /* 0x0008200801007387 */ /* 0x000fe20000100a00 */
[----:B------:R0:W-:Y:S02]  /*4bfa0*/  STL.64 [R1+0x828], R10 ;  /* 0x0008280a01007387 */ /* 0x0001e40000100a00 */
[----:B0-----:R-:W-:Y:S02]  /*4bfb0*/  IMAD.MOV.U32 R11, RZ, RZ, R16 ;  /* 0x000000ffff0b7224 */ /* 0x001fe400078e0010 */
[----:B------:R-:W-:Y:S02]  /*4bfc0*/  IMAD.MOV.U32 R10, RZ, RZ, R17 ;  /* 0x000000ffff0a7224 */ /* 0x000fe400078e0011 */
[----:B------:R-:W2:Y:S01]  /*4bfd0*/  LDL.LU.64 R16, [R1+0x5bb0] ;  /* 0x005bb00001107983 */ /* 0x000ea20000300a00 */
[----:B---3--:R-:W-:-:S07]  /*4bfe0*/  IMAD.MOV.U32 R15, RZ, RZ, R0 ;  /* 0x000000ffff0f7224 */ /* 0x008fce00078e0000 */
[C---:B--2---:R-:W-:Y:S11]  /*4bff0*/  HMMA.16816.F32.BF16 R12, R20.reuse, R16, R12 ;  /* 0x00000010140c723c */ /* 0x044ff6000004180c */
[----:B------:R-:W-:Y:S11]  /*4c000*/  @!UPT UIADD3 URZ, URZ, URZ, URZ ;  /* 0x0000003f3f3ff290 */ /* 0x000ff6000fffe03f */
[----:B------:R-:W-:Y:S01]  /*4c010*/  @!UPT UIADD3 URZ, URZ, URZ, URZ ;  /* 0x0000003f3f3ff290 */ /* 0x000fe2000fffe03f */
[----:B------:R0:W-:Y:S01]  /*4c020*/  STL.64 [R1+0x810], R12 ;  /* 0x0008100c01007387 */ /* 0x0001e20000100a00 */
[----:B------:R-:W-:Y:S02]  /*4c030*/  STL.64 [R1+0x818], R14 ;  /* 0x0008180e01007387 */ /* 0x000fe40000100a00 */
[----:B0-----:R-:W-:Y:S02]  /*4c040*/  IMAD.MOV.U32 R13, RZ, RZ, R16 ;  /* 0x000000ffff0d7224 */ /* 0x001fe400078e0010 */
[----:B------:R-:W-:Y:S02]  /*4c050*/  IMAD.MOV.U32 R12, RZ, RZ, R17 ;  /* 0x000000ffff0c7224 */ /* 0x000fe400078e0011 */
[----:B------:R-:W2:Y:S02]  /*4c060*/  LDL.LU.64 R16, [R1+0x5ba8] ;  /* 0x005ba80001107983 */ /* 0x000ea40000300a00 */
[----:B--2---:R-:W-:Y:S02]  /*4c070*/  HMMA.16816.F32.BF16 R16, R20, R16, R4 ;  /* 0x000000101410723c */ /* 0x004fe40000041804 */
[----:B------:R-:W2:Y:S11]  /*4c080*/  LDL.LU.64 R4, [R1+0x5ba0] ;  /* 0x005ba00001047983 */ /* 0x000eb60000300a00 */
[----:B------:R-:W-:Y:S10]  /*4c090*/  @!UPT UIADD3 URZ, URZ, URZ, URZ ;  /* 0x0000003f3f3ff290 */ /* 0x000ff4000fffe03f */
[----:B------:R-:W-:Y:S01]  /*4c0a0*/  STL.64 [R1+0x800], R16 ;  /* 0x0008001001007387 */ /* 0x000fe20000100a00 */
[----:B------:R0:W-:Y:S03]  /*4c0b0*/  STL.64 [R1+0x808], R18 ;  /* 0x0008081201007387 */ /* 0x0001e60000100a00 */
[----:B0-----:R-:W3:Y:S01]  /*4c0c0*/  LDL.LU.64 R18, [R1+0x5b98] ;  /* 0x005b980001127983 */ /* 0x001ee20000300a00 */
[----:B------:R-:W3:Y:S02]  /*4c0d0*/  LDL.LU.64 R16, [R1+0x5b90] ;  /* 0x005b900001107983 */ /* 0x000ee40000300a00 */
[----:B------:R-:W4:Y:S02]  /*4c0e0*/  LDL R28, [R1+0x1de0] ;  /* 0x001de000011c7983 */ /* 0x000f240000100800 */
[----:B------:R-:W4:Y:S02]  /*4c0f0*/  LDL.LU.64 R6, [R1+0x5b88] ;  /* 0x005b880001067983 */ /* 0x000f240000300a00 */
[----:B--2---:R-:W-:-:S02]  /*4c100*/  IMAD.MOV.U32 R15, RZ, RZ, R4 ;  /* 0x000000ffff0f7224 */ /* 0x004fc400078e0004 */
[----:B------:R-:W-:Y:S01]  /*4c110*/  IMAD.MOV.U32 R14, RZ, RZ, R5 ;  /* 0x000000ffff0e7224 */ /* 0x000fe200078e0005 */
[----:B---3--:R-:W-:Y:S01]  /*4c120*/  HMMA.16816.F32.BF16 R16, R20, R4, R16 ;  /* 0x000000041410723c */ /* 0x008fe20000041810 */
[----:B------:R-:W4:Y:S11]  /*4c130*/  LDL.LU.64 R4, [R1+0x5b80] ;  /* 0x005b800001047983 */ /* 0x000f360000300a00 */
[----:B------:R-:W-:Y:S11]  /*4c140*/  @!UPT UIADD3 URZ, URZ, URZ, URZ ;  /* 0x0000003f3f3ff290 */ /* 0x000ff6000fffe03f */
[----:B------:R0:W-:Y:S01]  /*4c150*/  STL.64 [R1+0x7f0], R16 ;  /* 0x0007f01001007387 */ /* 0x0001e20000100a00 */
[----:B------:R4:W-:Y:S03]  /*4c160*/  STL [R1+0x7f8], R18 ;  /* 0x0007f81201007387 */ /* 0x0009e60000100800 */
[----:B0-----:R-:W4:Y:S01]  /*4c170*/  LDL.LU.64 R16, [R1+0x5b78] ;  /* 0x005b780001107983 */ /* 0x001f220000300a00 */
[----:B------:R-:W-:-:S05]  /*4c180*/  IMAD.MOV.U32 R0, RZ, RZ, R19 ;  /* 0x000000ffff007224 */ /* 0x000fca00078e0013 */
[----:B------:R-:W-:Y:S01]  /*4c190*/  STL [R1+0x5368], R0 ;  /* 0x0053680001007387 */ /* 0x000fe20000100800 */
[C---:B----4-:R-:W-:Y:S03]  /*4c1a0*/  HMMA.16816.F32.BF16 R16, R20.reuse, R16, R4 ;  /* 0x000000101410723c */ /* 0x050fe60000041804 */
[----:B------:R-:W2:Y:S01]  /*4c1b0*/  LDL.LU.64 R6, [R1+0x5b70] ;  /* 0x005b700001067983 */ /* 0x000ea20000300a00 */
[----:B------:R-:W2:Y:S11]  /*4c1c0*/  LDL.LU.64 R4, [R1+0x5b68] ;  /* 0x005b680001047983 */ /* 0x000eb60000300a00 */
[----:B------:R-:W-:Y:S08]  /*4c1d0*/  @!UPT UIADD3 URZ, URZ, URZ, URZ ;  /* 0x0000003f3f3ff290 */ /* 0x000ff0000fffe03f */
[----:B------:R0:W-:Y:S01]  /*4c1e0*/  STL.64 [R1+0x7e0], R16 ;  /* 0x0007e01001007387 */ /* 0x0001e20000100a00 */
[----:B------:R-:W-:Y:S03]  /*4c1f0*/  STL.64 [R1+0x7e8], R18 ;  /* 0x0007e81201007387 */ /* 0x000fe60000100a00 */
[----:B0-----:R-:W2:Y:S02]  /*4c200*/  LDL.LU.64 R16, [R1+0x5b60] ;  /* 0x005b600001107983 */ /* 0x001ea40000300a00 */
[C---:B--2---:R-:W-:Y:S11]  /*4c210*/  HMMA.16816.F32.BF16 R4, R20.reuse, R16, R4 ;  /* 0x000000101404723c */ /* 0x044ff60000041804 */
[----:B------:R-:W-:Y:S11]  /*4c220*/  @!UPT UIADD3 URZ, URZ, URZ, URZ ;  /* 0x0000003f3f3ff290 */ /* 0x000ff6000fffe03f */
[----:B------:R-:W-:Y:S01]  /*4c230*/  @!UPT UIADD3 URZ, URZ, URZ, URZ ;  /* 0x0000003f3f3ff290 */ /* 0x000fe2000fffe03f */
[----:B------:R0:W-:Y:S01]  /*4c240*/  STL.64 [R1+0x7d0], R4 ;  /* 0x0007d00401007387 */ /* 0x0001e20000100a00 */
[----:B------:R-:W-:Y:S03]  /*4c250*/  STL.64 [R1+0x7d8], R6 ;  /* 0x0007d80601007387 */ /* 0x000fe60000100a00 */
[----:B0-----:R-:W2:Y:S01]  /*4c260*/  LDL.LU.64 R4, [R1+0x5b58] ;  /* 0x005b580001047983 */ /* 0x001ea20000300a00 */
[----:B------:R-:W-:Y:S02]  /*4c270*/  IMAD.MOV.U32 R29, RZ, RZ, R16 ;  /* 0x000000ffff1d7224 */ /* 0x000fe400078e0010 */
[----:B------:R-:W-:Y:S02]  /*4c280*/  IMAD.MOV.U32 R19, RZ, RZ, R17 ;  /* 0x000000ffff137224 */ /* 0x000fe400078e0011 */
[----:B------:R-:W3:Y:S01]  /*4c290*/  LDL.LU R18, [R1+0x5b50] ;  /* 0x005b500001127983 */ /* 0x000ee20000300800 */
[----:B------:R-:W4:Y:S01]  /*4c2a0*/  LDL.LU.64 R16, [R1+0x5b48] ;  /* 0x005b480001107983 */ /* 0x000f220000300a00 */
        /* <DEDUP_REMOVED lines=9> */
[----:B------:R-:W3:Y:S01]  /*4c340*/  LDL R8, [R1+0x20] ;  /* 0x0000200001087983 */ /* 0x000ee20000100800 */
[----:B------:R-:W3:Y:S01]  /*4c350*/  LDL R9, [R1+0x24] ;  /* 0x0000240001097983 */ /* 0x000ee20000100800 */
[C---:B--2---:R-:W-:Y:S11]  /*4c360*/  HMMA.16816.F32.BF16 R24, R20.reuse, R4, R24 ;  /* 0x000000041418723c */ /* 0x044ff60000041818 */
[----:B------:R-:W-:Y:S11]  /*4c370*/  @!UPT UIADD3 URZ, URZ, URZ, URZ ;  /* 0x0000003f3f3ff290 */ /* 0x000ff6000fffe03f */
[----:B------:R-:W-:Y:S01]  /*4c380*/  @!UPT UIADD3 URZ, URZ, URZ, URZ ;  /* 0x0000003f3f3ff290 */ /* 0x000fe2000fffe03f */
[----:B------:R0:W-:Y:S01]  /*4c390*/  STL.64 [R1+0x7b0], R24 ;  /* 0x0007b01801007387 */ /* 0x0001e20000100a00 */
[----:B------:R1:W-:Y:S03]  /*4c3a0*/  STL.64 [R1+0x7b8], R26 ;  /* 0x0007b81a01007387 */ /* 0x0003e60000100a00 */
[----:B0-----:R-:W2:Y:S01]  /*4c3b0*/  LDL.LU.64 R24, [R1+0x5b28] ;  /* 0x005b280001187983 */ /* 0x001ea20000300a00 */
[----:B-1----:R-:W-:Y:S02]  /*4c3c0*/  IMAD.MOV.U32 R27, RZ, RZ, R4 ;  /* 0x000000ffff1b7224 */ /* 0x002fe400078e0004 */
[----:B------:R-:W-:Y:S02]  /*4c3d0*/  IMAD.MOV.U32 R26, RZ, RZ, R5 ;  /* 0x000000ffff1a7224 */ /* 0x000fe400078e0005 */
[----:B------:R-:W2:Y:S01]  /*4c3e0*/  LDL.LU.64 R6, [R1+0x5b20] ;  /* 0x005b200001067983 */ /* 0x000ea20000300a00 */
[----:B------:R-:W2:Y:S02]  /*4c3f0*/  LDL.LU.64 R4, [R1+0x5b18] ;  /* 0x005b180001047983 */ /* 0x000ea40000300a00 */
[----:B--2---:R-:W-:Y:S02]  /*4c400*/  HMMA.16816.F32.BF16 R20, R20, R24, R4 ;  /* 0x000000181414723c */ /* 0x004fe40000041804 */
[----:B------:R-:W3:Y:S01]  /*4c410*/  LDL.LU.64 R6, [R1+0x5b10] ;  /* 0x005b100001067983 */ /* 0x000ee20000300a00 */
[----:B------:R-:W3:Y:S11]  /*4c420*/  LDL.LU.64 R4, [R1+0x5b08] ;  /* 0x005b080001047983 */ /* 0x000ef60000300a00 */
[----:B------:R-:W-:Y:S09]  /*4c430*/  @!UPT UIADD3 URZ, URZ, URZ, URZ ;  /* 0x0000003f3f3ff290 */ /* 0x000ff2000fffe03f */
[----:B------:R0:W-:Y:S01]  /*4c440*/  STL.64 [R1+0x490], R20 ;  /* 0x0004901401007387 */ /* 0x0001e20000100a00 */
[----:B------:R1:W-:Y:S03]  /*4c450*/  STL.64 [R1+0x498], R22 ;  /* 0x0004981601007387 */ /* 0x0003e60000100a00 */
[----:B0-----:R-:W3:Y:S01]  /*4c460*/  LDL.LU R20, [R1+0x400] ;  /* 0x0004000001147983 */ /* 0x001ee20000300800 */
[----:B------:R-:W3:Y:S02]  /*4c470*/  LDL.LU R21, [R1+0x404] ;  /* 0x0004040001157983 */ /* 0x000ee40000300800 */
[----:B-1----:R-:W3:Y:S02]  /*4c480*/  LDL.LU R22, [R1+0x408] ;  /* 0x0004080001167983 */ /* 0x002ee40000300800 */
[----:B------:R-:W3:Y:S01]  /*4c490*/  LDL.LU R23, [R1+0x40c] ;  /* 0x00040c0001177983 */ /* 0x000ee20000300800 */
[----:B------:R0:W-:Y:S01]  /*4c4a0*/  STL.64 [R1+0x59f8], R24 ;  /* 0x0059f81801007387 */ /* 0x0001e20000100a00 */
[----:B------:R1:W-:Y:S03]  /*4c4b0*/  STL.64 [R1+0x5a38], R26 ;  /* 0x005a381a01007387 */ /* 0x0003e60000100a00 */
[----:B0-----:R-:W2:Y:S01]  /*4c4c0*/  LDL.LU R24, [R1+0x6d0] ;  /* 0x0006d00001187983 */ /* 0x001ea20000300800 */
[----:B------:R-:W2:Y:S02]  /*4c4d0*/  LDL.LU R25, [R1+0x6d4] ;  /* 0x0006d40001197983 */ /* 0x000ea40000300800 */
[----:B-1----:R-:W2:Y:S02]  /*4c4e0*/  LDL.LU R26, [R1+0x6d8] ;  /* 0x0006d800011a7983 */ /* 0x002ea40000300800 */
[----:B------:R-:W2:Y:S02]  /*4c4f0*/  LDL.LU R27, [R1+0x6dc] ;  /* 0x0006dc00011b7983 */ /* 0x000ea40000300800 */
[----:B--2---:R-:W-:Y:S01]  /*4c500*/  STL.64 [R1+0x5a48], R26 ;  /* 0x005a481a01007387 */ /* 0x004fe20000100a00 */
[----:B------:R0:W-:Y:S02]  /*4c510*/  STL.64 [R1+0x5a40], R24 ;  /* 0x005a401801007387 */ /* 0x0001e40000100a00 */
[----:B0-----:R-:W-:-:S02]  /*4c520*/  IMAD.MOV.U32 R24, RZ, RZ, R15 ;  /* 0x000000ffff187224 */ /* 0x001fc400078e000f */
[----:B------:R-:W-:-:S05]  /*4c530*/  IMAD.MOV.U32 R25, RZ, RZ, R14 ;  /* 0x000000ffff197224 */ /* 0x000fca00078e000e */
[----:B------:R0:W-:Y:S04]  /*4c540*/  STL.64 [R1+0x5a58], R24 ;  /* 0x005a581801007387 */ /* 0x0001e80000100a00 */
[----:B0-----:R-:W2:Y:S01]  /*4c550*/  LDL.LU R24, [R1+0x6f0] ;  /* 0x0006f00001187983 */ /* 0x001ea20000300800 */
[----:B------:R-:W2:Y:S02]  /*4c560*/  LDL.LU R25, [R1+0x6f4] ;  /* 0x0006f40001197983 */ /* 0x000ea40000300800 */
[----:B------:R-:W2:Y:S02]  /*4c570*/  LDL.LU R26, [R1+0x6f8] ;  /* 0x0006f800011a7983 */ /* 0x000ea40000300800 */
[----:B------:R-:W2:Y:S02]  /*4c580*/  LDL.LU R27, [R1+0x6fc] ;  /* 0x0006fc00011b7983 */ /* 0x000ea40000300800 */
[----:B--2---:R-:W-:Y:S01]  /*4c590*/  STL.64 [R1+0x5a68], R26 ;  /* 0x005a681a01007387 */ /* 0x004fe20000100a00 */
[----:B------:R0:W-:Y:S02]  /*4c5a0*/  STL.64 [R1+0x5a60], R24 ;  /* 0x005a601801007387 */ /* 0x0001e40000100a00 */
[----:B0-----:R-:W-:-:S02]  /*4c5b0*/  IMAD.MOV.U32 R24, RZ, RZ, R13 ;  /* 0x000000ffff187224 */ /* 0x001fc400078e000d */
[----:B------:R-:W-:Y:S02]  /*4c5c0*/  IMAD.MOV.U32 R25, RZ, RZ, R12 ;  /* 0x000000ffff197224 */ /* 0x000fe400078e000c */
[----:B------:R-:W2:Y:S01]  /*4c5d0*/  LDL.LU R12, [R1+0x3f0] ;  /* 0x0003f000010c7983 */ /* 0x000ea20000300800 */
[----:B------:R-:W2:Y:S02]  /*4c5e0*/  LDL.LU R13, [R1+0x3f4] ;  /* 0x0003f400010d7983 */ /* 0x000ea40000300800 */
[----:B------:R-:W2:Y:S02]  /*4c5f0*/  LDL.LU R14, [R1+0x3f8] ;  /* 0x0003f800010e7983 */ /* 0x000ea40000300800 */
[----:B------:R-:W2:Y:S01]  /*4c600*/  LDL.LU R15, [R1+0x3fc] ;  /* 0x0003fc00010f7983 */ /* 0x000ea20000300800 */
[----:B------:R0:W-:Y:S02]  /*4c610*/  STL.64 [R1+0x5a80], R24 ;  /* 0x005a801801007387 */ /* 0x0001e40000100a00 */
[----:B0-----:R-:W-:-:S02]  /*4c620*/  IMAD.MOV.U32 R24, RZ, RZ, R11 ;  /* 0x000000ffff187224 */ /* 0x001fc400078e000b */
[----:B------:R-:W-:Y:S02]  /*4c630*/  IMAD.MOV.U32 R25, RZ, RZ, R10 ;  /* 0x000000ffff197224 */ /* 0x000fe400078e000a */
[C---:B---3--:R-:W-:Y:S03]  /*4c640*/  HMMA.16816.F32.BF16 R8, R4.reuse, R8, R20 ;  /* 0x000000080408723c */ /* 0x048fe60000041814 */
[----:B------:R0:W-:Y:S04]  /*4c650*/  STL.64 [R1+0x5a98], R24 ;  /* 0x005a981801007387 */ /* 0x0001e80000100a00 */
[----:B0-----:R-:W2:Y:S01]  /*4c660*/  LDL.64 R24, [R1+0x10] ;  /* 0x0000100001187983 */ /* 0x001ea20000100a00 */
[----:B------:R-:W3:Y:S11]  /*4c670*/  LDL.LU R20, [R1+0x3b0] ;  /* 0x0003b00001147983 */ /* 0x000ef60000300800 */
[----:B------:R-:W-:Y:S04]  /*4c680*/  @!UPT UIADD3 URZ, URZ, URZ, URZ ;  /* 0x0000003f3f3ff290 */ /* 0x000fe8000fffe03f */
[----:B------:R-:W-:Y:S01]  /*4c690*/  STL.64 [R1+0x400], R8 ;  /* 0x0004000801007387 */ /* 0x000fe20000100a00 */
[----:B------:R-:W-:Y:S02]  /*4c6a0*/  STL.64 [R1+0x408], R10 ;  /* 0x0004080a01007387 */ /* 0x000fe40000100a00 */
[----:B------:R-:W3:Y:S02]  /*4c6b0*/  LDL.LU R21, [R1+0x3b4] ;  /* 0x0003b40001157983 */ /* 0x000ee40000300800 */
[----:B------:R-:W2:Y:S01]  /*4c6c0*/  LDL.LU R22, [R1+0x3b8] ;  /* 0x0003b80001167983 */ /* 0x000ea20000300800 */
[----:B------:R-:W2:Y:S04]  /*4c6d0*/  LDL.LU R23, [R1+0x3bc] ;  /* 0x0003bc0001177983 */ /* 0x000ea80000300800 */
        /* <DEDUP_REMOVED lines=8> */
[----:B0-----:R-:W2:Y:S01]  /*4c760*/  LDL R20, [R1] ;  /* 0x0000000001147983 */ /* 0x001ea20000100800 */
[----:B------:R-:W3:Y:S02]  /*4c770*/  LDL.LU R8, [R1+0x3c0] ;  /* 0x0003c00001087983 */ /* 0x000ee40000300800 */
[----:B------:R-:W3:Y:S02]  /*4c780*/  LDL.LU R9, [R1+0x3c4] ;  /* 0x0003c40001097983 */ /* 0x000ee40000300800 */
[----:B------:R-:W2:Y:S01]  /*4c790*/  LDL.LU R10, [R1+0x3c8] ;  /* 0x0003c800010a7983 */ /* 0x000ea20000300800 */
[----:B------:R-:W2:Y:S01]  /*4c7a0*/  LDL.LU R11, [R1+0x3cc] ;  /* 0x0003cc00010b7983 */ /* 0x000ea20000300800 */
[----:B------:R-:W-:Y:S01]  /*4c7b0*/  HMMA.16816.F32.BF16 R12, R4, R24, R12 ;  /* 0x00000018040c723c */ /* 0x000fe2000004180c */
[----:B------:R-:W-:-:S02]  /*4c7c0*/  IMAD.MOV.U32 R21, RZ, RZ, R18 ;  /* 0x000000ffff157224 */ /* 0x000fc400078e0012 */
[----:B--2---:R-:W-:Y:S01]  /*4c7d0*/  STL.64 [R1+0x5ae8], R10 ;  /* 0x005ae80a01007387 */ /* 0x004fe20000100a00 */
[----:B---3--:R0:W-:Y:S03]  /*4c7e0*/  STL.64 [R1+0x5ae0], R8 ;  /* 0x005ae00801007387 */ /* 0x0081e60000100a00 */
[----:B0-----:R-:W2:Y:S01]  /*4c7f0*/  LDL.LU R8, [R1+0x3e0] ;  /* 0x0003e00001087983 */ /* 0x001ea20000300800 */
[----:B------:R-:W2:Y:S02]  /*4c800*/  LDL.LU R9, [R1+0x3e4] ;  /* 0x0003e40001097983 */ /* 0x000ea40000300800 */
[----:B------:R-:W2:Y:S02]  /*4c810*/  LDL.LU R10, [R1+0x3e8] ;  /* 0x0003e800010a7983 */ /* 0x000ea40000300800 */
[----:B------:R-:W2:Y:S11]  /*4c820*/  LDL.LU R11, [R1+0x3ec] ;  /* 0x0003ec00010b7983 */ /* 0x000eb60000300800 */
[----:B------:R-:W-:Y:S01]  /*4c830*/  STL.64 [R1+0x3f0], R12 ;  /* 0x0003f00c01007387 */ /* 0x000fe20000100a00 */
[----:B------:R0:W-:Y:S03]  /*4c840*/  STL.64 [R1+0x3f8], R14 ;  /* 0x0003f80e01007387 */ /* 0x0001e60000100a00 */
[----:B0-----:R-:W3:Y:S01]  /*4c850*/  LDL.LU R15, [R1+0x5b00] ;  /* 0x005b0000010f7983 */ /* 0x001ee20000300800 */
[----:B------:R-:W3:Y:S02]  /*4c860*/  LDL.LU.64 R12, [R1+0x5af8] ;  /* 0x005af800010c7983 */ /* 0x000ee40000300a00 */
[----:B------:R-:W-:Y:S01]  /*4c870*/  IMAD.MOV.U32 R18, RZ, RZ, R24 ;  /* 0x000000ffff127224 */ /* 0x000fe200078e0018 */
[----:B--2---:R-:W-:Y:S01]  /*4c880*/  HMMA.16816.F32.BF16 R20, R4, R20, R8 ;  /* 0x000000140414723c */ /* 0x004fe20000041808 */
[----:B---3--:R-:W-:-:S02]  /*4c890*/  IMAD.MOV.U32 R24, RZ, RZ, R13 ;  /* 0x000000ffff187224 */ /* 0x008fc400078e000d */
[----:B------:R-:W2:Y:S01]  /*4c8a0*/  LDL.LU R13, [R1+0x5af0] ;  /* 0x005af000010d7983 */ /* 0x000ea20000300800 */
[----:B------:R-:W2:Y:S02]  /*4c8b0*/  LDL.LU.64 R10, [R1+0x5ae8] ;  /* 0x005ae800010a7983 */ /* 0x000ea40000300a00 */
[----:B------:R-:W2:Y:S11]  /*4c8c0*/  LDL.LU.64 R8, [R1+0x5ae0] ;  /* 0x005ae00001087983 */ /* 0x000eb60000300a00 */
[----:B------:R-:W-:Y:S06]  /*4c8d0*/  @!UPT UIADD3 URZ, URZ, URZ, URZ ;  /* 0x0000003f3f3ff290 */ /* 0x000fec000fffe03f */
[----:B------:R-:W-:Y:S01]  /*4c8e0*/  STL.64 [R1+0x3e0], R20 ;  /* 0x0003e01401007387 */ /* 0x000fe20000100a00 */
[----:B------:R0:W-:Y:S03]  /*4c8f0*/  STL.64 [R1+0x3e8], R22 ;  /* 0x0003e81601007387 */ /* 0x0001e60000100a00 */
[----:B0-----:R-:W4:Y:S01]  /*4c900*/  LDL.LU.64 R22, [R1+0x5ad8] ;  /* 0x005ad80001167983 */ /* 0x001f220000300a00 */
[----:B------:R-:W4:Y:S02]  /*4c910*/  LDL.LU.64 R20, [R1+0x5ad0] ;  /* 0x005ad00001147983 */ /* 0x000f240000300a00 */
[C---:B----4-:R-:W-:Y:S11]  /*4c920*/  HMMA.16816.F32.BF16 R20, R4.reuse, R16, R20 ;  /* 0x000000100414723c */ /* 0x050ff60000041814 */
[----:B------:R-:W-:Y:S11]  /*4c930*/  @!UPT UIADD3 URZ, URZ, URZ, URZ ;  /* 0x0000003f3f3ff290 */ /* 0x000ff6000fffe03f */
[----:B------:R-:W-:Y:S01]  /*4c940*/  @!UPT UIADD3 URZ, URZ, URZ, URZ ;  /* 0x0000003f3f3ff290 */ /* 0x000fe2000fffe03f */
[----:B------:R-:W-:Y:S01]  /*4c950*/  STL.64 [R1+0x3d0], R20 ;  /* 0x0003d01401007387 */ /* 0x000fe20000100a00 */
[----:B------:R0:W-:Y:S03]  /*4c960*/  STL.64 [R1+0x3d8], R22 ;  /* 0x0003d81601007387 */ /* 0x0001e60000100a00 */
[----:B0-----:R-:W3:Y:S01]  /*4c970*/  LDL.LU.64 R22, [R1+0x5ac8] ;  /* 0x005ac80001167983 */ /* 0x001ee20000300a00 */
[----:B------:R-:W3:Y:S02]  /*4c980*/  LDL.LU.64 R20, [R1+0x5ac0] ;  /* 0x005ac00001147983 */ /* 0x000ee40000300a00 */
[----:B------:R0:W-:Y:S02]  /*4c990*/  STL.64 [R1+0x59e0], R16 ;  /* 0x0059e01001007387 */ /* 0x0001e40000100a00 */
[----:B------:R1:W-:Y:S01]  /*4c9a0*/  STL.64 [R1+0x5a50], R18 ;  /* 0x005a501201007387 */ /* 0x0003e20000100a00 */
[----:B0-----:R-:W4:Y:S01]  /*4c9b0*/  LDL.LU R16, [R1+0x6e0] ;  /* 0x0006e00001107983 */ /* 0x001f220000300800 */
[----:B------:R-:W4:Y:S02]  /*4c9c0*/  LDL.LU R17, [R1+0x6e4] ;  /* 0x0006e40001117983 */ /* 0x000f240000300800 */
[----:B-1----:R-:W2:Y:S02]  /*4c9d0*/  LDL.LU R18, [R1+0x6e8] ;  /* 0x0006e80001127983 */ /* 0x002ea40000300800 */
[----:B------:R-:W2:Y:S02]  /*4c9e0*/  LDL.LU R19, [R1+0x6ec] ;  /* 0x0006ec0001137983 */ /* 0x000ea40000300800 */
[----:B--2---:R-:W-:Y:S01]  /*4c9f0*/  STL.64 [R1+0x5a78], R18 ;  /* 0x005a781201007387 */ /* 0x004fe20000100a00 */
[----:B----4-:R0:W-:Y:S03]  /*4ca00*/  STL.64 [R1+0x5a70], R16 ;  /* 0x005a701001007387 */ /* 0x0101e60000100a00 */
[----:B0-----:R-:W2:Y:S01]  /*4ca10*/  LDL.LU R16, [R1+0x700] ;  /* 0x0007000001107983 */ /* 0x001ea20000300800 */
[----:B------:R-:W2:Y:S02]  /*4ca20*/  LDL.LU R17, [R1+0x704] ;  /* 0x0007040001117983 */ /* 0x000ea40000300800 */
[----:B------:R-:W4:Y:S02]  /*4ca30*/  LDL.LU R18, [R1+0x708] ;  /* 0x0007080001127983 */ /* 0x000f240000300800 */
[----:B------:R-:W4:Y:S01]  /*4ca40*/  LDL.LU R19, [R1+0x70c] ;  /* 0x00070c0001137983 */ /* 0x000f220000300800 */
[----:B------:R-:W-:Y:S01]  /*4ca50*/  HMMA.16816.F32.BF16 R8, R4, R12, R8 ;  /* 0x0000000c0408723c */ /* 0x000fe20000041808 */
[----:B----4-:R-:W-:Y:S01]  /*4ca60*/  STL.64 [R1+0x5a90], R18 ;  /* 0x005a901201007387 */ /* 0x010fe20000100a00 */
[----:B--2---:R0:W-:Y:S03]  /*4ca70*/  STL.64 [R1+0x5a88], R16 ;  /* 0x005a881001007387 */ /* 0x0041e60000100a00 */
        /* <DEDUP_REMOVED lines=12> */
[----:B0-----:R-:W4:Y:S01]  /*4cb40*/  LDL.LU.64 R10, [R1+0x5ab8] ;  /* 0x005ab800010a7983 */ /* 0x001f220000300a00 */
[----:B------:R-:W3:Y:S02]  /*4cb50*/  LDL.LU.64 R8, [R1+0x5ab0] ;  /* 0x005ab00001087983 */ /* 0x000ee40000300a00 */
[----:B------:R-:W-:-:S02]  /*4cb60*/  IMAD.MOV.U32 R14, RZ, RZ, R25 ;  /* 0x000000ffff0e7224 */ /* 0x000fc400078e0019 */
[----:B------:R-:W-:Y:S01]  /*4cb70*/  IMAD.MOV.U32 R25, RZ, RZ, R15 ;  /* 0x000000ffff197224 */ /* 0x000fe200078e000f */
[C---:B---3--:R-:W-:Y:S01]  /*4cb80*/  HMMA.16816.F32.BF16 R20, R4.reuse, R8, R20 ;  /* 0x000000080414723c */ /* 0x048fe20000041814 */
[----:B----4-:R-:W-:Y:S01]  /*4cb90*/  STL.64 [R1+0x5988], R10 ;  /* 0x0059880a01007387 */ /* 0x010fe20000100a00 */
[----:B------:R0:W-:Y:S11]  /*4cba0*/  STL.64 [R1+0x5980], R8 ;  /* 0x0059800801007387 */ /* 0x0001f60000100a00 */
[----:B------:R-:W-:Y:S10]  /*4cbb0*/  @!UPT UIADD3 URZ, URZ, URZ, URZ ;  /* 0x0000003f3f3ff290 */ /* 0x000ff4000fffe03f */
[----:B------:R-:W-:Y:S01]  /*4cbc0*/  STL.64 [R1+0x3b0], R20 ;  /* 0x0003b01401007387 */ /* 0x000fe20000100a00 */
[----:B------:R-:W-:Y:S02]  /*4cbd0*/  STL.64 [R1+0x3b8], R22 ;  /* 0x0003b81601007387 */ /* 0x000fe40000100a00 */
[----:B------:R-:W1:Y:S01]  /*4cbe0*/  LDSM.16.MT88.4 R20, [R2+0x4180] ;  /* 0x004180000214783b */ /* 0x000e620000004200 */
[C---:B--2---:R-:W-:Y:S01]  /*4cbf0*/  HMMA.16816.F32.BF16 R24, R4.reuse, R24, R16 ;  /* 0x000000180418723c */ /* 0x044fe20000041810 */
[----:B0-----:R-:W2:Y:S04]  /*4cc00*/  LDL.64 R8, [R1+0x110] ;  /* 0x0001100001087983 */ /* 0x001ea80000100a00 */
[----:B-1----:R-:W-:Y:S01]  /*4cc10*/  STL.64 [R1+0x58b8], R22 ;  /* 0x0058b81601007387 */ /* 0x002fe20000100a00 */
[----:B------:R0:W-:Y:S03]  /*4cc20*/  STL.64 [R1+0x58b0], R20 ;  /* 0x0058b01401007387 */ /* 0x0001e60000100a00 */
[----:B0-----:R-:W3:Y:S01]  /*4cc30*/  LDL.64 R20, [R1+0x130] ;  /* 0x0001300001147983 */ /* 0x001ee20000100a00 */
[----:B------:R-:W-:Y:S02]  /*4cc40*/  STL [R1+0x55f8], R2 ;  /* 0x0055f80201007387 */ /* 0x000fe40000100800 */
[----:B------:R-:W4:Y:S02]  /*4cc50*/  LDL.LU.64 R18, [R1+0x5aa8] ;  /* 0x005aa80001127983 */ /* 0x000f240000300a00 */
[----:B------:R-:W4:Y:S09]  /*4cc60*/  LDL.LU.64 R16, [R1+0x5aa0] ;  /* 0x005aa00001107983 */ /* 0x000f320000300a00 */
[----:B------:R0:W-:Y:S01]  /*4cc70*/  STL.64 [R1+0x720], R24 ;  /* 0x0007201801007387 */ /* 0x0001e20000100a00 */
[----:B------:R4:W-:Y:S03]  /*4cc80*/  STL.64 [R1+0x728], R26 ;  /* 0x0007281a01007387 */ /* 0x0009e60000100a00 */
        /* <DEDUP_REMOVED lines=14> */
[----:B0-----:R-:W3:Y:S01]  /*4cd70*/  LDL.LU.64 R26, [R1+0x5a68] ;  /* 0x005a6800011a7983 */ /* 0x001ee20000300a00 */
[----:B------:R-:W3:Y:S02]  /*4cd80*/  LDL.LU.64 R24, [R1+0x5a60] ;  /* 0x005a600001187983 */ /* 0x000ee40000300a00 */
[C---:B---3--:R-:W-:Y:S11]  /*4cd90*/  HMMA.16816.F32.BF16 R24, R4.reuse, R20, R24 ;  /* 0x000000140418723c */ /* 0x048ff60000041818 */
[----:B------:R-:W-:Y:S11]  /*4cda0*/  @!UPT UIADD3 URZ, URZ, URZ, URZ ;  /* 0x0000003f3f3ff290 */ /* 0x000ff6000fffe03f */
[----:B------:R-:W-:Y:S01]  /*4cdb0*/  @!UPT UIADD3 URZ, URZ, URZ, URZ ;  /* 0x0000003f3f3ff290 */ /* 0x000fe2000fffe03f */
[----:B------:R0:W-:Y:S01]  /*4cdc0*/  STL.64 [R1+0x6f0], R24 ;  /* 0x0006f01801007387 */ /* 0x0001e20000100a00 */
[----:B------:R4:W-:Y:S03]  /*4cdd0*/  STL.64 [R1+0x6f8], R26 ;  /* 0x0006f81a01007387 */ /* 0x0009e60000100a00 */
[----:B0-----:R-:W4:Y:S02]  /*4cde0*/  LDL.LU.64 R24, [R1+0x5a58] ;  /* 0x005a580001187983 */ /* 0x001f240000300a00 */
[C---:B----4-:R-:W-:Y:S02]  /*4cdf0*/  HMMA.16816.F32.BF16 R24, R4.reuse, R24, R16 ;  /* 0x000000180418723c */ /* 0x050fe40000041810 */
[----:B------:R-:W3:Y:S11]  /*4ce00*/  LDL.LU.64 R18, [R1+0x5a50] ;  /* 0x005a500001127983 */ /* 0x000ef60000300a00 */
[----:B------:R-:W-:Y:S10]  /*4ce10*/  @!UPT UIADD3 URZ, URZ, URZ, URZ ;  /* 0x0000003f3f3ff290 */ /* 0x000ff4000fffe03f */
[----:B------:R-:W-:Y:S01]  /*4ce20*/  STL.64 [R1+0x6e0], R24 ;  /* 0x0006e01801007387 */ /* 0x000fe20000100a00 */
[----:B------:R0:W-:Y:S03]  /*4ce30*/  STL.64 [R1+0x6e8], R26 ;  /* 0x0006e81a01007387 */ /* 0x0001e60000100a00 */
[----:B0-----:R-:W4:Y:S01]  /*4ce40*/  LDL.LU.64 R26, [R1+0x5a48] ;  /* 0x005a4800011a7983 */ /* 0x001f220000300a00 */
        /* <DEDUP_REMOVED lines=9> */
[----:B------:R-:W4:Y:S02]  /*4cee0*/  LDL.LU R8, [R1+0x3a0] ;  /* 0x0003a00001087983 */ /* 0x000f240000300800 */
[----:B------:R-:W4:Y:S02]  /*4cef0*/  LDL.LU R9, [R1+0x3a4] ;  /* 0x0003a40001097983 */ /* 0x000f240000300800 */
[----:B------:R-:W3:Y:S01]  /*4cf00*/  LDL.LU R10, [R1+0x3a8] ;  /* 0x0003a800010a7983 */ /* 0x000ee20000300800 */
[----:B------:R-:W3:Y:S01]  /*4cf10*/  LDL.LU R11, [R1+0x3ac] ;  /* 0x0003ac00010b7983 */ /* 0x000ee20000300800 */
[----:B--2---:R-:W-:-:S02]  /*4cf20*/  IMAD.MOV.U32 R24, RZ, RZ, R27 ;  /* 0x000000ffff187224 */ /* 0x004fc400078e001b */
[----:B------:R-:W-:Y:S01]  /*4cf30*/  IMAD.MOV.U32 R25, RZ, RZ, R26 ;  /* 0x000000ffff197224 */ /* 0x000fe200078e001a */
[----:B---3--:R-:W-:Y:S01]  /*4cf40*/  STL.64 [R1+0x5a08], R10 ;  /* 0x005a080a01007387 */ /* 0x008fe20000100a00 */
[----:B----4-:R-:W-:Y:S03]  /*4cf50*/  STL.64 [R1+0x5a00], R8 ;  /* 0x005a000801007387 */ /* 0x010fe60000100a00 */
[----:B------:R0:W-:Y:S02]  /*4cf60*/  STL.64 [R1+0x5a10], R24 ;  /* 0x005a101801007387 */ /* 0x0001e40000100a00 */
[----:B0-----:R-:W2:Y:S01]  /*4cf70*/  LDL.LU R24, [R1+0x6b0] ;  /* 0x0006b00001187983 */ /* 0x001ea20000300800 */
[----:B------:R-:W2:Y:S02]  /*4cf80*/  LDL.LU R25, [R1+0x6b4] ;  /* 0x0006b40001197983 */ /* 0x000ea40000300800 */
[----:B------:R-:W3:Y:S02]  /*4cf90*/  LDL.LU R26, [R1+0x6b8] ;  /* 0x0006b800011a7983 */ /* 0x000ee40000300800 */
[----:B------:R-:W3:Y:S02]  /*4cfa0*/  LDL.LU R27, [R1+0x6bc] ;  /* 0x0006bc00011b7983 */ /* 0x000ee40000300800 */
[----:B---3--:R-:W-:Y:S01]  /*4cfb0*/  STL.64 [R1+0x5a20], R26 ;  /* 0x005a201a01007387 */ /* 0x008fe20000100a00 */
[----:B--2---:R-:W-:Y:S02]  /*4cfc0*/  STL.64 [R1+0x5a18], R24 ;  /* 0x005a181801007387 */ /* 0x004fe40000100a00 */
[----:B------:R-:W2:Y:S02]  /*4cfd0*/  LDL.LU R8, [R1+0x6a0] ;  /* 0x0006a00001087983 */ /* 0x000ea40000300800 */
[----:B------:R-:W2:Y:S01]  /*4cfe0*/  LDL.LU R9, [R1+0x6a4] ;  /* 0x0006a40001097983 */ /* 0x000ea20000300800 */
[----:B------:R-:W3:Y:S01]  /*4cff0*/  LDL.LU R10, [R1+0x6a8] ;  /* 0x0006a800010a7983 */ /* 0x000ee20000300800 */
[----:B------:R-:W3:Y:S03]  /*4d000*/  LDL.LU R11, [R1+0x6ac] ;  /* 0x0006ac00010b7983 */ /* 0x000ee60000300800 */
[----:B---3--:R-:W-:Y:S01]  /*4d010*/  STL.64 [R1+0x5a30], R10 ;  /* 0x005a300a01007387 */ /* 0x008fe20000100a00 */
[----:B--2---:R0:W-:Y:S03]  /*4d020*/  STL.64 [R1+0x5a28], R8 ;  /* 0x005a280801007387 */ /* 0x0041e60000100a00 */
[----:B0-----:R-:W2:Y:S01]  /*4d030*/  LDL.LU R8, [R1+0x6c0] ;  /* 0x0006c00001087983 */ /* 0x001ea20000300800 */
[----:B------:R-:W2:Y:S02]  /*4d040*/  LDL.LU R9, [R1+0x6c4] ;  /* 0x0006c40001097983 */ /* 0x000ea40000300800 */
[----:B------:R-:W2:Y:S02]  /*4d050*/  LDL.LU R10, [R1+0x6c8] ;  /* 0x0006c800010a7983 */ /* 0x000ea40000300800 */
[----:B------:R-:W2:Y:S01]  /*4d060*/  LDL.LU R11, [R1+0x6cc] ;  /* 0x0006cc00010b7983 */ /* 0x000ea20000300800 */
[----:B------:R-:W-:Y:S01]  /*4d070*/  STL [R1+0x59a8], R22 ;  /* 0x0059a81601007387 */ /* 0x000fe20000100800 */
[----:B------:R0:W-:Y:S03]  /*4d080*/  STL.64 [R1+0x59a0], R20 ;  /* 0x0059a01401007387 */ /* 0x0001e60000100a00 */
[----:B0-----:R-:W3:Y:S01]  /*4d090*/  LDL.64 R20, [R1] ;  /* 0x0000000001147983 */ /* 0x001ee20000100a00 */
[----:B------:R-:W-:-:S02]  /*4d0a0*/  IMAD.MOV.U32 R24, RZ, RZ, R29 ;  /* 0x000000ffff187224 */ /* 0x000fc400078e001d */
[----:B------:R-:W-:-:S07]  /*4d0b0*/  IMAD.MOV.U32 R25, RZ, RZ, R19 ;  /* 0x000000ffff197224 */ /* 0x000fce00078e0013 */
[----:B--2---:R-:W-:Y:S01]  /*4d0c0*/  HMMA.16816.F32.BF16 R24, R4, R24, R8 ;  /* 0x000000180418723c */ /* 0x004fe20000041808 */
[----:B---3--:R0:W-:Y:S01]  /*4d0d0*/  STL.64 [R1+0x59c0], R20 ;  /* 0x0059c01401007387 */ /* 0x0081e20000100a00 */
[----:B------:R-:W2:Y:S02]  /*4d0e0*/  LDL.LU R16, [R1+0x380] ;  /* 0x0003800001107983 */ /* 0x000ea40000300800 */
[----:B------:R-:W2:Y:S02]  /*4d0f0*/  LDL.LU R17, [R1+0x384] ;  /* 0x0003840001117983 */ /* 0x000ea40000300800 */
[----:B0-----:R-:W-:Y:S02]  /*4d100*/  IMAD.MOV.U32 R20, RZ, RZ, R18 ;  /* 0x000000ffff147224 */ /* 0x001fe400078e0012 */
[----:B------:R-:W-:Y:S01]  /*4d110*/  IMAD.MOV.U32 R21, RZ, RZ, R14 ;  /* 0x000000ffff157224 */ /* 0x000fe200078e000e */
[----:B------:R-:W2:Y:S01]  /*4d120*/  LDL.LU R18, [R1+0x388] ;  /* 0x0003880001127983 */ /* 0x000ea20000300800 */
[----:B------:R-:W2:Y:S03]  /*4d130*/  LDL.LU R19, [R1+0x38c] ;  /* 0x00038c0001137983 */ /* 0x000ea60000300800 */
[----:B------:R0:W-:Y:S04]  /*4d140*/  STL.64 [R1+0x59d8], R20 ;  /* 0x0059d81401007387 */ /* 0x0001e80000100a00 */
[----:B0-----:R-:W2:Y:S01]  /*4d150*/  LDL.64 R20, [R1+0x20] ;  /* 0x0000200001147983 */ /* 0x001ea20000100a00 */
[----:B------:R-:W-:Y:S02]  /*4d160*/  STL [R1+0x5998], R15 ;  /* 0x0059980f01007387 */ /* 0x000fe40000100800 */
[----:B------:R-:W-:Y:S02]  /*4d170*/  STL.64 [R1+0x5990], R12 ;  /* 0x0059900c01007387 */ /* 0x000fe40000100a00 */
[----:B------:R-:W3:Y:S01]  /*4d180*/  LDL.LU.64 R10, [R1+0x5a30] ;  /* 0x005a3000010a7983 */ /* 0x000ee20000300a00 */
[----:B------:R-:W3:Y:S01]  /*4d190*/  LDL.LU.64 R8, [R1+0x5a28] ;  /* 0x005a280001087983 */ /* 0x000ee20000300a00 */
[----:B------:R-:W-:Y:S02]  /*4d1a0*/  STL.64 [R1+0x6c0], R24 ;  /* 0x0006c01801007387 */ /* 0x000fe40000100a00 */
[----:B------:R0:W-:Y:S02]  /*4d1b0*/  STL.64 [R1+0x6c8], R26 ;  /* 0x0006c81a01007387 */ /* 0x0001e40000100a00 */
[----:B0-----:R-:W4:Y:S01]  /*4d1c0*/  LDL.LU.64 R26, [R1+0x5a20] ;  /* 0x005a2000011a7983 */ /* 0x001f220000300a00 */
[----:B------:R-:W4:Y:S02]  /*4d1d0*/  LDL.LU.64 R24, [R1+0x5a18] ;  /* 0x005a180001187983 */ /* 0x000f240000300a00 */
[----:B------:R-:W-:-:S02]  /*4d1e0*/  IMAD.MOV.U32 R12, RZ, RZ, R3 ;  /* 0x000000ffff0c7224 */ /* 0x000fc400078e0003 */
[----:B------:R-:W-:-:S07]  /*4d1f0*/  IMAD.MOV.U32 R13, RZ, RZ, R0 ;  /* 0x000000ffff0d7224 */ /* 0x000fce00078e0000 */
[C---:B----4-:R-:W-:Y:S01]  /*4d200*/  HMMA.16816.F32.BF16 R12, R4.reuse, R12, R24 ;  /* 0x0000000c040c723c */ /* 0x050fe20000041818 */
[----:B------:R-:W3:Y:S11]  /*4d210*/  LDL.LU.64 R24, [R1+0x5a10] ;  /* 0x005a100001187983 */ /* 0x000ef60000300a00 */
[----:B------:R-:W-:Y:S11]  /*4d220*/  @!UPT UIADD3 URZ, URZ, URZ, URZ ;  /* 0x0000003f3f3ff290 */ /* 0x000ff6000fffe03f */
[----:B------:R0:W-:Y:S01]  /*4d230*/  STL.64 [R1+0x6b0], R12 ;  /* 0x0006b00c01007387 */ /* 0x0001e20000100a00 */
[----:B------:R1:W-:Y:S03]  /*4d240*/  STL.64 [R1+0x6b8], R14 ;  /* 0x0006b80e01007387 */ /* 0x0003e60000100a00 */
        /* <DEDUP_REMOVED lines=10> */
[C---:B---3--:R-:W-:Y:S01]  /*4d2f0*/  HMMA.16816.F32.BF16 R24, R4.reuse, R24, R8 ;  /* 0x000000180418723c */ /* 0x048fe20000041808 */
[----:B----4-:R-:W-:Y:S01]  /*4d300*/  STL.64 [R1+0x59d0], R14 ;  /* 0x0059d00e01007387 */ /* 0x010fe20000100a00 */
[----:B--2---:R0:W-:Y:S03]  /*4d310*/  STL.64 [R1+0x59c8], R12 ;  /* 0x0059c80c01007387 */ /* 0x0041e60000100a00 */
[----:B0-----:R-:W2:Y:S01]  /*4d320*/  LDL.LU R12, [R1+0x370] ;  /* 0x00037000010c7983 */ /* 0x001ea20000300800 */
[----:B------:R-:W2:Y:S02]  /*4d330*/  LDL.LU R13, [R1+0x374] ;  /* 0x00037400010d7983 */ /* 0x000ea40000300800 */
[----:B------:R-:W2:Y:S02]  /*4d340*/  LDL.LU R14, [R1+0x378] ;  /* 0x00037800010e7983 */ /* 0x000ea40000300800 */
[----:B------:R-:W2:Y:S01]  /*4d350*/  LDL.LU R15, [R1+0x37c] ;  /* 0x00037c00010f7983 */ /* 0x000ea20000300800 */
[----:B------:R-:W3:Y:S01]  /*4d360*/  LDL.LU.64 R10, [R1+0x5a08] ;  /* 0x005a0800010a7983 */ /* 0x000ee20000300a00 */
[----:B------:R-:W3:Y:S11]  /*4d370*/  LDL.LU.64 R8, [R1+0x5a00] ;  /* 0x005a000001087983 */ /* 0x000ef60000300a00 */
[----:B------:R0:W-:Y:S02]  /*4d380*/  STL.64 [R1+0x6a0], R24 ;  /* 0x0006a01801007387 */ /* 0x0001e40000100a00 */
[----:B------:R1:W-:Y:S01]  /*4d390*/  STL.64 [R1+0x6a8], R26 ;  /* 0x0006a81a01007387 */ /* 0x0003e20000100a00 */
[----:B0-----:R-:W3:Y:S02]  /*4d3a0*/  LDL.LU.64 R24, [R1+0x59f8] ;  /* 0x0059f80001187983 */ /* 0x001ee40000300a00 */
[----:B---3--:R-:W-:Y:S01]  /*4d3b0*/  HMMA.16816.F32.BF16 R4, R4, R24, R8 ;  /* 0x000000180404723c */ /* 0x008fe20000041808 */
[----:B------:R-:W-:-:S02]  /*4d3c0*/  IMAD.MOV.U32 R2, RZ, RZ, R24 ;  /* 0x000000ffff027224 */ /* 0x000fc400078e0018 */
[----:B------:R-:W-:Y:S11]  /*4d3d0*/  IMAD.MOV.U32 R0, RZ, RZ, R25 ;  /* 0x000000ffff007224 */ /* 0x000ff600078e0019 */
[----:B------:R-:W-:Y:S09]  /*4d3e0*/  @!UPT UIADD3 URZ, URZ, URZ, URZ ;  /* 0x0000003f3f3ff290 */ /* 0x000ff2000fffe03f */
[----:B------:R0:W-:Y:S01]  /*4d3f0*/  STL.64 [R1+0x3a0], R4 ;  /* 0x0003a00401007387 */ /* 0x0001e20000100a00 */
[----:B------:R3:W-:Y:S02]  /*4d400*/  STL.64 [R1+0x3a8], R6 ;  /* 0x0003a80601007387 */ /* 0x0007e40000100a00 */
[----:B-1----:R-:W4:Y:S02]  /*4d410*/  LDL.LU.64 R26, [R1+0x59f0] ;  /* 0x0059f000011a7983 */ /* 0x002f240000300a00 */
[----:B------:R-:W4:Y:S01]  /*4d420*/  LDL.LU.64 R24, [R1+0x59e8] ;  /* 0x0059e80001187983 */ /* 0x000f220000300a00 */
[----:B0-----:R-:W2:Y:S01]  /*4d430*/  LDL.LU R4, [R1+0x330] ;  /* 0x0003300001047983 */ /* 0x001ea20000300800 */
[----:B------:R-:W2:Y:S02]  /*4d440*/  LDL.LU R5, [R1+0x334] ;  /* 0x0003340001057983 */ /* 0x000ea40000300800 */
[----:B---3--:R-:W3:Y:S02]  /*4d450*/  LDL.LU R6, [R1+0x338] ;  /* 0x0003380001067983 */ /* 0x008ee40000300800 */
[----:B------:R-:W3:Y:S01]  /*4d460*/  LDL.LU R7, [R1+0x33c] ;  /* 0x00033c0001077983 */ /* 0x000ee20000300800 */
[----:B------:R-:W2:Y:S01]  /*4d470*/  LDL.LU R8, [R1+0x340] ;  /* 0x0003400001087983 */ /* 0x000ea20000300800 */
[----:B------:R-:W2:Y:S02]  /*4d480*/  LDL.LU R9, [R1+0x344] ;  /* 0x0003440001097983 */ /* 0x000ea40000300800 */
[----:B------:R-:W2:Y:S02]  /*4d490*/  LDL.LU R10, [R1+0x348] ;  /* 0x00034800010a7983 */ /* 0x000ea40000300800 */
[----:B------:R-:W2:Y:S01]  /*4d4a0*/  LDL.LU R11, [R1+0x34c] ;  /* 0x00034c00010b7983 */ /* 0x000ea20000300800 */
        /* <DEDUP_REMOVED lines=16> */
[C---:B--2---:R-:W-:Y:S01]  /*4d5b0*/  HMMA.16816.F32.BF16 R12, R24.reuse, R20, R12 ;  /* 0x00000014180c723c */ /* 0x044fe2000004180c */
[----:B------:R-:W-:Y:S02]  /*4d5c0*/  IMAD.MOV.U32 R29, RZ, RZ, R20 ;  /* 0x000000ffff1d7224 */ /* 0x000fe400078e0014 */
[----:B-1----:R-:W-:Y:S11]  /*4d5d0*/  IMAD.MOV.U32 R23, RZ, RZ, R21 ;  /* 0x000000ffff177224 */ /* 0x002ff600078e0015 */
[----:B------:R-:W-:Y:S09]  /*4d5e0*/  @!UPT UIADD3 URZ, URZ, URZ, URZ ;  /* 0x0000003f3f3ff290 */ /* 0x000ff2000fffe03f */
[----:B------:R-:W-:Y:S01]  /*4d5f0*/  STL.64 [R1+0x360], R12 ;  /* 0x0003600c01007387 */ /* 0x000fe20000100a00 */
[----:B------:R0:W-:Y:S03]  /*4d600*/  STL.64 [R1+0x368], R14 ;  /* 0x0003680e01007387 */ /* 0x0001e60000100a00 */
[----:B0-----:R-:W4:Y:S01]  /*4d610*/  LDL.LU.64 R14, [R1+0x59b8] ;  /* 0x0059b800010e7983 */ /* 0x001f220000300a00 */
[----:B------:R-:W4:Y:S02]  /*4d620*/  LDL.LU.64 R12, [R1+0x59b0] ;  /* 0x0059b000010c7983 */ /* 0x000f240000300a00 */
[----:B------:R-:W2:Y:S02]  /*4d630*/  LDL.LU R22, [R1+0x59a8] ;  /* 0x0059a80001167983 */ /* 0x000ea40000300800 */
[----:B------:R-:W3:Y:S01]  /*4d640*/  LDL.LU.64 R20, [R1+0x59a0] ;  /* 0x0059a00001147983 */ /* 0x000ee20000300a00 */
[----:B--2---:R-:W-:Y:S01]  /*4d650*/  STL.64 [R1+0x5948], R22 ;  /* 0x0059481601007387 */ /* 0x004fe20000100a00 */
[----:B---3--:R0:W-:Y:S03]  /*4d660*/  STL.64 [R1+0x5940], R20 ;  /* 0x0059401401007387 */ /* 0x0081e60000100a00 */
[----:B0-----:R-:W2:Y:S01]  /*4d670*/  LDL.LU R20, [R1+0x580] ;  /* 0x0005800001147983 */ /* 0x001ea20000300800 */
[----:B------:R-:W2:Y:S02]  /*4d680*/  LDL.LU R21, [R1+0x584] ;  /* 0x0005840001157983 */ /* 0x000ea40000300800 */
[----:B------:R-:W3:Y:S02]  /*4d690*/  LDL.LU R22, [R1+0x588] ;  /* 0x0005880001167983 */ /* 0x000ee40000300800 */
[----:B------:R-:W3:Y:S01]  /*4d6a0*/  LDL.LU R23, [R1+0x58c] ;  /* 0x00058c0001177983 */ /* 0x000ee20000300800 */
[C---:B----4-:R-:W-:Y:S01]  /*4d6b0*/  HMMA.16816.F32.BF16 R12, R24.reuse, R16, R12 ;  /* 0x00000010180c723c */ /* 0x050fe2000004180c */
[----:B---3--:R-:W-:Y:S01]  /*4d6c0*/  STL.64 [R1+0x5958], R22 ;  /* 0x0059581601007387 */ /* 0x008fe20000100a00 */
[----:B--2---:R0:W-:Y:S03]  /*4d6d0*/  STL.64 [R1+0x5950], R20 ;  /* 0x0059501401007387 */ /* 0x0041e60000100a00 */
[----:B0-----:R-:W2:Y:S04]  /*4d6e0*/  LDL.64 R20, [R1+0x150] ;  /* 0x0001500001147983 */ /* 0x001ea80000100a00 */
[----:B--2---:R0:W-:Y:S04]  /*4d6f0*/  STL.64 [R1+0x5968], R20 ;  /* 0x0059681401007387 */ /* 0x0041e80000100a00 */
[----:B0-----:R-:W2:Y:S10]  /*4d700*/  LDL.64 R20, [R1+0x30] ;  /* 0x0000300001147983 */ /* 0x001eb40000100a00 */
[----:B------:R-:W-:Y:S02]  /*4d710*/  STL.64 [R1+0x350], R12 ;  /* 0x0003500c01007387 */ /* 0x000fe40000100a00 */
[----:B------:R0:W-:Y:S02]  /*4d720*/  STL.64 [R1+0x358], R14 ;  /* 0x0003580e01007387 */ /* 0x0001e40000100a00 */
[----:B0-----:R-:W3:Y:S01]  /*4d730*/  LDL.LU R15, [R1+0x5998] ;  /* 0x00599800010f7983 */ /* 0x001ee20000300800 */
[----:B------:R-:W4:Y:S02]  /*4d740*/  LDL.LU.64 R12, [R1+0x5990] ;  /* 0x00599000010c7983 */ /* 0x000f240000300a00 */
[----:B------:R0:W-:Y:S02]  /*4d750*/  STL.64 [R1+0x58c8], R16 ;  /* 0x0058c81001007387 */ /* 0x0001e40000100a00 */
[----:B------:R1:W-:Y:S01]  /*4d760*/  STL.64 [R1+0x5960], R18 ;  /* 0x0059601201007387 */ /* 0x0003e20000100a00 */
[----:B0-----:R-:W2:Y:S01]  /*4d770*/  LDL.LU R16, [R1+0x590] ;  /* 0x0005900001107983 */ /* 0x001ea20000300800 */
[----:B------:R-:W2:Y:S02]  /*4d780*/  LDL.LU R17, [R1+0x594] ;  /* 0x0005940001117983 */ /* 0x000ea40000300800 */
[----:B-1----:R-:W2:Y:S02]  /*4d790*/  LDL.LU R18, [R1+0x598] ;  /* 0x0005980001127983 */ /* 0x002ea40000300800 */
[----:B------:R-:W2:Y:S01]  /*4d7a0*/  LDL.LU R19, [R1+0x59c] ;  /* 0x00059c0001137983 */ /* 0x000ea20000300800 */
[C---:B----4-:R-:W-:Y:S01]  /*4d7b0*/  HMMA.16816.F32.BF16 R8, R24.reuse, R12, R8 ;  /* 0x0000000c1808723c */ /* 0x050fe20000041808 */
        /* <DEDUP_REMOVED lines=10> */
[----:B------:R-:W2:Y:S02]  /*4d860*/  LDL.LU.64 R8, [R1+0x5980] ;  /* 0x0059800001087983 */ /* 0x000ea40000300a00 */
[C---:B--2---:R-:W-:Y:S01]  /*4d870*/  HMMA.16816.F32.BF16 R4, R24.reuse, R8, R4 ;  /* 0x000000081804723c */ /* 0x044fe20000041804 */
[----:B----4-:R-:W-:Y:S01]  /*4d880*/  STL.64 [R1+0x5848], R10 ;  /* 0x0058480a01007387 */ /* 0x010fe20000100a00 */
[----:B------:R0:W-:Y:S11]  /*4d890*/  STL.64 [R1+0x5840], R8 ;  /* 0x0058400801007387 */ /* 0x0001f60000100a00 */
[----:B------:R-:W-:Y:S10]  /*4d8a0*/  @!UPT UIADD3 URZ, URZ, URZ, URZ ;  /* 0x0000003f3f3ff290 */ /* 0x000ff4000fffe03f */
[----:B------:R-:W-:Y:S01]  /*4d8b0*/  STL.64 [R1+0x330], R4 ;  /* 0x0003300401007387 */ /* 0x000fe20000100a00 */
[----:B------:R-:W-:Y:S02]  /*4d8c0*/  STL.64 [R1+0x338], R6 ;  /* 0x0003380601007387 */ /* 0x000fe40000100a00 */
[----:B------:R-:W1:Y:S01]  /*4d8d0*/  LDSM.16.MT88.4 R4, [R28+0x4000] ;  /* 0x004000001c04783b */ /* 0x000e620000004200 */
[----:B------:R-:W-:Y:S01]  /*4d8e0*/  HMMA.16816.F32.BF16 R16, R24, R20, R16 ;  /* 0x000000141810723c */ /* 0x000fe20000041810 */
[----:B0-----:R-:W2:Y:S02]  /*4d8f0*/  LDL.64 R8, [R1+0x140] ;  /* 0x0001400001087983 */ /* 0x001ea40000100a00 */
[----:B------:R-:W-:Y:S02]  /*4d900*/  STL [R1+0x5828], R28 ;  /* 0x0058281c01007387 */ /* 0x000fe40000100800 */
[----:B-1----:R-:W-:Y:S01]  /*4d910*/  STL.64 [R1+0x5740], R6 ;  /* 0x0057400601007387 */ /* 0x002fe20000100a00 */
[----:B------:R0:W-:Y:S11]  /*4d920*/  STL.64 [R1+0x5738], R4 ;  /* 0x0057380401007387 */ /* 0x0001f60000100a00 */
[----:B------:R-:W-:Y:S06]  /*4d930*/  @!UPT UIADD3 URZ, URZ, URZ, URZ ;  /* 0x0000003f3f3ff290 */ /* 0x000fec000fffe03f */
[----:B------:R-:W-:Y:S02]  /*4d940*/  STL.64 [R1+0x5a0], R16 ;  /* 0x0005a01001007387 */ /* 0x000fe40000100a00 */
[----:B------:R1:W-:Y:S02]  /*4d950*/  STL.64 [R1+0x5a8], R18 ;  /* 0x0005a81201007387 */ /* 0x0003e40000100a00 */
[----:B0-----:R-:W-:Y:S02]  /*4d960*/  IMAD.MOV.U32 R4, RZ, RZ, R2 ;  /* 0x000000ffff047224 */ /* 0x001fe400078e0002 */
[----:B------:R-:W-:Y:S01]  /*4d970*/  IMAD.MOV.U32 R5, RZ, RZ, R0 ;  /* 0x000000ffff057224 */ /* 0x000fe200078e0000 */
[----:B-1----:R-:W4:Y:S01]  /*4d980*/  LDL.LU.64 R18, [R1+0x5978] ;  /* 0x0059780001127983 */ /* 0x002f220000300a00 */
[----:B------:R-:W4:Y:S02]  /*4d990*/  LDL.LU.64 R16, [R1+0x5970] ;  /* 0x0059700001107983 */ /* 0x000f240000300a00 */
[----:B------:R-:W-:-:S02]  /*4d9a0*/  IMAD.MOV.U32 R2, RZ, RZ, R20 ;  /* 0x000000ffff027224 */ /* 0x000fc400078e0014 */
[----:B------:R-:W-:Y:S02]  /*4d9b0*/  IMAD.MOV.U32 R0, RZ, RZ, R21 ;  /* 0x000000ffff007224 */ /* 0x000fe400078e0015 */
[----:B------:R-:W4:Y:S03]  /*4d9c0*/  LDL.LU.64 R20, [R1+0x5968] ;  /* 0x0059680001147983 */ /* 0x000f260000300a00 */
[----:B------:R-:W-:Y:S02]  /*4d9d0*/  STL [R1+0x5830], R0 ;  /* 0x0058300001007387 */ /* 0x000fe40000100800 */
[----:B------:R-:W-:Y:S01]  /*4d9e0*/  STL [R1+0x582c], R2 ;  /* 0x00582c0201007387 */ /* 0x000fe20000100800 */
[----:B----4-:R-:W-:Y:S01]  /*4d9f0*/  HMMA.16816.F32.BF16 R16, R24, R20, R16 ;  /* 0x000000141810723c */ /* 0x010fe20000041810 */
[----:B------:R-:W-:Y:S02]  /*4da00*/  IMAD.MOV.U32 R6, RZ, RZ, R20 ;  /* 0x000000ffff067224 */ /* 0x000fe400078e0014 */
[----:B------:R-:W-:Y:S11]  /*4da10*/  IMAD.MOV.U32 R3, RZ, RZ, R21 ;  /* 0x000000ffff037224 */ /* 0x000ff600078e0015 */
[----:B------:R-:W-:Y:S09]  /*4da20*/  @!UPT UIADD3 URZ, URZ, URZ, URZ ;  /* 0x0000003f3f3ff290 */ /* 0x000ff2000fffe03f */
[----:B------:R-:W-:Y:S01]  /*4da30*/  STL.64 [R1+0x590], R16 ;  /* 0x0005901001007387 */ /* 0x000fe20000100a00 */
[----:B------:R0:W-:Y:S03]  /*4da40*/  STL.64 [R1+0x598], R18 ;  /* 0x0005981201007387 */ /* 0x0001e60000100a00 */
[----:B0-----:R-:W4:Y:S01]  /*4da50*/  LDL.LU.64 R18, [R1+0x5960] ;  /* 0x0059600001127983 */ /* 0x001f220000300a00 */
[----:B------:R-:W3:Y:S02]  /*4da60*/  LDL.LU.64 R22, [R1+0x5958] ;  /* 0x0059580001167983 */ /* 0x000ee40000300a00 */
[----:B------:R-:W3:Y:S02]  /*4da70*/  LDL.LU.64 R20, [R1+0x5950] ;  /* 0x0059500001147983 */ /* 0x000ee40000300a00 */
[----:B------:R-:W-:Y:S01]  /*4da80*/  STL [R1+0x5838], R3 ;  /* 0x0058380301007387 */ /* 0x000fe20000100800 */
[----:B------:R-:W-:Y:S01]  /*4da90*/  STL [R1+0x5834], R6 ;  /* 0x0058340601007387 */ /* 0x000fe20000100800 */
[----:B--2---:R-:W-:-:S02]  /*4daa0*/  IMAD.MOV.U32 R7, RZ, RZ, R9 ;  /* 0x000000ffff077224 */ /* 0x004fc400078e0009 */
[----:B------:R-:W-:Y:S01]  /*4dab0*/  IMAD.MOV.U32 R14, RZ, RZ, R8 ;  /* 0x000000ffff0e7224 */ /* 0x000fe200078e0008 */
[----:B---3--:R-:W-:Y:S11]  /*4dac0*/  HMMA.16816.F32.BF16 R20, R24, R8, R20 ;  /* 0x000000081814723c */ /* 0x008ff60000041814 */
[----:B------:R-:W-:Y:S11]  /*4dad0*/  @!UPT UIADD3 URZ, URZ, URZ, URZ ;  /* 0x0000003f3f3ff290 */ /* 0x000ff6000fffe03f */
[----:B------:R-:W-:Y:S01]  /*4dae0*/  @!UPT UIADD3 URZ, URZ, URZ, URZ ;  /* 0x0000003f3f3ff290 */ /* 0x000fe2000fffe03f */
[----:B------:R-:W-:Y:S01]  /*4daf0*/  STL.64 [R1+0x580], R20 ;  /* 0x0005801401007387 */ /* 0x000fe20000100a00 */
[----:B------:R0:W-:Y:S03]  /*4db00*/  STL.64 [R1+0x588], R22 ;  /* 0x0005881601007387 */ /* 0x0001e60000100a00 */
[----:B0-----:R-:W2:Y:S01]  /*4db10*/  LDL.LU.64 R22, [R1+0x5948] ;  /* 0x0059480001167983 */ /* 0x001ea20000300a00 */
[----:B------:R-:W3:Y:S02]  /*4db20*/  LDL.LU.64 R20, [R1+0x5940] ;  /* 0x0059400001147983 */ /* 0x000ee40000300a00 */
[----:B------:R-:W-:Y:S02]  /*4db30*/  STL [R1+0x5908], R7 ;  /* 0x0059080701007387 */ /* 0x000fe40000100800 */
[----:B------:R-:W-:Y:S01]  /*4db40*/  STL.64 [R1+0x5900], R4 ;  /* 0x0059000401007387 */ /* 0x000fe20000100a00 */
[----:B------:R-:W2:Y:S01]  /*4db50*/  LDL.LU R8, [R1+0x1e0] ;  /* 0x0001e00001087983 */ /* 0x000ea20000300800 */
        /* <DEDUP_REMOVED lines=15> */
[----:B0-----:R-:W-:-:S02]  /*4dc50*/  IMAD.MOV.U32 R8, RZ, RZ, R29 ;  /* 0x000000ffff087224 */ /* 0x001fc400078e001d */
[----:B------:R-:W-:Y:S01]  /*4dc60*/  IMAD.MOV.U32 R9, RZ, RZ, R23 ;  /* 0x000000ffff097224 */ /* 0x000fe200078e0017 */
[----:B--2---:R-:W-:Y:S01]  /*4dc70*/  STL.64 [R1+0x5918], R6 ;  /* 0x0059180601007387 */ /* 0x004fe20000100a00 */
[----:B------:R0:W-:Y:S02]  /*4dc80*/  STL.64 [R1+0x5910], R4 ;  /* 0x0059100401007387 */ /* 0x0001e40000100a00 */
[----:B0-----:R-:W-:Y:S02]  /*4dc90*/  IMAD.MOV.U32 R4, RZ, RZ, R22 ;  /* 0x000000ffff047224 */ /* 0x001fe400078e0016 */
[----:B------:R-:W-:-:S05]  /*4dca0*/  IMAD.MOV.U32 R5, RZ, RZ, R15 ;  /* 0x000000ffff057224 */ /* 0x000fca00078e000f */
[----:B------:R0:W-:Y:S04]  /*4dcb0*/  STL.64 [R1+0x5928], R4 ;  /* 0x0059280401007387 */ /* 0x0001e80000100a00 */
[----:B0-----:R-:W2:Y:S01]  /*4dcc0*/  LDL.64 R4, [R1+0x120] ;  /* 0x0001200001047983 */ /* 0x001ea20000100a00 */
[----:B------:R0:W-:Y:S03]  /*4dcd0*/  STL.64 [R1+0x5880], R8 ;  /* 0x0058800801007387 */ /* 0x0001e60000100a00 */
[----:B0-----:R-:W2:Y:S04]  /*4dce0*/  LDL.64 R8, [R1+0x10] ;  /* 0x0000100001087983 */ /* 0x001ea80000100a00 */
[----:B--2---:R0:W-:Y:S04]  /*4dcf0*/  STL.64 [R1+0x5898], R8 ;  /* 0x0058980801007387 */ /* 0x0041e80000100a00 */
[----:B0-----:R-:W2:Y:S01]  /*4dd00*/  LDL.LU R8, [R1+0x570] ;  /* 0x0005700001087983 */ /* 0x001ea20000300800 */
[----:B------:R-:W2:Y:S02]  /*4dd10*/  LDL.LU R9, [R1+0x574] ;  /* 0x0005740001097983 */ /* 0x000ea40000300800 */
[----:B------:R-:W2:Y:S02]  /*4dd20*/  LDL.LU R10, [R1+0x578] ;  /* 0x00057800010a7983 */ /* 0x000ea40000300800 */
[----:B------:R-:W2:Y:S02]  /*4dd30*/  LDL.LU R11, [R1+0x57c] ;  /* 0x00057c00010b7983 */ /* 0x000ea40000300800 */
[----:B---3--:R-:W-:Y:S01]  /*4dd40*/  IMAD.MOV.U32 R15, RZ, RZ, R21 ;  /* 0x000000ffff0f7224 */ /* 0x008fe200078e0015 */
[----:B------:R-:W-:Y:S01]  /*4dd50*/  STL [R1+0x583c], R14 ;  /* 0x00583c0e01007387 */ /* 0x000fe20000100800 */
[----:B--2---:R-:W-:Y:S11]  /*4dd60*/  HMMA.16816.F32.BF16 R8, R24, R20, R8 ;  /* 0x000000141808723c */ /* 0x004ff60000041808 */
[----:B------:R-:W-:Y:S11]  /*4dd70*/  @!UPT UIADD3 URZ, URZ, URZ, URZ ;  /* 0x0000003f3f3ff290 */ /* 0x000ff6000fffe03f */
[----:B------:R-:W-:Y:S01]  /*4dd80*/  @!UPT UIADD3 URZ, URZ, URZ, URZ ;  /* 0x0000003f3f3ff290 */ /* 0x000fe2000fffe03f */
[----:B------:R-:W-:Y:S01]  /*4dd90*/  STL.64 [R1+0x570], R8 ;  /* 0x0005700801007387 */ /* 0x000fe20000100a00 */
[----:B------:R-:W-:Y:S02]  /*4dda0*/  STL.64 [R1+0x578], R10 ;  /* 0x0005780a01007387 */ /* 0x000fe40000100a00 */
[----:B------:R-:W-:Y:S02]  /*4ddb0*/  STL [R1+0x58e8], R15 ;  /* 0x0058e80f01007387 */ /* 0x000fe40000100800 */
[----:B------:R0:W-:Y:S02]  /*4ddc0*/  STL.64 [R1+0x58e0], R12 ;  /* 0x0058e00c01007387 */ /* 0x0001e40000100a00 */
[----:B0-----:R-:W2:Y:S01]  /*4ddd0*/  LDL.LU R12, [R1+0x530] ;  /* 0x00053000010c7983 */ /* 0x001ea20000300800 */
[----:B------:R-:W2:Y:S02]  /*4dde0*/  LDL.LU R13, [R1+0x534] ;  /* 0x00053400010d7983 */ /* 0x000ea40000300800 */
[----:B------:R-:W3:Y:S02]  /*4ddf0*/  LDL.LU R14, [R1+0x538] ;  /* 0x00053800010e7983 */ /* 0x000ee40000300800 */
[----:B------:R-:W3:Y:S02]  /*4de00*/  LDL.LU R15, [R1+0x53c] ;  /* 0x00053c00010f7983 */ /* 0x000ee40000300800 */
[----:B---3--:R-:W-:Y:S01]  /*4de10*/  STL.64 [R1+0x58f8], R14 ;  /* 0x0058f80e01007387 */ /* 0x008fe20000100a00 */
[----:B--2---:R0:W-:Y:S03]  /*4de20*/  STL.64 [R1+0x58f0], R12 ;  /* 0x0058f00c01007387 */ /* 0x0041e60000100a00 */
[----:B0-----:R-:W2:Y:S04]  /*4de30*/  LDL.64 R12, [R1+0x100] ;  /* 0x00010000010c7983 */ /* 0x001ea80000100a00 */
[----:B--2---:R0:W-:Y:S04]  /*4de40*/  STL.64 [R1+0x5920], R12 ;  /* 0x0059200c01007387 */ /* 0x0041e80000100a00 */
        /* <DEDUP_REMOVED lines=14> */
[----:B------:R-:W4:Y:S02]  /*4df30*/  LDL.LU R18, [R1+0x528] ;  /* 0x0005280001127983 */ /* 0x000f240000300800 */
[----:B------:R-:W4:Y:S02]  /*4df40*/  LDL.LU R19, [R1+0x52c] ;  /* 0x00052c0001137983 */ /* 0x000f240000300800 */
[----:B------:R-:W-:-:S02]  /*4df50*/  IMAD.MOV.U32 R29, RZ, RZ, R20 ;  /* 0x000000ffff1d7224 */ /* 0x000fc400078e0014 */
[----:B------:R-:W-:Y:S02]  /*4df60*/  IMAD.MOV.U32 R2, RZ, RZ, R4 ;  /* 0x000000ffff027224 */ /* 0x000fe400078e0004 */
[----:B------:R-:W-:Y:S01]  /*4df70*/  IMAD.MOV.U32 R28, RZ, RZ, R5 ;  /* 0x000000ffff1c7224 */ /* 0x000fe200078e0005 */
[C---:B--2---:R-:W-:Y:S01]  /*4df80*/  HMMA.16816.F32.BF16 R12, R24.reuse, R4, R12 ;  /* 0x00000004180c723c */ /* 0x044fe2000004180c */
[----:B----4-:R-:W-:Y:S01]  /*4df90*/  STL.64 [R1+0x58d8], R18 ;  /* 0x0058d81201007387 */ /* 0x010fe20000100a00 */
[----:B---3--:R0:W-:Y:S03]  /*4dfa0*/  STL.64 [R1+0x58d0], R16 ;  /* 0x0058d01001007387 */ /* 0x0081e60000100a00 */
[----:B0-----:R-:W2:Y:S01]  /*4dfb0*/  LDL.64 R16, [R1+0xf0] ;  /* 0x0000f00001107983 */ /* 0x001ea20000100a00 */
[----:B------:R0:W-:Y:S03]  /*4dfc0*/  STL.64 [R1+0x58c0], R8 ;  /* 0x0058c00801007387 */ /* 0x0001e60000100a00 */
[----:B0-----:R-:W3:Y:S01]  /*4dfd0*/  LDL.64 R8, [R1+0xe0] ;  /* 0x0000e00001087983 */ /* 0x001ee20000100a00 */
[----:B------:R-:W4:Y:S02]  /*4dfe0*/  LDL.LU R20, [R1+0x320] ;  /* 0x0003200001147983 */ /* 0x000f240000300800 */
[----:B------:R-:W4:Y:S02]  /*4dff0*/  LDL.LU R21, [R1+0x324] ;  /* 0x0003240001157983 */ /* 0x000f240000300800 */
[----:B------:R-:W4:Y:S01]  /*4e000*/  LDL.LU R22, [R1+0x328] ;  /* 0x0003280001167983 */ /* 0x000f220000300800 */
[----:B------:R-:W4:Y:S08]  /*4e010*/  LDL.LU R23, [R1+0x32c] ;  /* 0x00032c0001177983 */ /* 0x000f300000300800 */
[----:B------:R-:W-:Y:S02]  /*4e020*/  STL.64 [R1+0x560], R12 ;  /* 0x0005600c01007387 */ /* 0x000fe40000100a00 */
[----:B------:R0:W-:Y:S02]  /*4e030*/  STL.64 [R1+0x568], R14 ;  /* 0x0005680e01007387 */ /* 0x0001e40000100a00 */
[----:B0-----:R-:W2:Y:S01]  /*4e040*/  LDL.LU.64 R14, [R1+0x5938] ;  /* 0x00593800010e7983 */ /* 0x001ea20000300a00 */
[----:B------:R-:W2:Y:S02]  /*4e050*/  LDL.LU.64 R12, [R1+0x5930] ;  /* 0x00593000010c7983 */ /* 0x000ea40000300a00 */
[----:B------:R-:W2:Y:S02]  /*4e060*/  LDL.LU.64 R4, [R1+0x5928] ;  /* 0x0059280001047983 */ /* 0x000ea40000300a00 */
[C---:B--2---:R-:W-:Y:S01]  /*4e070*/  HMMA.16816.F32.BF16 R4, R24.reuse, R4, R12 ;  /* 0x000000041804723c */ /* 0x044fe2000004180c */
[----:B------:R-:W2:Y:S11]  /*4e080*/  LDL.LU.64 R12, [R1+0x5920] ;  /* 0x00592000010c7983 */ /* 0x000eb60000300a00 */
[----:B------:R-:W-:Y:S11]  /*4e090*/  @!UPT UIADD3 URZ, URZ, URZ, URZ ;  /* 0x0000003f3f3ff290 */ /* 0x000ff6000fffe03f */
[----:B------:R-:W-:Y:S01]  /*4e0a0*/  STL.64 [R1+0x550], R4 ;  /* 0x0005500401007387 */ /* 0x000fe20000100a00 */
[----:B------:R0:W-:Y:S03]  /*4e0b0*/  STL.64 [R1+0x558], R6 ;  /* 0x0005580601007387 */ /* 0x0001e60000100a00 */
[----:B0-----:R-:W3:Y:S01]  /*4e0c0*/  LDL.LU.64 R6, [R1+0x5918] ;  /* 0x0059180001067983 */ /* 0x001ee20000300a00 */
[----:B------:R-:W3:Y:S02]  /*4e0d0*/  LDL.LU.64 R4, [R1+0x5910] ;  /* 0x0059100001047983 */ /* 0x000ee40000300a00 */
[----:B--2---:R-:W-:Y:S01]  /*4e0e0*/  IMAD.MOV.U32 R0, RZ, RZ, R13 ;  /* 0x000000ffff007224 */ /* 0x004fe200078e000d */
[C---:B---3--:R-:W-:Y:S11]  /*4e0f0*/  HMMA.16816.F32.BF16 R4, R24.reuse, R12, R4 ;  /* 0x0000000c1804723c */ /* 0x048ff60000041804 */
[----:B------:R-:W-:Y:S11]  /*4e100*/  @!UPT UIADD3 URZ, URZ, URZ, URZ ;  /* 0x0000003f3f3ff290 */ /* 0x000ff6000fffe03f */
[----:B------:R-:W-:Y:S01]  /*4e110*/  @!UPT UIADD3 URZ, URZ, URZ, URZ ;  /* 0x0000003f3f3ff290 */ /* 0x000fe2000fffe03f */
[----:B------:R-:W-:Y:S01]  /*4e120*/  STL.64 [R1+0x540], R4 ;  /* 0x0005400401007387 */ /* 0x000fe20000100a00 */
[----:B------:R0:W-:Y:S03]  /*4e130*/  STL.64 [R1+0x548], R6 ;  /* 0x0005480601007387 */ /* 0x0001e60000100a00 */
[----:B0-----:R-:W2:Y:S01]  /*4e140*/  LDL.LU R7, [R1+0x5908] ;  /* 0x0059080001077983 */ /* 0x001ea20000300800 */
[----:B------:R-:W4:Y:S02]  /*4e150*/  LDL.LU.64 R4, [R1+0x5900] ;  /* 0x0059000001047983 */ /* 0x000f240000300a00 */
[----:B------:R-:W-:Y:S02]  /*4e160*/  IMAD.MOV.U32 R6, RZ, RZ, R12 ;  /* 0x000000ffff067224 */ /* 0x000fe400078e000c */
[----:B------:R-:W3:Y:S01]  /*4e170*/  LDL.LU.64 R14, [R1+0x58f8] ;  /* 0x0058f800010e7983 */ /* 0x000ee20000300a00 */
[----:B------:R-:W3:Y:S02]  /*4e180*/  LDL.LU.64 R12, [R1+0x58f0] ;  /* 0x0058f000010c7983 */ /* 0x000ee40000300a00 */
[C---:B---3--:R-:W-:Y:S11]  /*4e190*/  HMMA.16816.F32.BF16 R12, R24.reuse, R16, R12 ;  /* 0x00000010180c723c */ /* 0x048ff6000004180c */
[----:B------:R-:W-:Y:S11]  /*4e1a0*/  @!UPT UIADD3 URZ, URZ, URZ, URZ ;  /* 0x0000003f3f3ff290 */ /* 0x000ff6000fffe03f */
[----:B------:R-:W-:Y:S01]  /*4e1b0*/  @!UPT UIADD3 URZ, URZ, URZ, URZ ;  /* 0x0000003f3f3ff290 */ /* 0x000fe2000fffe03f */
[----:B------:R-:W-:Y:S01]  /*4e1c0*/  STL.64 [R1+0x530], R12 ;  /* 0x0005300c01007387 */ /* 0x000fe20000100a00 */
[----:B------:R0:W-:Y:S03]  /*4e1d0*/  STL.64 [R1+0x538], R14 ;  /* 0x0005380e01007387 */ /* 0x0001e60000100a00 */
[----:B0-----:R-:W3:Y:S01]  /*4e1e0*/  LDL.LU R15, [R1+0x58e8] ;  /* 0x0058e800010f7983 */ /* 0x001ee20000300800 */
[----:B------:R-:W2:Y:S02]  /*4e1f0*/  LDL.LU.64 R12, [R1+0x58e0] ;  /* 0x0058e000010c7983 */ /* 0x000ea40000300a00 */
[----:B------:R-:W-:Y:S02]  /*4e200*/  IMAD.MOV.U32 R14, RZ, RZ, R16 ;  /* 0x000000ffff0e7224 */ /* 0x000fe400078e0010 */
[----:B------:R-:W-:Y:S01]  /*4e210*/  IMAD.MOV.U32 R3, RZ, RZ, R17 ;  /* 0x000000ffff037224 */ /* 0x000fe200078e0011 */
[----:B------:R-:W4:Y:S01]  /*4e220*/  LDL.LU.64 R18, [R1+0x58d8] ;  /* 0x0058d80001127983 */ /* 0x000f220000300a00 */
[----:B------:R-:W4:Y:S03]  /*4e230*/  LDL.LU.64 R16, [R1+0x58d0] ;  /* 0x0058d00001107983 */ /* 0x000f260000300a00 */
[----:B---3--:R-:W-:Y:S01]  /*4e240*/  STL.64 [R1+0x5878], R14 ;  /* 0x0058780e01007387 */ /* 0x008fe20000100a00 */
[----:B--2---:R0:W-:Y:S03]  /*4e250*/  STL.64 [R1+0x5870], R12 ;  /* 0x0058700c01007387 */ /* 0x0041e60000100a00 */
[----:B0-----:R-:W2:Y:S01]  /*4e260*/  LDL.LU R12, [R1+0x200] ;  /* 0x00020000010c7983 */ /* 0x001ea20000300800 */
[----:B------:R-:W2:Y:S02]  /*4e270*/  LDL.LU R13, [R1+0x204] ;  /* 0x00020400010d7983 */ /* 0x000ea40000300800 */
[----:B------:R-:W3:Y:S02]  /*4e280*/  LDL.LU R14, [R1+0x208] ;  /* 0x00020800010e7983 */ /* 0x000ee40000300800 */
[----:B------:R-:W3:Y:S01]  /*4e290*/  LDL.LU R15, [R1+0x20c] ;  /* 0x00020c00010f7983 */ /* 0x000ee20000300800 */
[C---:B----4-:R-:W-:Y:S01]  /*4e2a0*/  HMMA.16816.F32.BF16 R16, R24.reuse, R8, R16 ;  /* 0x000000081810723c */ /* 0x050fe20000041810 */
[----:B---3--:R-:W-:Y:S01]  /*4e2b0*/  STL.64 [R1+0x5890], R14 ;  /* 0x0058900e01007387 */ /* 0x008fe20000100a00 */
[----:B--2---:R0:W-:Y:S03]  /*4e2c0*/  STL.64 [R1+0x5888], R12 ;  /* 0x0058880c01007387 */ /* 0x0041e60000100a00 */
[----:B0-----:R-:W2:Y:S01]  /*4e2d0*/  LDL.LU R12, [R1+0x210] ;  /* 0x00021000010c7983 */ /* 0x001ea20000300800 */
[----:B------:R-:W2:Y:S02]  /*4e2e0*/  LDL.LU R13, [R1+0x214] ;  /* 0x00021400010d7983 */ /* 0x000ea40000300800 */
[----:B------:R-:W3:Y:S02]  /*4e2f0*/  LDL.LU R14, [R1+0x218] ;  /* 0x00021800010e7983 */ /* 0x000ee40000300800 */
[----:B------:R-:W3:Y:S01]  /*4e300*/  LDL.LU R15, [R1+0x21c] ;  /* 0x00021c00010f7983 */ /* 0x000ee20000300800 */
[----:B------:R-:W-:Y:S01]  /*4e310*/  HMMA.16816.F32.BF16 R24, R24, R4, R20 ;  /* 0x000000041818723c */ /* 0x000fe20000041814 */
[----:B---3--:R-:W-:Y:S01]  /*4e320*/  STL.64 [R1+0x58a8], R14 ;  /* 0x0058a80e01007387 */ /* 0x008fe20000100a00 */
[----:B--2---:R0:W-:Y:S03]  /*4e330*/  STL.64 [R1+0x58a0], R12 ;  /* 0x0058a00c01007387 */ /* 0x0041e60000100a00 */
[----:B0-----:R-:W2:Y:S01]  /*4e340*/  LDL.LU R12, [R1+0x220] ;  /* 0x00022000010c7983 */ /* 0x001ea20000300800 */
[----:B------:R-:W2:Y:S02]  /*4e350*/  LDL.LU R13, [R1+0x224] ;  /* 0x00022400010d7983 */ /* 0x000ea40000300800 */
[----:B------:R-:W2:Y:S02]  /*4e360*/  LDL.LU R14, [R1+0x228] ;  /* 0x00022800010e7983 */ /* 0x000ea40000300800 */
[----:B------:R-:W2:Y:S02]  /*4e370*/  LDL.LU R15, [R1+0x22c] ;  /* 0x00022c00010f7983 */ /* 0x000ea40000300800 */
[----:B------:R0:W-:Y:S01]  /*4e380*/  STL.64 [R1+0x520], R16 ;  /* 0x0005201001007387 */ /* 0x0001e20000100a00 */
[----:B------:R1:W-:Y:S03]  /*4e390*/  STL.64 [R1+0x528], R18 ;  /* 0x0005281201007387 */ /* 0x0003e60000100a00 */
[----:B0-----:R-:W3:Y:S01]  /*4e3a0*/  LDL.LU.64 R16, [R1+0x58c8] ;  /* 0x0058c80001107983 */ /* 0x001ee20000300a00 */
[----:B-1----:R-:W-:-:S02]  /*4e3b0*/  IMAD.MOV.U32 R19, RZ, RZ, R8 ;  /* 0x000000ffff137224 */ /* 0x002fc400078e0008 */
[----:B------:R-:W-:Y:S02]  /*4e3c0*/  IMAD.MOV.U32 R18, RZ, RZ, R9 ;  /* 0x000000ffff127224 */ /* 0x000fe400078e0009 */
[----:B------:R-:W2:Y:S01]  /*4e3d0*/  LDL.LU.64 R8, [R1+0x58c0] ;  /* 0x0058c00001087983 */ /* 0x000ea20000300a00 */
[----:B------:R-:W2:Y:S02]  /*4e3e0*/  LDL.LU.64 R22, [R1+0x58b8] ;  /* 0x0058b80001167983 */ /* 0x000ea40000300a00 */
[----:B------:R-:W2:Y:S02]  /*4e3f0*/  LDL.LU.64 R20, [R1+0x58b0] ;  /* 0x0058b00001147983 */ /* 0x000ea40000300a00 */
[----:B------:R0:W-:Y:S01]  /*4e400*/  STL.64 [R1+0x320], R24 ;  /* 0x0003201801007387 */ /* 0x0001e20000100a00 */
[----:B------:R1:W-:Y:S04]  /*4e410*/  STL.64 [R1+0x328], R26 ;  /* 0x0003281a01007387 */ /* 0x0003e80000100a00 */
[----:B0-----:R-:W4:Y:S01]  /*4e420*/  LDL.LU R24, [R1+0x1d0] ;  /* 0x0001d00001187983 */ /* 0x001f220000300800 */
[----:B------:R-:W4:Y:S02]  /*4e430*/  LDL.LU R25, [R1+0x1d4] ;  /* 0x0001d40001197983 */ /* 0x000f240000300800 */
[----:B-1----:R-:W4:Y:S02]  /*4e440*/  LDL.LU R26, [R1+0x1d8] ;  /* 0x0001d800011a7983 */ /* 0x002f240000300800 */
[----:B------:R-:W4:Y:S01]  /*4e450*/  LDL.LU R27, [R1+0x1dc] ;  /* 0x0001dc00011b7983 */ /* 0x000f220000300800 */
[----:B------:R-:W-:Y:S01]  /*4e460*/  STL.64 [R1+0x5750], R4 ;  /* 0x0057500401007387 */ /* 0x000fe20000100a00 */
[C---:B--2---:R-:W-:Y:S03]  /*4e470*/  HMMA.16816.F32.BF16 R8, R20.reuse, R8, R12 ;  /* 0x000000081408723c */ /* 0x044fe6000004180c */
[----:B------:R-:W2:Y:S01]  /*4e480*/  LDL.LU.64 R14, [R1+0x58a8] ;  /* 0x0058a800010e7983 */ /* 0x000ea20000300a00 */
[----:B------:R-:W2:Y:S11]  /*4e490*/  LDL.LU.64 R12, [R1+0x58a0] ;  /* 0x0058a000010c7983 */ /* 0x000eb60000300a00 */
[----:B------:R-:W-:Y:S08]  /*4e4a0*/  @!UPT UIADD3 URZ, URZ, URZ, URZ ;  /* 0x0000003f3f3ff290 */ /* 0x000ff0000fffe03f */
        /* <DEDUP_REMOVED lines=18> */
[----:B0-----:R-:W3:Y:S01]  /*4e5d0*/  LDL.LU.64 R10, [R1+0x5868] ;  /* 0x00586800010a7983 */ /* 0x001ee20000300a00 */
[----:B------:R-:W3:Y:S02]  /*4e5e0*/  LDL.LU.64 R8, [R1+0x5860] ;  /* 0x0058600001087983 */ /* 0x000ee40000300a00 */
[C---:B---3--:R-:W-:Y:S11]  /*4e5f0*/  HMMA.16816.F32.BF16 R8, R20.reuse, R16, R8 ;  /* 0x000000101408723c */ /* 0x048ff60000041808 */
[----:B------:R-:W-:Y:S11]  /*4e600*/  @!UPT UIADD3 URZ, URZ, URZ, URZ ;  /* 0x0000003f3f3ff290 */ /* 0x000ff6000fffe03f */
[----:B------:R-:W-:Y:S01]  /*4e610*/  @!UPT UIADD3 URZ, URZ, URZ, URZ ;  /* 0x0000003f3f3ff290 */ /* 0x000fe2000fffe03f */
[----:B------:R-:W-:Y:S01]  /*4e620*/  STL.64 [R1+0x1f0], R8 ;  /* 0x0001f00801007387 */ /* 0x000fe20000100a00 */
[----:B------:R0:W-:Y:S03]  /*4e630*/  STL.64 [R1+0x1f8], R10 ;  /* 0x0001f80a01007387 */ /* 0x0001e60000100a00 */
[----:B0-----:R-:W2:Y:S01]  /*4e640*/  LDL.LU.64 R10, [R1+0x5858] ;  /* 0x00585800010a7983 */ /* 0x001ea20000300a00 */
[----:B------:R-:W2:Y:S02]  /*4e650*/  LDL.LU.64 R8, [R1+0x5850] ;  /* 0x0058500001087983 */ /* 0x000ea40000300a00 */
[----:B------:R-:W-:Y:S01]  /*4e660*/  STL.64 [R1+0x5700], R16 ;  /* 0x0057001001007387 */ /* 0x000fe20000100a00 */
[C---:B--2---:R-:W-:Y:S11]  /*4e670*/  HMMA.16816.F32.BF16 R8, R20.reuse, R12, R8 ;  /* 0x0000000c1408723c */ /* 0x044ff60000041808 */
[----:B------:R-:W-:Y:S11]  /*4e680*/  @!UPT UIADD3 URZ, URZ, URZ, URZ ;  /* 0x0000003f3f3ff290 */ /* 0x000ff6000fffe03f */
[----:B------:R-:W-:Y:S01]  /*4e690*/  @!UPT UIADD3 URZ, URZ, URZ, URZ ;  /* 0x0000003f3f3ff290 */ /* 0x000fe2000fffe03f */
[----:B------:R-:W-:Y:S01]  /*4e6a0*/  STL.64 [R1+0x1e0], R8 ;  /* 0x0001e00801007387 */ /* 0x000fe20000100a00 */
[----:B------:R0:W-:Y:S03]  /*4e6b0*/  STL.64 [R1+0x1e8], R10 ;  /* 0x0001e80a01007387 */ /* 0x0001e60000100a00 */
[----:B0-----:R-:W2:Y:S01]  /*4e6c0*/  LDL.LU.64 R10, [R1+0x5848] ;  /* 0x00584800010a7983 */ /* 0x001ea20000300a00 */
[----:B------:R-:W4:Y:S02]  /*4e6d0*/  LDL.LU.64 R8, [R1+0x5840] ;  /* 0x0058400001087983 */ /* 0x000f240000300a00 */
[----:B------:R-:W3:Y:S01]  /*4e6e0*/  LDL.64 R16, [R1] ;  /* 0x0000000001107983 */ /* 0x000ee20000100a00 */
[----:B----4-:R-:W-:Y:S01]  /*4e6f0*/  HMMA.16816.F32.BF16 R24, R20, R8, R24 ;  /* 0x000000081418723c */ /* 0x010fe20000041818 */
[----:B---3--:R0:W-:Y:S01]  /*4e700*/  STL.64 [R1+0x5708], R16 ;  /* 0x0057081001007387 */ /* 0x0081e20000100a00 */
[----:B------:R-:W-:Y:S02]  /*4e710*/  STL.64 [R1+0x56f8], R12 ;  /* 0x0056f80c01007387 */ /* 0x000fe40000100a00 */
[----:B--2---:R-:W-:Y:S02]  /*4e720*/  STL.64 [R1+0x5718], R10 ;  /* 0x0057180a01007387 */ /* 0x004fe40000100a00 */
[----:B------:R-:W-:Y:S02]  /*4e730*/  STL.64 [R1+0x5710], R8 ;  /* 0x0057100801007387 */ /* 0x000fe40000100a00 */
[----:B0-----:R-:W-:-:S02]  /*4e740*/  IMAD.MOV.U32 R16, RZ, RZ, R5 ;  /* 0x000000ffff107224 */ /* 0x001fc400078e0005 */
[----:B------:R-:W-:Y:S11]  /*4e750*/  IMAD.MOV.U32 R17, RZ, RZ, R4 ;  /* 0x000000ffff117224 */ /* 0x000ff600078e0004 */
[----:B------:R-:W-:Y:S02]  /*4e760*/  @!UPT UIADD3 URZ, URZ, URZ, URZ ;  /* 0x0000003f3f3ff290 */ /* 0x000fe4000fffe03f */
[----:B------:R-:W-:Y:S01]  /*4e770*/  STL.64 [R1+0x1d0], R24 ;  /* 0x0001d01801007387 */ /* 0x000fe20000100a00 */
[----:B------:R-:W-:Y:S02]  /*4e780*/  STL.64 [R1+0x1d8], R26 ;  /* 0x0001d81a01007387 */ /* 0x000fe40000100a00 */
[----:B------:R0:W-:Y:S02]  /*4e790*/  STL.64 [R1+0x5720], R16 ;  /* 0x0057201001007387 */ /* 0x0001e40000100a00 */
[----:B0-----:R-:W2:Y:S01]  /*4e7a0*/  LDL.64 R16, [R1+0x20] ;  /* 0x0000200001107983 */ /* 0x001ea20000100a00 */
[----:B------:R-:W-:Y:S02]  /*4e7b0*/  IMAD.MOV.U32 R4, RZ, RZ, R19 ;  /* 0x000000ffff047224 */ /* 0x000fe400078e0013 */
[----:B------:R-:W-:Y:S01]  /*4e7c0*/  IMAD.MOV.U32 R5, RZ, RZ, R18 ;  /* 0x000000ffff057224 */ /* 0x000fe200078e0012 */
[----:B--2---:R0:W-:Y:S01]  /*4e7d0*/  STL.64 [R1+0x5748], R16 ;  /* 0x0057481001007387 */ /* 0x0041e20000100a00 */
[----:B------:R-:W2:Y:S02]  /*4e7e0*/  LDL.LU R8, [R1+0x470] ;  /* 0x0004700001087983 */ /* 0x000ea40000300800 */
[----:B------:R-:W2:Y:S02]  /*4e7f0*/  LDL.LU R9, [R1+0x474] ;  /* 0x0004740001097983 */ /* 0x000ea40000300800 */
[----:B------:R-:W3:Y:S01]  /*4e800*/  LDL.LU R10, [R1+0x478] ;  /* 0x00047800010a7983 */ /* 0x000ee20000300800 */
[----:B------:R-:W3:Y:S01]  /*4e810*/  LDL.LU R11, [R1+0x47c] ;  /* 0x00047c00010b7983 */ /* 0x000ee20000300800 */
[----:B------:R1:W-:Y:S03]  /*4e820*/  STL.64 [R1+0x5768], R4 ;  /* 0x0057680401007387 */ /* 0x0003e60000100a00 */
[----:B0-----:R-:W4:Y:S01]  /*4e830*/  LDL.LU R16, [R1+0x690] ;  /* 0x0006900001107983 */ /* 0x001f220000300800 */
[----:B------:R-:W4:Y:S02]  /*4e840*/  LDL.LU R17, [R1+0x694] ;  /* 0x0006940001117983 */ /* 0x000f240000300800 */
[----:B------:R-:W2:Y:S02]  /*4e850*/  LDL.LU R18, [R1+0x698] ;  /* 0x0006980001127983 */ /* 0x000ea40000300800 */
[----:B------:R-:W2:Y:S02]  /*4e860*/  LDL.LU R19, [R1+0x69c] ;  /* 0x00069c0001137983 */ /* 0x000ea40000300800 */
[----:B-1----:R-:W-:-:S02]  /*4e870*/  IMAD.MOV.U32 R4, RZ, RZ, R14 ;  /* 0x000000ffff047224 */ /* 0x002fc400078e000e */
[----:B------:R-:W-:Y:S01]  /*4e880*/  IMAD.MOV.U32 R5, RZ, RZ, R3 ;  /* 0x000000ffff057224 */ /* 0x000fe200078e0003 */
[----:B------:R-:W3:Y:S01]  /*4e890*/  LDL.LU R14, [R1+0x583c] ;  /* 0x00583c00010e7983 */ /* 0x000ee20000300800 */
[----:B------:R-:W3:Y:S03]  /*4e8a0*/  LDL.LU R3, [R1+0x5838] ;  /* 0x0058380001037983 */ /* 0x000ee60000300800 */
[----:B------:R-:W-:Y:S04]  /*4e8b0*/  STL.64 [R1+0x5780], R4 ;  /* 0x0057800401007387 */ /* 0x000fe80000100a00 */
[----:B--2---:R-:W-:Y:S01]  /*4e8c0*/  STL.64 [R1+0x5760], R18 ;  /* 0x0057601201007387 */ /* 0x004fe20000100a00 */
[----:B----4-:R0:W-:Y:S03]  /*4e8d0*/  STL.64 [R1+0x5758], R16 ;  /* 0x0057581001007387 */ /* 0x0101e60000100a00 */
[----:B0-----:R-:W2:Y:S01]  /*4e8e0*/  LDL.LU R16, [R1+0x510] ;  /* 0x0005100001107983 */ /* 0x001ea20000300800 */
[----:B------:R-:W2:Y:S02]  /*4e8f0*/  LDL.LU R17, [R1+0x514] ;  /* 0x0005140001117983 */ /* 0x000ea40000300800 */
[----:B------:R-:W4:Y:S02]  /*4e900*/  LDL.LU R18, [R1+0x518] ;  /* 0x0005180001127983 */ /* 0x000f240000300800 */
[----:B------:R-:W4:Y:S02]  /*4e910*/  LDL.LU R19, [R1+0x51c] ;  /* 0x00051c0001137983 */ /* 0x000f240000300800 */
[----:B------:R-:W-:-:S02]  /*4e920*/  IMAD.MOV.U32 R4, RZ, RZ, R6 ;  /* 0x000000ffff047224 */ /* 0x000fc400078e0006 */
[----:B------:R-:W-:Y:S01]  /*4e930*/  IMAD.MOV.U32 R5, RZ, RZ, R0 ;  /* 0x000000ffff057224 */ /* 0x000fe200078e0000 */
[----:B------:R-:W3:Y:S01]  /*4e940*/  LDL.LU R6, [R1+0x5834] ;  /* 0x0058340001067983 */ /* 0x000ee20000300800 */
[----:B------:R-:W3:Y:S03]  /*4e950*/  LDL.LU R0, [R1+0x5830] ;  /* 0x0058300001007983 */ /* 0x000ee60000300800 */
[----:B------:R-:W-:Y:S04]  /*4e960*/  STL.64 [R1+0x5798], R4 ;  /* 0x0057980401007387 */ /* 0x000fe80000100a00 */
[----:B----4-:R-:W-:Y:S01]  /*4e970*/  STL.64 [R1+0x5778], R18 ;  /* 0x0057781201007387 */ /* 0x010fe20000100a00 */
[----:B--2---:R0:W-:Y:S03]  /*4e980*/  STL.64 [R1+0x5770], R16 ;  /* 0x0057701001007387 */ /* 0x0041e60000100a00 */
[----:B0-----:R-:W2:Y:S01]  /*4e990*/  LDL.LU R16, [R1+0x7a0] ;  /* 0x0007a00001107983 */ /* 0x001ea20000300800 */
[----:B------:R-:W2:Y:S02]  /*4e9a0*/  LDL.LU R17, [R1+0x7a4] ;  /* 0x0007a40001117983 */ /* 0x000ea40000300800 */
[----:B------:R-:W4:Y:S02]  /*4e9b0*/  LDL.LU R18, [R1+0x7a8] ;  /* 0x0007a80001127983 */ /* 0x000f240000300800 */
[----:B------:R-:W4:Y:S01]  /*4e9c0*/  LDL.LU R19, [R1+0x7ac] ;  /* 0x0007ac0001137983 */ /* 0x000f220000300800 */
[----:B------:R-:W2:Y:S04]  /*4e9d0*/  LDL.64 R4, [R1+0x110] ;  /* 0x0001100001047983 */ /* 0x000ea80000100a00 */
[----:B--2---:R0:W-:Y:S02]  /*4e9e0*/  STL.64 [R1+0x57b0], R4 ;  /* 0x0057b00401007387 */ /* 0x0041e40000100a00 */
[----:B0-----:R-:W-:-:S02]  /*4e9f0*/  IMAD.MOV.U32 R4, RZ, RZ, R2 ;  /* 0x000000ffff047224 */ /* 0x001fc400078e0002 */
[----:B------:R-:W-:Y:S01]  /*4ea00*/  IMAD.MOV.U32 R5, RZ, RZ, R28 ;  /* 0x000000ffff057224 */ /* 0x000fe200078e001c */
[----:B------:R-:W2:Y:S01]  /*4ea10*/  LDL.LU R2, [R1+0x582c] ;  /* 0x00582c0001027983 */ /* 0x000ea20000300800 */
[----:B------:R-:W2:Y:S03]  /*4ea20*/  LDL.LU R28, [R1+0x5828] ;  /* 0x00582800011c7983 */ /* 0x000ea60000300800 */
[----:B------:R-:W-:Y:S01]  /*4ea30*/  STL.64 [R1+0x57c8], R4 ;  /* 0x0057c80401007387 */ /* 0x000fe20000100a00 */
[----:B----4-:R-:W-:Y:S02]  /*4ea40*/  STL.64 [R1+0x5790], R18 ;  /* 0x0057901201007387 */ /* 0x010fe40000100a00 */
[----:B------:R0:W-:Y:S02]  /*4ea50*/  STL.64 [R1+0x5788], R16 ;  /* 0x0057881001007387 */ /* 0x0001e40000100a00 */
[----:B0-----:R-:W4:Y:S01]  /*4ea60*/  LDL.LU R16, [R1+0x160] ;  /* 0x0001600001107983 */ /* 0x001f220000300800 */
[----:B------:R-:W4:Y:S02]  /*4ea70*/  LDL.LU R17, [R1+0x164] ;  /* 0x0001640001117983 */ /* 0x000f240000300800 */
[----:B------:R-:W3:Y:S02]  /*4ea80*/  LDL.LU R18, [R1+0x168] ;  /* 0x0001680001127983 */ /* 0x000ee40000300800 */
[----:B------:R-:W3:Y:S02]  /*4ea90*/  LDL.LU R19, [R1+0x16c] ;  /* 0x00016c0001137983 */ /* 0x000ee40000300800 */
[----:B------:R-:W-:-:S02]  /*4eaa0*/  IMAD.MOV.U32 R4, RZ, RZ, R29 ;  /* 0x000000ffff047224 */ /* 0x000fc400078e001d */
[----:B------:R-:W-:-:S05]  /*4eab0*/  IMAD.MOV.U32 R5, RZ, RZ, R15 ;  /* 0x000000ffff057224 */ /* 0x000fca00078e000f */
[----:B------:R-:W-:Y:S04]  /*4eac0*/  STL.64 [R1+0x57e0], R4 ;  /* 0x0057e00401007387 */ /* 0x000fe80000100a00 */
[----:B--2---:R-:W0:Y:S04]  /*4ead0*/  LDSM.16.MT88.4 R24, [R28+0x4080] ;  /* 0x004080001c18783b */ /* 0x004e280000004200 */
[----:B---3--:R-:W-:Y:S01]  /*4eae0*/  STL.64 [R1+0x57a8], R18 ;  /* 0x0057a81201007387 */ /* 0x008fe20000100a00 */
[----:B----4-:R1:W-:Y:S03]  /*4eaf0*/  STL.64 [R1+0x57a0], R16 ;  /* 0x0057a01001007387 */ /* 0x0103e60000100a00 */
[----:B-1----:R-:W2:Y:S01]  /*4eb00*/  LDL.LU R16, [R1+0x170] ;  /* 0x0001700001107983 */ /* 0x002ea20000300800 */
        /* <DEDUP_REMOVED lines=37> */
[----:B-1----:R-:W2:Y:S01]  /*4ed60*/  LDL.LU R16, [R1+0x1c0] ;  /* 0x0001c00001107983 */ /* 0x002ea20000300800 */
[----:B------:R-:W2:Y:S02]  /*4ed70*/  LDL.LU R17, [R1+0x1c4] ;  /* 0x0001c40001117983 */ /* 0x000ea40000300800 */
[----:B------:R-:W2:Y:S02]  /*4ed80*/  LDL.LU R18, [R1+0x1c8] ;  /* 0x0001c80001127983 */ /* 0x000ea40000300800 */
[----:B------:R-:W2:Y:S01]  /*4ed90*/  LDL.LU R19, [R1+0x1cc] ;  /* 0x0001cc0001137983 */ /* 0x000ea20000300800 */
[----:B------:R-:W-:Y:S01]  /*4eda0*/  STL.64 [R1+0x5730], R10 ;  /* 0x0057300a01007387 */ /* 0x000fe20000100a00 */
[----:B------:R1:W-:Y:S03]  /*4edb0*/  STL.64 [R1+0x5728], R8 ;  /* 0x0057280801007387 */ /* 0x0003e60000100a00 */
[----:B-1----:R-:W3:Y:S01]  /*4edc0*/  LDL.LU R8, [R1+0x480] ;  /* 0x0004800001087983 */ /* 0x002ee20000300800 */
[----:B------:R-:W3:Y:S02]  /*4edd0*/  LDL.LU R9, [R1+0x484] ;  /* 0x0004840001097983 */ /* 0x000ee40000300800 */
[----:B------:R-:W3:Y:S02]  /*4ede0*/  LDL.LU R10, [R1+0x488] ;  /* 0x00048800010a7983 */ /* 0x000ee40000300800 */
[----:B------:R-:W3:Y:S01]  /*4edf0*/  LDL.LU R11, [R1+0x48c] ;  /* 0x00048c00010b7983 */ /* 0x000ee20000300800 */
[----:B------:R-:W4:Y:S01]  /*4ee00*/  LDL.LU R12, [R1+0x450] ;  /* 0x00045000010c7983 */ /* 0x000f220000300800 */
[----:B------:R-:W4:Y:S02]  /*4ee10*/  LDL.LU R13, [R1+0x454] ;  /* 0x00045400010d7983 */ /* 0x000f240000300800 */
[----:B------:R-:W4:Y:S02]  /*4ee20*/  LDL.LU R14, [R1+0x458] ;  /* 0x00045800010e7983 */ /* 0x000f240000300800 */
[----:B------:R-:W4:Y:S01]  /*4ee30*/  LDL.LU R15, [R1+0x45c] ;  /* 0x00045c00010f7983 */ /* 0x000f220000300800 */
[----:B0-----:R0:W-:Y:S01]  /*4ee40*/  STL [R1+0x5654], R24 ;  /* 0x0056541801007387 */ /* 0x0011e20000100800 */
[----:B------:R1:W-:Y:S02]  /*4ee50*/  STL [R1+0x5650], R25 ;  /* 0x0056501901007387 */ /* 0x0003e40000100800 */
[----:B------:R1:W-:Y:S02]  /*4ee60*/  STL [R1+0x564c], R26 ;  /* 0x00564c1a01007387 */ /* 0x0003e40000100800 */
[----:B------:R1:W-:Y:S01]  /*4ee70*/  STL [R1+0x5648], R27 ;  /* 0x0056481b01007387 */ /* 0x0003e20000100800 */
[----:B0-----:R-:W3:Y:S01]  /*4ee80*/  LDL.LU R24, [R1+0x460] ;  /* 0x0004600001187983 */ /* 0x001ee20000300800 */
[----:B-1----:R-:W3:Y:S02]  /*4ee90*/  LDL.LU R25, [R1+0x464] ;  /* 0x0004640001197983 */ /* 0x002ee40000300800 */
[----:B------:R-:W3:Y:S02]  /*4eea0*/  LDL.LU R26, [R1+0x468] ;  /* 0x00046800011a7983 */ /* 0x000ee40000300800 */
[----:B------:R-:W3:Y:S01]  /*4eeb0*/  LDL.LU R27, [R1+0x46c] ;  /* 0x00046c00011b7983 */ /* 0x000ee20000300800 */
        /* <DEDUP_REMOVED lines=65> */
[----:B--2---:R-:W-:Y:S02]  /*4f2d0*/  HMMA.16816.F32.BF16 R20, R20, R4, R16 ;  /* 0x000000041414723c */ /* 0x004fe40000041810 */
[----:B------:R-:W3:Y:S01]  /*4f2e0*/  LDL.LU.64 R16, [R1+0x5748] ;  /* 0x0057480001107983 */ /* 0x000ee20000300a00 */
[----:B-1----:R-:W3:Y:S02]  /*4f2f0*/  LDL.LU.64 R6, [R1+0x5740] ;  /* 0x0057400001067983 */ /* 0x002ee40000300a00 */
[----:B------:R-:W3:Y:S11]  /*4f300*/  LDL.LU.64 R4, [R1+0x5738] ;  /* 0x0057380001047983 */ /* 0x000ef60000300a00 */
[----:B------:R-:W-:Y:S07]  /*4f310*/  @!UPT UIADD3 URZ, URZ, URZ, URZ ;  /* 0x0000003f3f3ff290 */ /* 0x000fee000fffe03f */
[----:B------:R0:W-:Y:S01]  /*4f320*/  STL.64 [R1+0xb0], R20 ;  /* 0x0000b01401007387 */ /* 0x0001e20000100a00 */
[----:B------:R1:W-:Y:S03]  /*4f330*/  STL.64 [R1+0xb8], R22 ;  /* 0x0000b81601007387 */ /* 0x0003e60000100a00 */
[----:B0-----:R-:W2:Y:S01]  /*4f340*/  LDL.LU R20, [R1+0x430] ;  /* 0x0004300001147983 */ /* 0x001ea20000300800 */
[----:B------:R-:W2:Y:S02]  /*4f350*/  LDL.LU R21, [R1+0x434] ;  /* 0x0004340001157983 */ /* 0x000ea40000300800 */
[----:B-1----:R-:W2:Y:S02]  /*4f360*/  LDL.LU R22, [R1+0x438] ;  /* 0x0004380001167983 */ /* 0x002ea40000300800 */
[----:B------:R-:W2:Y:S01]  /*4f370*/  LDL.LU R23, [R1+0x43c] ;  /* 0x00043c0001177983 */ /* 0x000ea20000300800 */
        /* <DEDUP_REMOVED lines=10> */
[----:B------:R-:W3:Y:S01]  /*4f420*/  LDL.LU.64 R10, [R1+0x5718] ;  /* 0x00571800010a7983 */ /* 0x000ee20000300a00 */
[----:B------:R-:W2:Y:S11]  /*4f430*/  LDL.LU.64 R8, [R1+0x5710] ;  /* 0x0057100001087983 */ /* 0x000eb60000300a00 */
[----:B------:R-:W-:Y:S10]  /*4f440*/  @!UPT UIADD3 URZ, URZ, URZ, URZ ;  /* 0x0000003f3f3ff290 */ /* 0x000ff4000fffe03f */
[----:B------:R0:W-:Y:S01]  /*4f450*/  STL.64 [R1+0x470], R16 ;  /* 0x0004701001007387 */ /* 0x0001e20000100a00 */
[----:B------:R-:W-:Y:S03]  /*4f460*/  STL.64 [R1+0x478], R18 ;  /* 0x0004781201007387 */ /* 0x000fe60000100a00 */
[----:B0-----:R-:W2:Y:S02]  /*4f470*/  LDL.LU.64 R16, [R1+0x5708] ;  /* 0x0057080001107983 */ /* 0x001ea40000300a00 */
[C---:B--2---:R-:W-:Y:S11]  /*4f480*/  HMMA.16816.F32.BF16 R24, R4.reuse, R16, R24 ;  /* 0x000000100418723c */ /* 0x044ff60000041818 */
[----:B------:R-:W-:Y:S11]  /*4f490*/  @!UPT UIADD3 URZ, URZ, URZ, URZ ;  /* 0x0000003f3f3ff290 */ /* 0x000ff6000fffe03f */
[----:B------:R-:W-:Y:S01]  /*4f4a0*/  @!UPT UIADD3 URZ, URZ, URZ, URZ ;  /* 0x0000003f3f3ff290 */ /* 0x000fe2000fffe03f */
[----:B------:R0:W-:Y:S01]  /*4f4b0*/  STL.64 [R1+0x460], R24 ;  /* 0x0004601801007387 */ /* 0x0001e20000100a00 */
[----:B------:R-:W-:Y:S02]  /*4f4c0*/  STL.64 [R1+0x468], R26 ;  /* 0x0004681a01007387 */ /* 0x000fe40000100a00 */
[----:B0-----:R-:W-:Y:S02]  /*4f4d0*/  IMAD.MOV.U32 R24, RZ, RZ, R16 ;  /* 0x000000ffff187224 */ /* 0x001fe400078e0010 */
[----:B------:R-:W-:Y:S02]  /*4f4e0*/  IMAD.MOV.U32 R25, RZ, RZ, R17 ;  /* 0x000000ffff197224 */ /* 0x000fe400078e0011 */
[----:B------:R-:W4:Y:S03]  /*4f4f0*/  LDL.LU.64 R16, [R1+0x5700] ;  /* 0x0057000001107983 */ /* 0x000f260000300a00 */
[----:B------:R0:W-:Y:S02]  /*4f500*/  STL.64 [R1+0x56b8], R24 ;  /* 0x0056b81801007387 */ /* 0x0001e40000100a00 */
[----:B0-----:R-:W2:Y:S01]  /*4f510*/  LDL.LU R24, [R1+0x440] ;  /* 0x0004400001187983 */ /* 0x001ea20000300800 */
[----:B------:R-:W2:Y:S02]  /*4f520*/  LDL.LU R25, [R1+0x444] ;  /* 0x0004440001197983 */ /* 0x000ea40000300800 */
[----:B------:R-:W2:Y:S02]  /*4f530*/  LDL.LU R26, [R1+0x448] ;  /* 0x00044800011a7983 */ /* 0x000ea40000300800 */
[----:B------:R-:W2:Y:S01]  /*4f540*/  LDL.LU R27, [R1+0x44c] ;  /* 0x00044c00011b7983 */ /* 0x000ea20000300800 */
[C---:B----4-:R-:W-:Y:S11]  /*4f550*/  HMMA.16816.F32.BF16 R12, R4.reuse, R16, R12 ;  /* 0x00000010040c723c */ /* 0x050ff6000004180c */
[----:B------:R-:W-:Y:S11]  /*4f560*/  @!UPT UIADD3 URZ, URZ, URZ, URZ ;  /* 0x0000003f3f3ff290 */ /* 0x000ff6000fffe03f */
[----:B------:R-:W-:Y:S01]  /*4f570*/  @!UPT UIADD3 URZ, URZ, URZ, URZ ;  /* 0x0000003f3f3ff290 */ /* 0x000fe2000fffe03f */
[----:B------:R0:W-:Y:S01]  /*4f580*/  STL.64 [R1+0x450], R12 ;  /* 0x0004500c01007387 */ /* 0x0001e20000100a00 */
[----:B------:R-:W-:Y:S03]  /*4f590*/  STL.64 [R1+0x458], R14 ;  /* 0x0004580e01007387 */ /* 0x000fe60000100a00 */
[----:B0-----:R-:W2:Y:S01]  /*4f5a0*/  LDL.LU.64 R12, [R1+0x56f8] ;  /* 0x0056f800010c7983 */ /* 0x001ea20000300a00 */
[----:B------:R2:W-:Y:S02]  /*4f5b0*/  STL.64 [R1+0x56d8], R16 ;  /* 0x0056d81001007387 */ /* 0x0005e40000100a00 */
[C---:B--2---:R-:W-:Y:S01]  /*4f5c0*/  HMMA.16816.F32.BF16 R16, R4.reuse, R12, R24 ;  /* 0x0000000c0410723c */ /* 0x044fe20000041818 */
[----:B------:R-:W-:Y:S01]  /*4f5d0*/  STL [R1+0x5600], R12 ;  /* 0x0056000c01007387 */ /* 0x000fe20000100800 */
[----:B------:R0:W-:Y:S06]  /*4f5e0*/  STL [R1+0x55fc], R13 ;  /* 0x0055fc0d01007387 */ /* 0x0001ec0000100800 */
[C---:B0-----:R-:W-:Y:S01]  /*4f5f0*/  HMMA.16816.F32.BF16 R12, R4.reuse, R8, R20 ;  /* 0x00000008040c723c */ /* 0x041fe20000041814 */
[----:B------:R-:W0:Y:S11]  /*4f600*/  LDSM.16.MT88.4 R20, [R28+0x4100] ;  /* 0x004100001c14783b */ /* 0x000e360000004200 */
[----:B------:R-:W-:Y:S03]  /*4f610*/  @!UPT UIADD3 URZ, URZ, URZ, URZ ;  /* 0x0000003f3f3ff290 */ /* 0x000fe6000fffe03f */
[----:B------:R1:W-:Y:S01]  /*4f620*/  STL.64 [R1+0x440], R16 ;  /* 0x0004401001007387 */ /* 0x0003e20000100a00 */
[----:B------:R2:W-:Y:S03]  /*4f630*/  STL.64 [R1+0x448], R18 ;  /* 0x0004481201007387 */ /* 0x0005e60000100a00 */
[----:B-1----:R-:W4:Y:S04]  /*4f640*/  LDL.LU R16, [R1+0x9d0] ;  /* 0x0009d00001107983 */ /* 0x002f280000300800 */
[----:B------:R-:W-:Y:S02]  /*4f650*/  STL.64 [R1+0x430], R12 ;  /* 0x0004300c01007387 */ /* 0x000fe40000100a00 */
[----:B------:R-:W-:Y:S02]  /*4f660*/  STL.64 [R1+0x438], R14 ;  /* 0x0004380e01007387 */ /* 0x000fe40000100a00 */
[----:B------:R-:W4:Y:S01]  /*4f670*/  LDL.LU R17, [R1+0x9d4] ;  /* 0x0009d40001117983 */ /* 0x000f220000300800 */
[----:B--2---:R-:W2:Y:S01]  /*4f680*/  LDL.LU R18, [R1+0x9d8] ;  /* 0x0009d80001127983 */ /* 0x004ea20000300800 */
[----:B------:R-:W2:Y:S03]  /*4f690*/  LDL.LU R19, [R1+0x9dc] ;  /* 0x0009dc0001137983 */ /* 0x000ea60000300800 */
[----:B--2---:R-:W-:Y:S01]  /*4f6a0*/  STL.64 [R1+0x56e8], R18 ;  /* 0x0056e81201007387 */ /* 0x004fe20000100a00 */
[----:B----4-:R1:W-:Y:S03]  /*4f6b0*/  STL.64 [R1+0x56e0], R16 ;  /* 0x0056e01001007387 */ /* 0x0103e60000100a00 */
[----:B-1----:R-:W2:Y:S01]  /*4f6c0*/  LDL.64 R16, [R1+0x30] ;  /* 0x0000300001107983 */ /* 0x002ea20000100a00 */
[----:B------:R-:W4:Y:S02]  /*4f6d0*/  LDL.LU R24, [R1+0x780] ;  /* 0x0007800001187983 */ /* 0x000f240000300800 */
[----:B------:R-:W4:Y:S02]  /*4f6e0*/  LDL.LU R25, [R1+0x784] ;  /* 0x0007840001197983 */ /* 0x000f240000300800 */
[----:B------:R-:W2:Y:S01]  /*4f6f0*/  LDL.LU R26, [R1+0x788] ;  /* 0x00078800011a7983 */ /* 0x000ea20000300800 */
[----:B------:R-:W2:Y:S04]  /*4f700*/  LDL.LU R27, [R1+0x78c] ;  /* 0x00078c00011b7983 */ /* 0x000ea80000300800 */
[----:B--2---:R-:W-:Y:S01]  /*4f710*/  STL.64 [R1+0x56c8], R26 ;  /* 0x0056c81a01007387 */ /* 0x004fe20000100a00 */
[----:B----4-:R1:W-:Y:S03]  /*4f720*/  STL.64 [R1+0x56c0], R24 ;  /* 0x0056c01801007387 */ /* 0x0103e60000100a00 */
[----:B-1----:R-:W2:Y:S04]  /*4f730*/  LDL.64 R24, [R1+0x140] ;  /* 0x0001400001187983 */ /* 0x002ea80000100a00 */
[----:B--2---:R1:W-:Y:S04]  /*4f740*/  STL.64 [R1+0x56d0], R24 ;  /* 0x0056d01801007387 */ /* 0x0043e80000100a00 */
[----:B-1----:R-:W2:Y:S04]  /*4f750*/  LDL.64 R24, [R1+0x150] ;  /* 0x0001500001187983 */ /* 0x002ea80000100a00 */
[----:B--2---:R1:W-:Y:S04]  /*4f760*/  STL.64 [R1+0x56f0], R24 ;  /* 0x0056f01801007387 */ /* 0x0043e80000100a00 */
[----:B-1----:R-:W2:Y:S01]  /*4f770*/  LDL.LU R24, [R1+0x420] ;  /* 0x0004200001187983 */ /* 0x002ea20000300800 */
[----:B------:R-:W2:Y:S02]  /*4f780*/  LDL.LU R25, [R1+0x424] ;  /* 0x0004240001197983 */ /* 0x000ea40000300800 */
[----:B------:R-:W2:Y:S02]  /*4f790*/  LDL.LU R26, [R1+0x428] ;  /* 0x00042800011a7983 */ /* 0x000ea40000300800 */
[----:B------:R-:W2:Y:S01]  /*4f7a0*/  LDL.LU R27, [R1+0x42c] ;  /* 0x00042c00011b7983 */ /* 0x000ea20000300800 */
[----:B------:R-:W4:Y:S01]  /*4f7b0*/  LDL.LU R12, [R1+0x770] ;  /* 0x00077000010c7983 */ /* 0x000f220000300800 */
[----:B------:R-:W4:Y:S02]  /*4f7c0*/  LDL.LU R13, [R1+0x774] ;  /* 0x00077400010d7983 */ /* 0x000f240000300800 */
[----:B------:R-:W2:Y:S02]  /*4f7d0*/  LDL.LU R14, [R1+0x778] ;  /* 0x00077800010e7983 */ /* 0x000ea40000300800 */
[----:B------:R-:W2:Y:S02]  /*4f7e0*/  LDL.LU R15, [R1+0x77c] ;  /* 0x00077c00010f7983 */ /* 0x000ea40000300800 */
[----:B--2---:R-:W-:Y:S01]  /*4f7f0*/  STL.64 [R1+0x56b0], R14 ;  /* 0x0056b00e01007387 */ /* 0x004fe20000100a00 */
[----:B----4-:R1:W-:Y:S03]  /*4f800*/  STL.64 [R1+0x56a8], R12 ;  /* 0x0056a80c01007387 */ /* 0x0103e60000100a00 */
[----:B-1----:R-:W2:Y:S01]  /*4f810*/  LDL.64 R12, [R1+0x130] ;  /* 0x00013000010c7983 */ /* 0x002ea20000100a00 */
[----:B---3--:R-:W-:Y:S02]  /*4f820*/  STL.64 [R1+0x55f0], R10 ;  /* 0x0055f00a01007387 */ /* 0x008fe40000100a00 */
[----:B------:R-:W-:Y:S02]  /*4f830*/  STL.64 [R1+0x55e8], R8 ;  /* 0x0055e80801007387 */ /* 0x000fe40000100a00 */
[----:B0-----:R-:W-:Y:S01]  /*4f840*/  STL.64 [R1+0x5528], R22 ;  /* 0x0055281601007387 */ /* 0x001fe20000100a00 */
[----:B------:R0:W-:Y:S04]  /*4f850*/  STL.64 [R1+0x5520], R20 ;  /* 0x0055201401007387 */ /* 0x0001e80000100a00 */
[----:B0-----:R-:W3:Y:S01]  /*4f860*/  LDL.64 R20, [R1+0xd0] ;  /* 0x0000d00001147983 */ /* 0x001ee20000100a00 */
[----:B------:R-:W-:Y:S01]  /*4f870*/  HMMA.16816.F32.BF16 R24, R4, R16, R24 ;  /* 0x000000100418723c */ /* 0x000fe20000041818 */
[----:B------:R-:W-:-:S02]  /*4f880*/  IMAD.MOV.U32 R8, RZ, RZ, R29 ;  /* 0x000000ffff087224 */ /* 0x000fc400078e001d */
[----:B------:R-:W-:Y:S02]  /*4f890*/  IMAD.MOV.U32 R9, RZ, RZ, R2 ;  /* 0x000000ffff097224 */ /* 0x000fe400078e0002 */
[----:B------:R-:W-:Y:S02]  /*4f8a0*/  IMAD.MOV.U32 R2, RZ, RZ, R16 ;  /* 0x000000ffff027224 */ /* 0x000fe400078e0010 */
[----:B------:R-:W-:Y:S01]  /*4f8b0*/  IMAD.MOV.U32 R29, RZ, RZ, R17 ;  /* 0x000000ffff1d7224 */ /* 0x000fe200078e0011 */
[----:B---3--:R0:W-:Y:S04]  /*4f8c0*/  STL.64 [R1+0x5678], R20 ;  /* 0x0056781401007387 */ /* 0x0081e80000100a00 */
[----:B0-----:R-:W3:Y:S01]  /*4f8d0*/  LDL.LU R20, [R1+0x760] ;  /* 0x0007600001147983 */ /* 0x001ee20000300800 */
[----:B------:R-:W3:Y:S02]  /*4f8e0*/  LDL.LU R21, [R1+0x764] ;  /* 0x0007640001157983 */ /* 0x000ee40000300800 */
[----:B------:R-:W3:Y:S02]  /*4f8f0*/  LDL.LU R22, [R1+0x768] ;  /* 0x0007680001167983 */ /* 0x000ee40000300800 */
[----:B------:R-:W3:Y:S06]  /*4f900*/  LDL.LU R23, [R1+0x76c] ;  /* 0x00076c0001177983 */ /* 0x000eec0000300800 */
[----:B------:R0:W-:Y:S01]  /*4f910*/  STL.64 [R1+0x420], R24 ;  /* 0x0004201801007387 */ /* 0x0001e20000100a00 */
[----:B------:R-:W-:Y:S03]  /*4f920*/  STL.64 [R1+0x428], R26 ;  /* 0x0004281a01007387 */ /* 0x000fe60000100a00 */
[----:B0-----:R-:W4:Y:S01]  /*4f930*/  LDL.LU.64 R24, [R1+0x56f0] ;  /* 0x0056f00001187983 */ /* 0x001f220000300a00 */
[----:B------:R-:W4:Y:S02]  /*4f940*/  LDL.LU.64 R18, [R1+0x56e8] ;  /* 0x0056e80001127983 */ /* 0x000f240000300a00 */
[----:B------:R-:W4:Y:S02]  /*4f950*/  LDL.LU.64 R16, [R1+0x56e0] ;  /* 0x0056e00001107983 */ /* 0x000f240000300a00 */
        /* <DEDUP_REMOVED lines=8> */
[----:B------:R-:W2:Y:S03]  /*4f9e0*/  LDL.LU.64 R24, [R1+0x56d0] ;  /* 0x0056d00001187983 */ /* 0x000ea60000300a00 */
[----:B------:R-:W-:Y:S01]  /*4f9f0*/  STL.64 [R1+0x5618], R18 ;  /* 0x0056181201007387 */ /* 0x000fe20000100a00 */
[----:B----4-:R0:W-:Y:S04]  /*4fa00*/  STL.64 [R1+0x5610], R16 ;  /* 0x0056101001007387 */ /* 0x0101e80000100a00 */
[----:B0-----:R-:W2:Y:S01]  /*4fa10*/  LDL.LU R16, [R1+0x790] ;  /* 0x0007900001107983 */ /* 0x001ea20000300800 */
[----:B------:R-:W2:Y:S02]  /*4fa20*/  LDL.LU R17, [R1+0x794] ;  /* 0x0007940001117983 */ /* 0x000ea40000300800 */
[----:B------:R-:W2:Y:S02]  /*4fa30*/  LDL.LU R18, [R1+0x798] ;  /* 0x0007980001127983 */ /* 0x000ea40000300800 */
[----:B------:R-:W2:Y:S02]  /*4fa40*/  LDL.LU R19, [R1+0x79c] ;  /* 0x00079c0001137983 */ /* 0x000ea40000300800 */
[C---:B--2---:R-:W-:Y:S11]  /*4fa50*/  HMMA.16816.F32.BF16 R16, R4.reuse, R24, R16 ;  /* 0x000000180410723c */ /* 0x044ff60000041810 */
[----:B------:R-:W-:Y:S11]  /*4fa60*/  @!UPT UIADD3 URZ, URZ, URZ, URZ ;  /* 0x0000003f3f3ff290 */ /* 0x000ff6000fffe03f */
[----:B------:R-:W-:Y:S01]  /*4fa70*/  @!UPT UIADD3 URZ, URZ, URZ, URZ ;  /* 0x0000003f3f3ff290 */ /* 0x000fe2000fffe03f */
[----:B------:R-:W-:Y:S01]  /*4fa80*/  STL.64 [R1+0x790], R16 ;  /* 0x0007901001007387 */ /* 0x000fe20000100a00 */
[----:B------:R0:W-:Y:S02]  /*4fa90*/  STL.64 [R1+0x798], R18 ;  /* 0x0007981201007387 */ /* 0x0001e40000100a00 */
[----:B------:R-:W2:Y:S02]  /*4faa0*/  LDL.LU.64 R26, [R1+0x56c8] ;  /* 0x0056c800011a7983 */ /* 0x000ea40000300a00 */
[----:B0-----:R-:W-:Y:S02]  /*4fab0*/  IMAD.MOV.U32 R19, RZ, RZ, R24 ;  /* 0x000000ffff137224 */ /* 0x001fe400078e0018 */
[----:B------:R-:W-:Y:S02]  /*4fac0*/  IMAD.MOV.U32 R18, RZ, RZ, R25 ;  /* 0x000000ffff127224 */ /* 0x000fe400078e0019 */
[----:B------:R-:W2:Y:S02]  /*4fad0*/  LDL.LU.64 R24, [R1+0x56c0] ;  /* 0x0056c00001187983 */ /* 0x000ea40000300a00 */
        /* <DEDUP_REMOVED lines=8> */
[----:B------:R-:W4:Y:S01]  /*4fb60*/  LDL.LU.64 R14, [R1+0x56b0] ;  /* 0x0056b000010e7983 */ /* 0x000f220000300a00 */
[----:B------:R-:W4:Y:S02]  /*4fb70*/  LDL.LU.64 R12, [R1+0x56a8] ;  /* 0x0056a800010c7983 */ /* 0x000f240000300a00 */
[----:B------:R-:W-:Y:S02]  /*4fb80*/  STL.64 [R1+0x5660], R26 ;  /* 0x0056601a01007387 */ /* 0x000fe40000100a00 */
[----:B--2---:R0:W-:Y:S04]  /*4fb90*/  STL.64 [R1+0x5658], R24 ;  /* 0x0056581801007387 */ /* 0x0041e80000100a00 */
[----:B0-----:R-:W4:Y:S01]  /*4fba0*/  LDL.64 R24, [R1+0x120] ;  /* 0x0001200001187983 */ /* 0x001f220000100a00 */
[C---:B---3--:R-:W-:Y:S08]  /*4fbb0*/  HMMA.16816.F32.BF16 R8, R4.reuse, R8, R20 ;  /* 0x000000080408723c */ /* 0x048ff00000041814 */
[----:B----4-:R-:W-:Y:S11]  /*4fbc0*/  HMMA.16816.F32.BF16 R12, R4, R24, R12 ;  /* 0x00000018040c723c */ /* 0x010ff6000004180c */
[----:B------:R-:W-:Y:S11]  /*4fbd0*/  @!UPT UIADD3 URZ, URZ, URZ, URZ ;  /* 0x0000003f3f3ff290 */ /* 0x000ff6000fffe03f */
[----:B------:R-:W-:Y:S01]  /*4fbe0*/  @!UPT UIADD3 URZ, URZ, URZ, URZ ;  /* 0x0000003f3f3ff290 */ /* 0x000fe2000fffe03f */
[----:B------:R0:W-:Y:S01]  /*4fbf0*/  STL.64 [R1+0x770], R12 ;  /* 0x0007700c01007387 */ /* 0x0001e20000100a00 */
[----:B------:R-:W-:Y:S02]  /*4fc00*/  STL.64 [R1+0x778], R14 ;  /* 0x0007780e01007387 */ /* 0x000fe40000100a00 */
[----:B0-----:R-:W-:Y:S02]  /*4fc10*/  IMAD.MOV.U32 R12, RZ, RZ, R24 ;  /* 0x000000ffff0c7224 */ /* 0x001fe400078e0018 */
[----:B------:R-:W-:-:S05]  /*4fc20*/  IMAD.MOV.U32 R13, RZ, RZ, R25 ;  /* 0x000000ffff0d7224 */ /* 0x000fca00078e0019 */
[----:B------:R0:W-:Y:S01]  /*4fc30*/  STL.64 [R1+0x56a0], R12 ;  /* 0x0056a00c01007387 */ /* 0x0001e20000100a00 */
[----:B------:R-:W2:Y:S02]  /*4fc40*/  LDL.LU R24, [R1+0x410] ;  /* 0x0004100001187983 */ /* 0x000ea40000300800 */
[----:B------:R-:W-:Y:S02]  /*4fc50*/  STL.64 [R1+0x760], R8 ;  /* 0x0007600801007387 */ /* 0x000fe40000100a00 */
[----:B------:R-:W-:Y:S01]  /*4fc60*/  STL.64 [R1+0x768], R10 ;  /* 0x0007680a01007387 */ /* 0x000fe20000100a00 */
[----:B------:R-:W2:Y:S01]  /*4fc70*/  LDL.LU R25, [R1+0x414] ;  /* 0x0004140001197983 */ /* 0x000ea20000300800 */
[----:B------:R-:W3:Y:S02]  /*4fc80*/  LDL.LU R26, [R1+0x418] ;  /* 0x00041800011a7983 */ /* 0x000ee40000300800 */
[----:B------:R-:W3:Y:S02]  /*4fc90*/  LDL.LU R27, [R1+0x41c] ;  /* 0x00041c00011b7983 */ /* 0x000ee40000300800 */
[----:B------:R-:W4:Y:S01]  /*4fca0*/  LDL.LU R20, [R1+0x730] ;  /* 0x0007300001147983 */ /* 0x000f220000300800 */
[----:B------:R-:W4:Y:S01]  /*4fcb0*/  LDL.LU R21, [R1+0x734] ;  /* 0x0007340001157983 */ /* 0x000f220000300800 */
[----:B------:R-:W2:Y:S02]  /*4fcc0*/  LDL.LU R22, [R1+0x738] ;  /* 0x0007380001167983 */ /* 0x000ea40000300800 */
[----:B------:R-:W2:Y:S01]  /*4fcd0*/  LDL.LU R23, [R1+0x73c] ;  /* 0x00073c0001177983 */ /* 0x000ea20000300800 */
[----:B0-----:R-:W3:Y:S01]  /*4fce0*/  LDL.LU R12, [R1+0x750] ;  /* 0x00075000010c7983 */ /* 0x001ee20000300800 */
[----:B------:R-:W3:Y:S02]  /*4fcf0*/  LDL.LU R13, [R1+0x754] ;  /* 0x00075400010d7983 */ /* 0x000ee40000300800 */
[----:B------:R-:W3:Y:S02]  /*4fd00*/  LDL.LU R14, [R1+0x758] ;  /* 0x00075800010e7983 */ /* 0x000ee40000300800 */
[----:B------:R-:W3:Y:S01]  /*4fd10*/  LDL.LU R15, [R1+0x75c] ;  /* 0x00075c00010f7983 */ /* 0x000ee20000300800 */
[----:B--2---:R-:W-:Y:S01]  /*4fd20*/  STL.64 [R1+0x5688], R22 ;  /* 0x0056881601007387 */ /* 0x004fe20000100a00 */
[----:B----4-:R0:W-:Y:S03]  /*4fd30*/  STL.64 [R1+0x5680], R20 ;  /* 0x0056801401007387 */ /* 0x0101e60000100a00 */
[----:B0-----:R-:W2:Y:S04]  /*4fd40*/  LDL.64 R20, [R1+0xf0] ;  /* 0x0000f00001147983 */ /* 0x001ea80000100a00 */
[----:B--2---:R0:W-:Y:S04]  /*4fd50*/  STL.64 [R1+0x5698], R20 ;  /* 0x0056981401007387 */ /* 0x0041e80000100a00 */
[----:B0-----:R-:W2:Y:S01]  /*4fd60*/  LDL.64 R20, [R1+0x100] ;  /* 0x0001000001147983 */ /* 0x001ea20000100a00 */
[----:B---3--:R-:W-:Y:S02]  /*4fd70*/  STL.64 [R1+0x5670], R26 ;  /* 0x0056701a01007387 */ /* 0x008fe40000100a00 */
[----:B------:R0:W-:Y:S02]  /*4fd80*/  STL.64 [R1+0x5668], R24 ;  /* 0x0056681801007387 */ /* 0x0001e40000100a00 */
[----:B0-----:R-:W3:Y:S04]  /*4fd90*/  LDL.64 R24, [R1+0xe0] ;  /* 0x0000e00001187983 */ /* 0x001ee80000100a00 */
[----:B---3--:R0:W-:Y:S04]  /*4fda0*/  STL.64 [R1+0x5690], R24 ;  /* 0x0056901801007387 */ /* 0x0081e80000100a00 */
[----:B0-----:R-:W3:Y:S01]  /*4fdb0*/  LDL.LU R24, [R1+0x740] ;  /* 0x0007400001187983 */ /* 0x001ee20000300800 */
[----:B------:R-:W3:Y:S02]  /*4fdc0*/  LDL.LU R25, [R1+0x744] ;  /* 0x0007440001197983 */ /* 0x000ee40000300800 */
[----:B------:R-:W3:Y:S02]  /*4fdd0*/  LDL.LU R26, [R1+0x748] ;  /* 0x00074800011a7983 */ /* 0x000ee40000300800 */
[----:B------:R-:W3:Y:S01]  /*4fde0*/  LDL.LU R27, [R1+0x74c] ;  /* 0x00074c00011b7983 */ /* 0x000ee20000300800 */
[----:B------:R-:W4:Y:S01]  /*4fdf0*/  LDL.LU R8, [R1+0x650] ;  /* 0x0006500001087983 */ /* 0x000f220000300800 */
[----:B------:R-:W4:Y:S02]  /*4fe00*/  LDL.LU R9, [R1+0x654] ;  /* 0x0006540001097983 */ /* 0x000f240000300800 */
[----:B------:R-:W2:Y:S02]  /*4fe10*/  LDL.LU R10, [R1+0x658] ;  /* 0x00065800010a7983 */ /* 0x000ea40000300800 */
[----:B------:R-:W2:Y:S02]  /*4fe20*/  LDL.LU R11, [R1+0x65c] ;  /* 0x00065c00010b7983 */ /* 0x000ea40000300800 */
[----:B--2---:R-:W-:Y:S01]  /*4fe30*/  STL.64 [R1+0x5628], R10 ;  /* 0x0056280a01007387 */ /* 0x004fe20000100a00 */
[----:B----4-:R0:W-:Y:S02]  /*4fe40*/  STL.64 [R1+0x5620], R8 ;  /* 0x0056200801007387 */ /* 0x0101e40000100a00 */
[----:B------:R-:W2:Y:S02]  /*4fe50*/  LDL R16, [R1+0x10] ;  /* 0x0000100001107983 */ /* 0x000ea40000100800 */
[----:B------:R-:W2:Y:S01]  /*4fe60*/  LDL R17, [R1+0x14] ;  /* 0x0000140001117983 */ /* 0x000ea20000100800 */
[----:B------:R-:W-:Y:S01]  /*4fe70*/  HMMA.16816.F32.BF16 R12, R4, R20, R12 ;  /* 0x00000014040c723c */ /* 0x000fe2000004180c */
[----:B--2---:R1:W-:Y:S01]  /*4fe80*/  STL.64 [R1+0x5630], R16 ;  /* 0x0056301001007387 */ /* 0x0043e20000100a00 */
[----:B0-----:R-:W2:Y:S02]  /*4fe90*/  LDL.LU R8, [R1+0x670] ;  /* 0x0006700001087983 */ /* 0x001ea40000300800 */
[----:B------:R-:W2:Y:S02]  /*4fea0*/  LDL.LU R9, [R1+0x674] ;  /* 0x0006740001097983 */ /* 0x000ea40000300800 */
[----:B------:R-:W4:Y:S01]  /*4feb0*/  LDL.LU R10, [R1+0x678] ;  /* 0x00067800010a7983 */ /* 0x000f220000300800 */
[----:B------:R-:W4:Y:S01]  /*4fec0*/  LDL.LU R11, [R1+0x67c] ;  /* 0x00067c00010b7983 */ /* 0x000f220000300800 */
[----:B-1----:R-:W-:-:S02]  /*4fed0*/  IMAD.MOV.U32 R17, RZ, RZ, R0 ;  /* 0x000000ffff117224 */ /* 0x002fc400078e0000 */
[----:B------:R-:W-:Y:S01]  /*4fee0*/  IMAD.MOV.U32 R0, RZ, RZ, R21 ;  /* 0x000000ffff007224 */ /* 0x000fe200078e0015 */
[----:B----4-:R-:W-:Y:S01]  /*4fef0*/  STL.64 [R1+0x5640], R10 ;  /* 0x0056400a01007387 */ /* 0x010fe20000100a00 */
[----:B--2---:R0:W-:Y:S03]  /*4ff00*/  STL.64 [R1+0x5638], R8 ;  /* 0x0056380801007387 */ /* 0x0041e60000100a00 */
[----:B0-----:R-:W2:Y:S01]  /*4ff10*/  LDL.LU R8, [R1+0x680] ;  /* 0x0006800001087983 */ /* 0x001ea20000300800 */
[----:B------:R-:W2:Y:S02]  /*4ff20*/  LDL.LU R9, [R1+0x684] ;  /* 0x0006840001097983 */ /* 0x000ea40000300800 */
[----:B------:R-:W2:Y:S02]  /*4ff30*/  LDL.LU R10, [R1+0x688] ;  /* 0x00068800010a7983 */ /* 0x000ea40000300800 */
[----:B------:R-:W2:Y:S03]  /*4ff40*/  LDL.LU R11, [R1+0x68c] ;  /* 0x00068c00010b7983 */ /* 0x000ea60000300800 */
[----:B------:R0:W-:Y:S01]  /*4ff50*/  STL.64 [R1+0x750], R12 ;  /* 0x0007500c01007387 */ /* 0x0001e20000100a00 */
[----:B------:R1:W-:Y:S03]  /*4ff60*/  STL.64 [R1+0x758], R14 ;  /* 0x0007580e01007387 */ /* 0x0003e60000100a00 */
[----:B0-----:R-:W4:Y:S01]  /*4ff70*/  LDL.LU.64 R12, [R1+0x56a0] ;  /* 0x0056a000010c7983 */ /* 0x001f220000300a00 */
[----:B-1----:R-:W-:-:S02]  /*4ff80*/  IMAD.MOV.U32 R14, RZ, RZ, R20 ;  /* 0x000000ffff0e7224 */ /* 0x002fc400078e0014 */
[----:B------:R-:W3:Y:S02]  /*4ff90*/  LDL.LU.64 R20, [R1+0x5698] ;  /* 0x0056980001147983 */ /* 0x000ee40000300a00 */
[----:B------:R-:W-:Y:S01]  /*4ffa0*/  IMAD.MOV.U32 R16, RZ, RZ, R3 ;  /* 0x000000ffff107224 */ /* 0x000fe200078e0003 */
[C---:B---3--:R-:W-:Y:S01]  /*4ffb0*/  HMMA.16816.F32.BF16 R24, R4.reuse, R20, R24 ;  /* 0x000000140418723c */ /* 0x048fe20000041818 */
[----:B------:R-:W-:Y:S02]  /*4ffc0*/  IMAD.MOV.U32 R3, RZ, RZ, R20 ;  /* 0x000000ffff037224 */ /* 0x000fe400078e0014 */
[----:B------:R-:W-:Y:S11]  /*4ffd0*/  IMAD.MOV.U32 R15, RZ, RZ, R21 ;  /* 0x000000ffff0f7224 */ /* 0x000ff600078e0015 */
[----:B------:R-:W-:Y:S09]  /*4ffe0*/  @!UPT UIADD3 URZ, URZ, URZ, URZ ;  /* 0x0000003f3f3ff290 */ /* 0x000ff2000fffe03f */
[----:B------:R0:W-:Y:S01]  /*4fff0*/  STL.64 [R1+0x740], R24 ;  /* 0x0007401801007387 */ /* 0x0001e20000100a00 */
[----:B------:R-:W-:Y:S03]  /*50000*/  STL.64 [R1+0x748], R26 ;  /* 0x0007481a01007387 */ /* 0x000fe60000100a00 */
[----:B0-----:R-:W3:Y:S01]  /*50010*/  LDL.LU.64 R24, [R1+0x5690] ;  /* 0x0056900001187983 */ /* 0x001ee20000300a00 */
[----:B------:R-:W3:Y:S02]  /*50020*/  LDL.LU.64 R22, [R1+0x5688] ;  /* 0x0056880001167983 */ /* 0x000ee40000300a00 */
[----:B------:R-:W3:Y:S02]  /*50030*/  LDL.LU.64 R20, [R1+0x5680] ;  /* 0x0056800001147983 */ /* 0x000ee40000300a00 */
[C---:B---3--:R-:W-:Y:S11]  /*50040*/  HMMA.16816.F32.BF16 R20, R4.reuse, R24, R20 ;  /* 0x000000180414723c */ /* 0x048ff60000041814 */
        /* <DEDUP_REMOVED lines=9> */
[----:B---3--:R-:W-:Y:S02]  /*500e0*/  HMMA.16816.F32.BF16 R4, R4, R20, R24 ;  /* 0x000000140404723c */ /* 0x008fe40000041818 */
[----:B------:R-:W3:Y:S01]  /*500f0*/  LDL.LU.64 R26, [R1+0x5660] ;  /* 0x00566000011a7983 */ /* 0x000ee20000300a00 */
[----:B------:R-:W2:Y:S11]  /*50100*/  LDL.LU.64 R24, [R1+0x5658] ;  /* 0x0056580001187983 */ /* 0x000eb60000300a00 */
[----:B------:R-:W-:Y:S09]  /*50110*/  @!UPT UIADD3 URZ, URZ, URZ, URZ ;  /* 0x0000003f3f3ff290 */ /* 0x000ff2000fffe03f */
[----:B------:R2:W-:Y:S01]  /*50120*/  STL.64 [R1+0x410], R4 ;  /* 0x0004100401007387 */ /* 0x0005e20000100a00 */
[----:B------:R-:W-:Y:S02]  /*50130*/  STL.64 [R1+0x418], R6 ;  /* 0x0004180601007387 */ /* 0x000fe40000100a00 */
[----:B--2---:R-:W-:Y:S02]  /*50140*/  IMAD.MOV.U32 R4, RZ, RZ, R24 ;  /* 0x000000ffff047224 */ /* 0x004fe400078e0018 */
[----:B------:R-:W-:Y:S01]  /*50150*/  IMAD.MOV.U32 R5, RZ, RZ, R25 ;  /* 0x000000ffff057224 */ /* 0x000fe200078e0019 */
[----:B------:R-:W2:Y:S01]  /*50160*/  LDL.LU R24, [R1+0x5654] ;  /* 0x0056540001187983 */ /* 0x000ea20000300800 */
[----:B------:R-:W2:Y:S02]  /*50170*/  LDL.LU R25, [R1+0x5650] ;  /* 0x0056500001197983 */ /* 0x000ea40000300800 */
[----:B------:R0:W-:Y:S02]  /*50180*/  STL.64 [R1+0x5540], R20 ;  /* 0x0055401401007387 */ /* 0x0001e40000100a00 */
[----:B------:R1:W-:Y:S01]  /*50190*/  STL.64 [R1+0x5580], R22 ;  /* 0x0055801601007387 */ /* 0x0003e20000100a00 */
[----:B0-----:R-:W2:Y:S01]  /*501a0*/  LDL.LU R20, [R1+0x5f0] ;  /* 0x0005f00001147983 */ /* 0x001ea20000300800 */
[----:B------:R-:W2:Y:S02]  /*501b0*/  LDL.LU R21, [R1+0x5f4] ;  /* 0x0005f40001157983 */ /* 0x000ea40000300800 */
[----:B-1----:R-:W2:Y:S02]  /*501c0*/  LDL.LU R22, [R1+0x5f8] ;  /* 0x0005f80001167983 */ /* 0x002ea40000300800 */
[----:B------:R-:W2:Y:S02]  /*501d0*/  LDL.LU R23, [R1+0x5fc] ;  /* 0x0005fc0001177983 */ /* 0x000ea40000300800 */
[----:B--2---:R-:W-:Y:S01]  /*501e0*/  STL.64 [R1+0x5590], R22 ;  /* 0x0055901601007387 */ /* 0x004fe20000100a00 */
[----:B------:R3:W-:Y:S02]  /*501f0*/  STL.64 [R1+0x5588], R20 ;  /* 0x0055881401007387 */ /* 0x0007e40000100a00 */
[----:B---3--:R-:W-:-:S02]  /*50200*/  IMAD.MOV.U32 R20, RZ, RZ, R26 ;  /* 0x000000ffff147224 */ /* 0x008fc400078e001a */
[----:B------:R-:W-:Y:S01]  /*50210*/  IMAD.MOV.U32 R21, RZ, RZ, R27 ;  /* 0x000000ffff157224 */ /* 0x000fe200078e001b */
[----:B------:R-:W2:Y:S01]  /*50220*/  LDL.LU R26, [R1+0x564c] ;  /* 0x00564c00011a7983 */ /* 0x000ea20000300800 */
[----:B------:R-:W2:Y:S03]  /*50230*/  LDL.LU R27, [R1+0x5648] ;  /* 0x00564800011b7983 */ /* 0x000ea60000300800 */
[----:B------:R0:W-:Y:S02]  /*50240*/  STL.64 [R1+0x55a0], R20 ;  /* 0x0055a01401007387 */ /* 0x0001e40000100a00 */
[----:B0-----:R-:W-:Y:S02]  /*50250*/  IMAD.MOV.U32 R20, RZ, RZ, R19 ;  /* 0x000000ffff147224 */ /* 0x001fe400078e0013 */
[----:B------:R-:W-:-:S05]  /*50260*/  IMAD.MOV.U32 R21, RZ, RZ, R18 ;  /* 0x000000ffff157224 */ /* 0x000fca00078e0012 */
[----:B------:R0:W-:Y:S04]  /*50270*/  STL.64 [R1+0x55b8], R20 ;  /* 0x0055b81401007387 */ /* 0x0001e80000100a00 */
[----:B0-----:R-:W3:Y:S01]  /*50280*/  LDL.LU R20, [R1+0x660] ;  /* 0x0006600001147983 */ /* 0x001ee20000300800 */
[----:B------:R-:W3:Y:S02]  /*50290*/  LDL.LU R21, [R1+0x664] ;  /* 0x0006640001157983 */ /* 0x000ee40000300800 */
        /* <DEDUP_REMOVED lines=16> */
[----:B------:R-:W4:Y:S01]  /*503a0*/  LDL.LU.64 R16, [R1+0x5610] ;  /* 0x0056100001107983 */ /* 0x000f220000300a00 */
[----:B---3--:R-:W-:Y:S07]  /*503b0*/  HMMA.16816.F32.BF16 R4, R24, R4, R20 ;  /* 0x000000041804723c */ /* 0x008fee0000041814 */
[----:B--2---:R-:W-:-:S02]  /*503c0*/  IMAD.MOV.U32 R20, RZ, RZ, R18 ;  /* 0x000000ffff147224 */ /* 0x004fc400078e0012 */
[----:B------:R-:W2:Y:S11]  /*503d0*/  LDL.LU R18, [R1+0x5608] ;  /* 0x0056080001127983 */ /* 0x000eb60000300800 */
[----:B------:R-:W-:Y:S03]  /*503e0*/  @!UPT UIADD3 URZ, URZ, URZ, URZ ;  /* 0x0000003f3f3ff290 */ /* 0x000fe6000fffe03f */
[----:B------:R-:W-:Y:S02]  /*503f0*/  STL.64 [R1+0x670], R4 ;  /* 0x0006700401007387 */ /* 0x000fe40000100a00 */
[----:B------:R4:W-:Y:S02]  /*50400*/  STL.64 [R1+0x678], R6 ;  /* 0x0006780601007387 */ /* 0x0009e40000100a00 */
[----:B------:R-:W-:Y:S02]  /*50410*/  IMAD.MOV.U32 R21, RZ, RZ, R19 ;  /* 0x000000ffff157224 */ /* 0x000fe400078e0013 */
[----:B------:R-:W2:Y:S01]  /*50420*/  LDL.LU R19, [R1+0x5604] ;  /* 0x0056040001137983 */ /* 0x000ea20000300800 */
[----:B----4-:R-:W-:Y:S03]  /*50430*/  HMMA.16816.F32.BF16 R4, R24, R16, R8 ;  /* 0x000000101804723c */ /* 0x010fe60000041808 */
[----:B------:R-:W-:Y:S01]  /*50440*/  STL.64 [R1+0x55d0], R20 ;  /* 0x0055d01401007387 */ /* 0x000fe20000100a00 */
[----:B------:R-:W3:Y:S11]  /*50450*/  LDL.LU R8, [R1+0x640] ;  /* 0x0006400001087983 */ /* 0x000ef60000300800 */
[----:B------:R-:W-:Y:S08]  /*50460*/  @!UPT UIADD3 URZ, URZ, URZ, URZ ;  /* 0x0000003f3f3ff290 */ /* 0x000ff0000fffe03f */
[----:B------:R0:W-:Y:S01]  /*50470*/  STL.64 [R1+0x660], R4 ;  /* 0x0006600401007387 */ /* 0x0001e20000100a00 */
[----:B------:R1:W-:Y:S02]  /*50480*/  STL.64 [R1+0x668], R6 ;  /* 0x0006680601007387 */ /* 0x0003e40000100a00 */
[----:B------:R-:W3:Y:S02]  /*50490*/  LDL.LU R9, [R1+0x644] ;  /* 0x0006440001097983 */ /* 0x000ee40000300800 */
[----:B------:R-:W3:Y:S01]  /*504a0*/  LDL.LU R10, [R1+0x648] ;  /* 0x00064800010a7983 */ /* 0x000ee20000300800 */
[----:B------:R-:W3:Y:S04]  /*504b0*/  LDL.LU R11, [R1+0x64c] ;  /* 0x00064c00010b7983 */ /* 0x000ee80000300800 */
[----:B0-----:R-:W4:Y:S01]  /*504c0*/  LDL.LU R4, [R1+0x630] ;  /* 0x0006300001047983 */ /* 0x001f220000300800 */
[----:B------:R-:W4:Y:S02]  /*504d0*/  LDL.LU R5, [R1+0x634] ;  /* 0x0006340001057983 */ /* 0x000f240000300800 */
[----:B-1----:R-:W4:Y:S02]  /*504e0*/  LDL.LU R6, [R1+0x638] ;  /* 0x0006380001067983 */ /* 0x002f240000300800 */
[----:B------:R-:W4:Y:S02]  /*504f0*/  LDL.LU R7, [R1+0x63c] ;  /* 0x00063c0001077983 */ /* 0x000f240000300800 */
[----:B------:R-:W-:Y:S01]  /*50500*/  IMAD.MOV.U32 R20, RZ, RZ, R2 ;  /* 0x000000ffff147224 */ /* 0x000fe200078e0002 */
[----:B--2---:R-:W-:Y:S01]  /*50510*/  STL.64 [R1+0x54f0], R18 ;  /* 0x0054f01201007387 */ /* 0x004fe20000100a00 */
[----:B------:R0:W-:Y:S02]  /*50520*/  STL.64 [R1+0x54e8], R16 ;  /* 0x0054e81001007387 */ /* 0x0001e40000100a00 */
[----:B0-----:R-:W-:-:S02]  /*50530*/  IMAD.MOV.U32 R16, RZ, RZ, R12 ;  /* 0x000000ffff107224 */ /* 0x001fc400078e000c */
[----:B------:R-:W-:Y:S01]  /*50540*/  IMAD.MOV.U32 R17, RZ, RZ, R13 ;  /* 0x000000ffff117224 */ /* 0x000fe200078e000d */
[----:B------:R-:W3:Y:S01]  /*50550*/  LDL.LU R12, [R1+0x5600] ;  /* 0x00560000010c7983 */ /* 0x000ee20000300800 */
[----:B------:R-:W3:Y:S02]  /*50560*/  LDL.LU R13, [R1+0x55fc] ;  /* 0x0055fc00010d7983 */ /* 0x000ee40000300800 */
[----:B------:R-:W2:Y:S01]  /*50570*/  LDL.LU R2, [R1+0x55f8] ;  /* 0x0055f80001027983 */ /* 0x000ea20000300800 */
[----:B------:R0:W-:Y:S04]  /*50580*/  STL.64 [R1+0x5598], R16 ;  /* 0x0055981001007387 */ /* 0x0001e80000100a00 */
        /* <DEDUP_REMOVED lines=22> */
[----:B------:R-:W2:Y:S02]  /*506f0*/  LDL.LU R19, [R1+0x9bc] ;  /* 0x0009bc0001137983 */ /* 0x000ea40000300800 */
[----:B------:R-:W-:Y:S01]  /*50700*/  STL.64 [R1+0x650], R8 ;  /* 0x0006500801007387 */ /* 0x000fe20000100a00 */
[----:B------:R0:W-:Y:S03]  /*50710*/  STL.64 [R1+0x658], R10 ;  /* 0x0006580a01007387 */ /* 0x0001e60000100a00 */
[----:B0-----:R-:W3:Y:S01]  /*50720*/  LDL.LU.64 R10, [R1+0x55f0] ;  /* 0x0055f000010a7983 */ /* 0x001ee20000300a00 */
[----:B------:R-:W4:Y:S02]  /*50730*/  LDL.LU.64 R8, [R1+0x55e8] ;  /* 0x0055e80001087983 */ /* 0x000f240000300a00 */
[----:B------:R-:W-:Y:S02]  /*50740*/  STL.64 [R1+0x54e0], R12 ;  /* 0x0054e00c01007387 */ /* 0x000fe40000100a00 */
[----:B------:R-:W-:Y:S01]  /*50750*/  IMAD.MOV.U32 R21, RZ, RZ, R29 ;  /* 0x000000ffff157224 */ /* 0x000fe200078e001d */
[C---:B----4-:R-:W-:Y:S01]  /*50760*/  HMMA.16816.F32.BF16 R4, R24.reuse, R8, R4 ;  /* 0x000000081804723c */ /* 0x050fe20000041804 */
[----:B---3--:R-:W-:Y:S01]  /*50770*/  STL.64 [R1+0x54d8], R10 ;  /* 0x0054d80a01007387 */ /* 0x008fe20000100a00 */
        /* <DEDUP_REMOVED lines=9> */
[----:B0-----:R-:W2:Y:S01]  /*50810*/  LDL.LU R4, [R1+0x5e0] ;  /* 0x0005e00001047983 */ /* 0x001ea20000300800 */
[----:B------:R-:W2:Y:S02]  /*50820*/  LDL.LU R5, [R1+0x5e4] ;  /* 0x0005e40001057983 */ /* 0x000ea40000300800 */
[----:B------:R-:W2:Y:S02]  /*50830*/  LDL.LU R6, [R1+0x5e8] ;  /* 0x0005e80001067983 */ /* 0x000ea40000300800 */
[----:B------:R-:W2:Y:S01]  /*50840*/  LDL.LU R7, [R1+0x5ec] ;  /* 0x0005ec0001077983 */ /* 0x000ea20000300800 */
[----:B------:R-:W3:Y:S01]  /*50850*/  LDL.LU.64 R18, [R1+0x55e0] ;  /* 0x0055e00001127983 */ /* 0x000ee20000300a00 */
[----:B------:R-:W3:Y:S07]  /*50860*/  LDL.LU.64 R16, [R1+0x55d8] ;  /* 0x0055d80001107983 */ /* 0x000eee0000300a00 */
[----:B------:R0:W-:Y:S02]  /*50870*/  STL.64 [R1+0x630], R20 ;  /* 0x0006301401007387 */ /* 0x0001e40000100a00 */
[----:B------:R3:W-:Y:S01]  /*50880*/  STL.64 [R1+0x638], R22 ;  /* 0x0006381601007387 */ /* 0x0007e20000100a00 */
[----:B0-----:R-:W3:Y:S02]  /*50890*/  LDL.LU.64 R20, [R1+0x55d0] ;  /* 0x0055d00001147983 */ /* 0x001ee40000300a00 */
[C---:B---3--:R-:W-:Y:S02]  /*508a0*/  HMMA.16816.F32.BF16 R20, R24.reuse, R20, R16 ;  /* 0x000000141814723c */ /* 0x048fe40000041810 */
[----:B------:R-:W3:Y:S01]  /*508b0*/  LDL.LU.64 R18, [R1+0x55c8] ;  /* 0x0055c80001127983 */ /* 0x000ee20000300a00 */
[----:B------:R-:W3:Y:S11]  /*508c0*/  LDL.LU.64 R16, [R1+0x55c0] ;  /* 0x0055c00001107983 */ /* 0x000ef60000300a00 */
[----:B------:R-:W-:Y:S09]  /*508d0*/  @!UPT UIADD3 URZ, URZ, URZ, URZ ;  /* 0x0000003f3f3ff290 */ /* 0x000ff2000fffe03f */
[----:B------:R0:W-:Y:S01]  /*508e0*/  STL.64 [R1+0x620], R20 ;  /* 0x0006201401007387 */ /* 0x0001e20000100a00 */
[----:B------:R3:W-:Y:S03]  /*508f0*/  STL.64 [R1+0x628], R22 ;  /* 0x0006281601007387 */ /* 0x0007e60000100a00 */
        /* <DEDUP_REMOVED lines=9> */
[----:B------:R-:W3:Y:S11]  /*50990*/  LDL.LU.64 R16, [R1+0x5598] ;  /* 0x0055980001107983 */ /* 0x000ef60000300a00 */
[----:B------:R-:W-:Y:S10]  /*509a0*/  @!UPT UIADD3 URZ, URZ, URZ, URZ ;  /* 0x0000003f3f3ff290 */ /* 0x000ff4000fffe03f */
[----:B------:R-:W-:Y:S01]  /*509b0*/  STL.64 [R1+0x600], R20 ;  /* 0x0006001401007387 */ /* 0x000fe20000100a00 */
[----:B------:R0:W-:Y:S03]  /*509c0*/  STL.64 [R1+0x608], R22 ;  /* 0x0006081601007387 */ /* 0x0001e60000100a00 */
[----:B0-----:R-:W3:Y:S01]  /*509d0*/  LDL.LU.64 R22, [R1+0x5590] ;  /* 0x0055900001167983 */ /* 0x001ee20000300a00 */
[----:B------:R-:W3:Y:S02]  /*509e0*/  LDL.LU.64 R20, [R1+0x5588] ;  /* 0x0055880001147983 */ /* 0x000ee40000300a00 */
[C---:B---3--:R-:W-:Y:S01]  /*509f0*/  HMMA.16816.F32.BF16 R16, R24.reuse, R16, R20 ;  /* 0x000000101810723c */ /* 0x048fe20000041814 */
[----:B------:R-:W3:Y:S11]  /*50a00*/  LDL.LU.64 R22, [R1+0x5580] ;  /* 0x0055800001167983 */ /* 0x000ef60000300a00 */
[----:B------:R-:W-:Y:S11]  /*50a10*/  @!UPT UIADD3 URZ, URZ, URZ, URZ ;  /* 0x0000003f3f3ff290 */ /* 0x000ff6000fffe03f */
[----:B------:R0:W-:Y:S01]  /*50a20*/  STL.64 [R1+0x5f0], R16 ;  /* 0x0005f01001007387 */ /* 0x0001e20000100a00 */
[----:B------:R-:W-:Y:S03]  /*50a30*/  STL.64 [R1+0x5f8], R18 ;  /* 0x0005f81201007387 */ /* 0x000fe60000100a00 */
[----:B0-----:R-:W4:Y:S01]  /*50a40*/  LDL.LU.64 R16, [R1] ;  /* 0x0000000001107983 */ /* 0x001f220000300a00 */
[----:B--2---:R-:W-:Y:S01]  /*50a50*/  HMMA.16816.F32.BF16 R4, R24, R8, R4 ;  /* 0x000000081804723c */ /* 0x004fe20000041804 */
[----:B------:R-:W-:Y:S02]  /*50a60*/  IMAD.MOV.U32 R28, RZ, RZ, R8 ;  /* 0x000000ffff1c7224 */ /* 0x000fe400078e0008 */
[----:B------:R-:W-:-:S04]  /*50a70*/  IMAD.MOV.U32 R29, RZ, RZ, R9 ;  /* 0x000000ffff1d7224 */ /* 0x000fc800078e0009 */
[----:B---3--:R-:W-:Y:S02]  /*50a80*/  IMAD.MOV.U32 R8, RZ, RZ, R23 ;  /* 0x000000ffff087224 */ /* 0x008fe400078e0017 */
[----:B------:R-:W-:Y:S01]  /*50a90*/  IMAD.MOV.U32 R9, RZ, RZ, R22 ;  /* 0x000000ffff097224 */ /* 0x000fe200078e0016 */
[----:B----4-:R-:W-:Y:S11]  /*50aa0*/  STL.64 [R1+0x5508], R16 ;  /* 0x0055081001007387 */ /* 0x010ff60000100a00 */
[----:B------:R-:W-:Y:S02]  /*50ab0*/  @!UPT UIADD3 URZ, URZ, URZ, URZ ;  /* 0x0000003f3f3ff290 */ /* 0x000fe4000fffe03f */
[----:B------:R-:W-:Y:S02]  /*50ac0*/  STL.64 [R1+0x5e0], R4 ;  /* 0x0005e00401007387 */ /* 0x000fe40000100a00 */
[----:B------:R-:W-:Y:S02]  /*50ad0*/  STL.64 [R1+0x5e8], R6 ;  /* 0x0005e80601007387 */ /* 0x000fe40000100a00 */
[----:B------:R0:W-:Y:S01]  /*50ae0*/  STL.64 [R1+0x5548], R8 ;  /* 0x0055480801007387 */ /* 0x0001e20000100a00 */
[----:B------:R-:W2:Y:S01]  /*50af0*/  LDL.LU R20, [R1+0x5b0] ;  /* 0x0005b00001147983 */ /* 0x000ea20000300800 */
[----:B------:R-:W2:Y:S02]  /*50b00*/  LDL.LU R21, [R1+0x5b4] ;  /* 0x0005b40001157983 */ /* 0x000ea40000300800 */
[----:B------:R-:W3:Y:S02]  /*50b10*/  LDL.LU R22, [R1+0x5b8] ;  /* 0x0005b80001167983 */ /* 0x000ee40000300800 */
[----:B------:R-:W3:Y:S02]  /*50b20*/  LDL.LU R23, [R1+0x5bc] ;  /* 0x0005bc0001177983 */ /* 0x000ee40000300800 */
[----:B0-----:R-:W-:-:S02]  /*50b30*/  IMAD.MOV.U32 R8, RZ, RZ, R3 ;  /* 0x000000ffff087224 */ /* 0x001fc400078e0003 */
[----:B------:R-:W-:Y:S01]  /*50b40*/  IMAD.MOV.U32 R9, RZ, RZ, R15 ;  /* 0x000000ffff097224 */ /* 0x000fe200078e000f */
[----:B---3--:R-:W-:Y:S01]  /*50b50*/  STL.64 [R1+0x5558], R22 ;  /* 0x0055581601007387 */ /* 0x008fe20000100a00 */
[----:B--2---:R0:W-:Y:S02]  /*50b60*/  STL.64 [R1+0x5550], R20 ;  /* 0x0055501401007387 */ /* 0x0041e40000100a00 */
[----:B------:R-:W2:Y:S02]  /*50b70*/  LDL.LU R3, [R1+0x5578] ;  /* 0x0055780001037983 */ /* 0x000ea40000300800 */
[----:B------:R-:W-:Y:S01]  /*50b80*/  STL.64 [R1+0x5560], R8 ;  /* 0x0055600801007387 */ /* 0x000fe20000100a00 */
        /* <DEDUP_REMOVED lines=22> */
[----:B----4-:R-:W-:Y:S01]  /*50cf0*/  STL.64 [R1+0x5538], R6 ;  /* 0x0055380601007387 */ /* 0x010fe20000100a00 */
[----:B--2---:R0:W-:Y:S03]  /*50d00*/  STL.64 [R1+0x5530], R4 ;  /* 0x0055300401007387 */ /* 0x0041e60000100a00 */
[----:B0-----:R-:W2:Y:S01]  /*50d10*/  LDL.LU R4, [R1+0x390] ;  /* 0x0003900001047983 */ /* 0x001ea20000300800 */
[----:B------:R-:W2:Y:S02]  /*50d20*/  LDL.LU R5, [R1+0x394] ;  /* 0x0003940001057983 */ /* 0x000ea40000300800 */
[----:B------:R-:W2:Y:S02]  /*50d30*/  LDL.LU R6, [R1+0x398] ;  /* 0x0003980001067983 */ /* 0x000ea40000300800 */
[----:B------:R-:W2:Y:S01]  /*50d40*/  LDL.LU R7, [R1+0x39c] ;  /* 0x00039c0001077983 */ /* 0x000ea20000300800 */
[----:B------:R-:W4:Y:S01]  /*50d50*/  LDL.LU.64 R16, [R1+0x10] ;  /* 0x0000100001107983 */ /* 0x000f220000300a00 */
[----:B------:R-:W2:Y:S02]  /*50d60*/  LDL.LU R12, [R1+0x2e0] ;  /* 0x0002e000010c7983 */ /* 0x000ea40000300800 */
[----:B------:R-:W2:Y:S02]  /*50d70*/  LDL.LU R13, [R1+0x2e4] ;  /* 0x0002e400010d7983 */ /* 0x000ea40000300800 */
[----:B------:R-:W2:Y:S01]  /*50d80*/  LDL.LU R14, [R1+0x2e8] ;  /* 0x0002e800010e7983 */ /* 0x000ea20000300800 */
[----:B------:R-:W2:Y:S01]  /*50d90*/  LDL.LU R15, [R1+0x2ec] ;  /* 0x0002ec00010f7983 */ /* 0x000ea20000300800 */
[C---:B---3--:R-:W-:Y:S03]  /*50da0*/  HMMA.16816.F32.BF16 R8, R24.reuse, R8, R20 ;  /* 0x000000081808723c */ /* 0x048fe60000041814 */
[----:B--2---:R-:W-:Y:S01]  /*50db0*/  STL.64 [R1+0x5500], R14 ;  /* 0x0055000e01007387 */ /* 0x004fe20000100a00 */
[----:B------:R0:W-:Y:S03]  /*50dc0*/  STL.64 [R1+0x54f8], R12 ;  /* 0x0054f80c01007387 */ /* 0x0001e60000100a00 */
[----:B0-----:R-:W2:Y:S01]  /*50dd0*/  LDL.LU R12, [R1+0x2f0] ;  /* 0x0002f000010c7983 */ /* 0x001ea20000300800 */
[----:B------:R-:W2:Y:S02]  /*50de0*/  LDL.LU R13, [R1+0x2f4] ;  /* 0x0002f400010d7983 */ /* 0x000ea40000300800 */
[----:B------:R-:W2:Y:S02]  /*50df0*/  LDL.LU R14, [R1+0x2f8] ;  /* 0x0002f800010e7983 */ /* 0x000ea40000300800 */
[----:B------:R-:W2:Y:S01]  /*50e00*/  LDL.LU R15, [R1+0x2fc] ;  /* 0x0002fc00010f7983 */ /* 0x000ea20000300800 */
[----:B------:R-:W-:Y:S01]  /*50e10*/  STL [R1+0x549c], R29 ;  /* 0x00549c1d01007387 */ /* 0x000fe20000100800 */
[----:B------:R-:W-:Y:S02]  /*50e20*/  STL [R1+0x5498], R28 ;  /* 0x0054981c01007387 */ /* 0x000fe40000100800 */
[----:B------:R-:W3:Y:S02]  /*50e30*/  LDL.LU.64 R22, [R1+0x5570] ;  /* 0x0055700001167983 */ /* 0x000ee40000300a00 */
[----:B------:R-:W3:Y:S05]  /*50e40*/  LDL.LU.64 R20, [R1+0x5568] ;  /* 0x0055680001147983 */ /* 0x000eea0000300a00 */
        /* <DEDUP_REMOVED lines=13> */
[----:B------:R0:W-:Y:S01]  /*50f20*/  STL.64 [R1+0x5b0], R8 ;  /* 0x0005b00801007387 */ /* 0x0001e20000100a00 */
[----:B------:R1:W-:Y:S03]  /*50f30*/  STL.64 [R1+0x5b8], R10 ;  /* 0x0005b80a01007387 */ /* 0x0003e60000100a00 */
[----:B0-----:R-:W2:Y:S01]  /*50f40*/  LDL.LU R8, [R1+0x2d0] ;  /* 0x0002d00001087983 */ /* 0x001ea20000300800 */
[----:B------:R-:W2:Y:S02]  /*50f50*/  LDL.LU R9, [R1+0x2d4] ;  /* 0x0002d40001097983 */ /* 0x000ea40000300800 */
[----:B-1----:R-:W2:Y:S02]  /*50f60*/  LDL.LU R10, [R1+0x2d8] ;  /* 0x0002d800010a7983 */ /* 0x002ea40000300800 */
[----:B------:R-:W2:Y:S01]  /*50f70*/  LDL.LU R11, [R1+0x2dc] ;  /* 0x0002dc00010b7983 */ /* 0x000ea20000300800 */
[----:B---3--:R-:W-:Y:S01]  /*50f80*/  HMMA.16816.F32.BF16 R24, R24, R20, R4 ;  /* 0x000000141818723c */ /* 0x008fe20000041804 */
[----:B------:R-:W3:Y:S01]  /*50f90*/  LDL.LU.64 R6, [R1+0x5538] ;  /* 0x0055380001067983 */ /* 0x000ee20000300a00 */
[----:B------:R-:W3:Y:S02]  /*50fa0*/  LDL.LU.64 R4, [R1+0x5530] ;  /* 0x0055300001047983 */ /* 0x000ee40000300a00 */
[----:B------:R-:W3:Y:S02]  /*50fb0*/  LDL.LU.64 R22, [R1+0x5528] ;  /* 0x0055280001167983 */ /* 0x000ee40000300a00 */
[----:B------:R-:W-:Y:S11]  /*50fc0*/  IMAD.MOV.U32 R0, RZ, RZ, R21 ;  /* 0x000000ffff007224 */ /* 0x000ff600078e0015 */
[----:B------:R-:W-:Y:S06]  /*50fd0*/  @!UPT UIADD3 URZ, URZ, URZ, URZ ;  /* 0x0000003f3f3ff290 */ /* 0x000fec000fffe03f */
[----:B------:R0:W-:Y:S01]  /*50fe0*/  STL.64 [R1+0x390], R24 ;  /* 0x0003901801007387 */ /* 0x0001e20000100a00 */
[----:B------:R-:W-:Y:S02]  /*50ff0*/  STL.64 [R1+0x398], R26 ;  /* 0x0003981a01007387 */ /* 0x000fe40000100a00 */
[----:B------:R-:W3:Y:S01]  /*51000*/  LDL.LU.64 R20, [R1+0x5520] ;  /* 0x0055200001147983 */ /* 0x000ee20000300a00 */
[----:B0-----:R-:W3:Y:S02]  /*51010*/  LDL.LU.64 R24, [R1+0x20] ;  /* 0x0000200001187983 */ /* 0x001ee40000300a00 */
[C---:B---3--:R-:W-:Y:S01]  /*51020*/  HMMA.16816.F32.BF16 R4, R20.reuse, R24, R4 ;  /* 0x000000181404723c */ /* 0x048fe20000041804 */
[----:B------:R-:W-:Y:S02]  /*51030*/  IMAD.MOV.U32 R29, RZ, RZ, R24 ;  /* 0x000000ffff1d7224 */ /* 0x000fe400078e0018 */
[----:B------:R-:W-:Y:S11]  /*51040*/  IMAD.MOV.U32 R28, RZ, RZ, R25 ;  /* 0x000000ffff1c7224 */ /* 0x000ff600078e0019 */
[----:B------:R-:W-:Y:S09]  /*51050*/  @!UPT UIADD3 URZ, URZ, URZ, URZ ;  /* 0x0000003f3f3ff290 */ /* 0x000ff2000fffe03f */
[----:B------:R-:W-:Y:S01]  /*51060*/  STL.64 [R1+0x310], R4 ;  /* 0x0003100401007387 */ /* 0x000fe20000100a00 */
[----:B------:R0:W-:Y:S03]  /*51070*/  STL.64 [R1+0x318], R6 ;  /* 0x0003180601007387 */ /* 0x0001e60000100a00 */
[----:B0-----:R-:W4:Y:S01]  /*51080*/  LDL.LU.64 R6, [R1+0x5518] ;  /* 0x0055180001067983 */ /* 0x001f220000300a00 */
[----:B------:R-:W4:Y:S02]  /*51090*/  LDL.LU.64 R4, [R1+0x5510] ;  /* 0x0055100001047983 */ /* 0x000f240000300a00 */
[----:B------:R-:W3:Y:S01]  /*510a0*/  LDL.LU.64 R24, [R1+0x30] ;  /* 0x0000300001187983 */ /* 0x000ee20000300a00 */
[C---:B----4-:R-:W-:Y:S01]  /*510b0*/  HMMA.16816.F32.BF16 R4, R20.reuse, R16, R4 ;  /* 0x000000101404723c */ /* 0x050fe20000041804 */
[----:B---3--:R0:W-:Y:S04]  /*510c0*/  STL.64 [R1+0x54c8], R24 ;  /* 0x0054c81801007387 */ /* 0x0081e80000100a00 */
[----:B0-----:R-:W3:Y:S01]  /*510d0*/  LDL.LU R24, [R1+0x2c0] ;  /* 0x0002c00001187983 */ /* 0x001ee20000300800 */
[----:B------:R-:W3:Y:S02]  /*510e0*/  LDL.LU R25, [R1+0x2c4] ;  /* 0x0002c40001197983 */ /* 0x000ee40000300800 */
[----:B------:R-:W3:Y:S11]  /*510f0*/  LDL.LU R26, [R1+0x2c8] ;  /* 0x0002c800011a7983 */ /* 0x000ef60000300800 */
[----:B------:R-:W-:Y:S04]  /*51100*/  @!UPT UIADD3 URZ, URZ, URZ, URZ ;  /* 0x0000003f3f3ff290 */ /* 0x000fe8000fffe03f */
[----:B------:R0:W-:Y:S01]  /*51110*/  STL.64 [R1+0x300], R4 ;  /* 0x0003000401007387 */ /* 0x0001e20000100a00 */
[----:B------:R1:W-:Y:S02]  /*51120*/  STL.64 [R1+0x308], R6 ;  /* 0x0003080601007387 */ /* 0x0003e40000100a00 */
[----:B0-----:R-:W-:Y:S02]  /*51130*/  IMAD.MOV.U32 R5, RZ, RZ, R16 ;  /* 0x000000ffff057224 */ /* 0x001fe400078e0010 */
[----:B------:R-:W-:Y:S02]  /*51140*/  IMAD.MOV.U32 R4, RZ, RZ, R17 ;  /* 0x000000ffff047224 */ /* 0x000fe400078e0011 */
[----:B------:R-:W2:Y:S02]  /*51150*/  LDL.LU.64 R16, [R1+0x5508] ;  /* 0x0055080001107983 */ /* 0x000ea40000300a00 */
[----:B--2---:R-:W-:Y:S01]  /*51160*/  HMMA.16816.F32.BF16 R12, R20, R16, R12 ;  /* 0x00000010140c723c */ /* 0x004fe2000004180c */
[----:B-1----:R-:W-:-:S02]  /*51170*/  IMAD.MOV.U32 R7, RZ, RZ, R16 ;  /* 0x000000ffff077224 */ /* 0x002fc400078e0010 */
[----:B------:R-:W-:Y:S11]  /*51180*/  IMAD.MOV.U32 R6, RZ, RZ, R17 ;  /* 0x000000ffff067224 */ /* 0x000ff600078e0011 */
[----:B------:R-:W-:Y:S09]  /*51190*/  @!UPT UIADD3 URZ, URZ, URZ, URZ ;  /* 0x0000003f3f3ff290 */ /* 0x000ff2000fffe03f */
[----:B------:R-:W-:Y:S01]  /*511a0*/  STL.64 [R1+0x2f0], R12 ;  /* 0x0002f00c01007387 */ /* 0x000fe20000100a00 */
[----:B------:R0:W-:Y:S03]  /*511b0*/  STL.64 [R1+0x2f8], R14 ;  /* 0x0002f80e01007387 */ /* 0x0001e60000100a00 */
[----:B0-----:R-:W2:Y:S01]  /*511c0*/  LDL.LU.64 R14, [R1+0x5500] ;  /* 0x00550000010e7983 */ /* 0x001ea20000300a00 */
[----:B------:R-:W2:Y:S02]  /*511d0*/  LDL.LU.64 R12, [R1+0x54f8] ;  /* 0x0054f800010c7983 */ /* 0x000ea40000300a00 */
[----:B------:R-:W4:Y:S02]  /*511e0*/  LDL.LU.64 R18, [R1+0x54f0] ;  /* 0x0054f00001127983 */ /* 0x000f240000300a00 */
[----:B------:R-:W2:Y:S01]  /*511f0*/  LDL.LU.64 R16, [R1+0x54e8] ;  /* 0x0054e80001107983 */ /* 0x000ea20000300a00 */
[----:B------:R-:W-:Y:S01]  /*51200*/  STL.64 [R1+0x54a8], R6 ;  /* 0x0054a80601007387 */ /* 0x000fe20000100a00 */
[----:B------:R0:W-:Y:S03]  /*51210*/  STL.64 [R1+0x54a0], R4 ;  /* 0x0054a00401007387 */ /* 0x0001e60000100a00 */
[----:B0-----:R-:W3:Y:S01]  /*51220*/  LDL.LU.64 R4, [R1+0x140] ;  /* 0x0001400001047983 */ /* 0x001ee20000300a00 */
[C---:B--2---:R-:W-:Y:S03]  /*51230*/  HMMA.16816.F32.BF16 R12, R20.reuse, R16, R12 ;  /* 0x00000010140c723c */ /* 0x044fe6000004180c */
[----:B---3--:R0:W-:Y:S04]  /*51240*/  STL.64 [R1+0x54b8], R4 ;  /* 0x0054b80401007387 */ /* 0x0081e80000100a00 */
[----:B0-----:R-:W2:Y:S11]  /*51250*/  LDL.LU.64 R4, [R1+0x150] ;  /* 0x0001500001047983 */ /* 0x001eb60000300a00 */
[----:B------:R-:W-:Y:S05]  /*51260*/  @!UPT UIADD3 URZ, URZ, URZ, URZ ;  /* 0x0000003f3f3ff290 */ /* 0x000fea000fffe03f */
[----:B------:R0:W-:Y:S02]  /*51270*/  STL.64 [R1+0x2e0], R12 ;  /* 0x0002e00c01007387 */ /* 0x0001e40000100a00 */
[----:B------:R-:W-:Y:S01]  /*51280*/  STL [R1+0x2e8], R14 ;  /* 0x0002e80e01007387 */ /* 0x000fe20000100800 */
[----:B0-----:R-:W3:Y:S01]  /*51290*/  LDL.LU.64 R12, [R1+0x54e0] ;  /* 0x0054e000010c7983 */ /* 0x001ee20000300a00 */
[----:B------:R-:W-:Y:S02]  /*512a0*/  IMAD.MOV.U32 R27, RZ, RZ, R3 ;  /* 0x000000ffff1b7224 */ /* 0x000fe400078e0003 */
[----:B----4-:R-:W-:Y:S02]  /*512b0*/  STL.64 [R1+0x53c0], R18 ;  /* 0x0053c01201007387 */ /* 0x010fe40000100a00 */
[----:B------:R-:W-:Y:S01]  /*512c0*/  IMAD.MOV.U32 R3, RZ, RZ, R15 ;  /* 0x000000ffff037224 */ /* 0x000fe200078e000f */
[----:B------:R0:W-:Y:S04]  /*512d0*/  STL.64 [R1+0x53b8], R16 ;  /* 0x0053b81001007387 */ /* 0x0001e80000100a00 */
[----:B0-----:R-:W4:Y:S01]  /*512e0*/  LDL.LU R16, [R1+0x2b0] ;  /* 0x0002b00001107983 */ /* 0x001f220000300800 */
[----:B------:R-:W4:Y:S02]  /*512f0*/  LDL.LU R17, [R1+0x2b4] ;  /* 0x0002b40001117983 */ /* 0x000f240000300800 */
[----:B------:R-:W4:Y:S02]  /*51300*/  LDL.LU R18, [R1+0x2b8] ;  /* 0x0002b80001127983 */ /* 0x000f240000300800 */
[----:B------:R-:W4:Y:S01]  /*51310*/  LDL.LU R19, [R1+0x2bc] ;  /* 0x0002bc0001137983 */ /* 0x000f220000300800 */
[----:B------:R-:W-:Y:S01]  /*51320*/  STL [R1+0x4d38], R3 ;  /* 0x004d380301007387 */ /* 0x000fe20000100800 */
[C---:B---3--:R-:W-:Y:S11]  /*51330*/  HMMA.16816.F32.BF16 R8, R20.reuse, R12, R8 ;  /* 0x0000000c1408723c */ /* 0x048ff60000041808 */
[----:B------:R-:W-:Y:S11]  /*51340*/  @!UPT UIADD3 URZ, URZ, URZ, URZ ;  /* 0x0000003f3f3ff290 */ /* 0x000ff6000fffe03f */
[----:B------:R-:W-:Y:S01]  /*51350*/  @!UPT UIADD3 URZ, URZ, URZ, URZ ;  /* 0x0000003f3f3ff290 */ /* 0x000fe2000fffe03f */
[----:B------:R-:W-:Y:S01]  /*51360*/  STL.64 [R1+0x2d0], R8 ;  /* 0x0002d00801007387 */ /* 0x000fe20000100a00 */
[----:B------:R0:W-:Y:S03]  /*51370*/  STL.64 [R1+0x2d8], R10 ;  /* 0x0002d80a01007387 */ /* 0x0001e60000100a00 */
[----:B0-----:R-:W3:Y:S01]  /*51380*/  LDL.LU.64 R10, [R1+0x54d8] ;  /* 0x0054d800010a7983 */ /* 0x001ee20000300a00 */
[----:B------:R-:W2:Y:S02]  /*51390*/  LDL.LU.64 R8, [R1+0x54d0] ;  /* 0x0054d00001087983 */ /* 0x000ea40000300a00 */
[----:B------:R0:W-:Y:S02]  /*513a0*/  STL.64 [R1+0x54c0], R12 ;  /* 0x0054c00c01007387 */ /* 0x0001e40000100a00 */
[----:B0-----:R-:W3:Y:S01]  /*513b0*/  LDL.LU R12, [R1+0x2a0] ;  /* 0x0002a000010c7983 */ /* 0x001ee20000300800 */
[----:B------:R-:W3:Y:S02]  /*513c0*/  LDL.LU R13, [R1+0x2a4] ;  /* 0x0002a400010d7983 */ /* 0x000ee40000300800 */
[----:B------:R-:W3:Y:S02]  /*513d0*/  LDL.LU R14, [R1+0x2a8] ;  /* 0x0002a800010e7983 */ /* 0x000ee40000300800 */
[----:B------:R-:W3:Y:S01]  /*513e0*/  LDL.LU R15, [R1+0x2ac] ;  /* 0x0002ac00010f7983 */ /* 0x000ee20000300800 */
[C---:B--2---:R-:W-:Y:S11]  /*513f0*/  HMMA.16816.F32.BF16 R24, R20.reuse, R8, R24 ;  /* 0x000000081418723c */ /* 0x044ff60000041818 */
[----:B------:R-:W-:Y:S11]  /*51400*/  @!UPT UIADD3 URZ, URZ, URZ, URZ ;  /* 0x0000003f3f3ff290 */ /* 0x000ff6000fffe03f */
[----:B------:R-:W-:Y:S01]  /*51410*/  @!UPT UIADD3 URZ, URZ, URZ, URZ ;  /* 0x0000003f3f3ff290 */ /* 0x000fe2000fffe03f */
[----:B------:R0:W-:Y:S01]  /*51420*/  STL.64 [R1+0x2c0], R24 ;  /* 0x0002c01801007387 */ /* 0x0001e20000100a00 */
[----:B------:R-:W-:Y:S03]  /*51430*/  STL.64 [R1+0x2c8], R26 ;  /* 0x0002c81a01007387 */ /* 0x000fe60000100a00 */
[----:B0-----:R-:W4:Y:S01]  /*51440*/  LDL.LU.64 R24, [R1+0x54c8] ;  /* 0x0054c80001187983 */ /* 0x001f220000300a00 */
[----:B---3--:R-:W-:Y:S02]  /*51450*/  STL.64 [R1+0x53a0], R10 ;  /* 0x0053a00a01007387 */ /* 0x008fe40000100a00 */
[----:B------:R0:W-:Y:S02]  /*51460*/  STL.64 [R1+0x5398], R8 ;  /* 0x0053980801007387 */ /* 0x0001e40000100a00 */
[----:B0-----:R-:W2:Y:S01]  /*51470*/  LDL.LU.64 R8, [R1+0x130] ;  /* 0x0001300001087983 */ /* 0x001ea20000300a00 */
[----:B----4-:R-:W-:Y:S03]  /*51480*/  HMMA.16816.F32.BF16 R16, R20, R24, R16 ;  /* 0x000000181410723c */ /* 0x010fe60000041810 */
[----:B--2---:R0:W-:Y:S04]  /*51490*/  STL.64 [R1+0x54b0], R8 ;  /* 0x0054b00801007387 */ /* 0x0041e80000100a00 */
[----:B0-----:R-:W2:Y:S01]  /*514a0*/  LDL.LU R8, [R1+0x290] ;  /* 0x0002900001087983 */ /* 0x001ea20000300800 */
[----:B------:R-:W2:Y:S02]  /*514b0*/  LDL.LU R9, [R1+0x294] ;  /* 0x0002940001097983 */ /* 0x000ea40000300800 */
[----:B------:R-:W2:Y:S02]  /*514c0*/  LDL.LU R10, [R1+0x298] ;  /* 0x00029800010a7983 */ /* 0x000ea40000300800 */
[----:B------:R-:W2:Y:S11]  /*514d0*/  LDL.LU R11, [R1+0x29c] ;  /* 0x00029c00010b7983 */ /* 0x000eb60000300800 */
[----:B------:R-:W-:Y:S01]  /*514e0*/  STL.64 [R1+0x2b0], R16 ;  /* 0x0002b01001007387 */ /* 0x000fe20000100a00 */
[----:B------:R0:W-:Y:S02]  /*514f0*/  STL.64 [R1+0x2b8], R18 ;  /* 0x0002b81201007387 */ /* 0x0001e40000100a00 */
[----:B0-----:R-:W-:-:S02]  /*51500*/  IMAD.MOV.U32 R19, RZ, RZ, R24 ;  /* 0x000000ffff137224 */ /* 0x001fc400078e0018 */
[----:B------:R-:W-:Y:S02]  /*51510*/  IMAD.MOV.U32 R18, RZ, RZ, R25 ;  /* 0x000000ffff127224 */ /* 0x000fe400078e0019 */
[----:B------:R-:W0:Y:S04]  /*51520*/  LDSM.16.MT88.4 R24, [R2+0x6000] ;  /* 0x006000000218783b */ /* 0x000e280000004200 */
[----:B------:R-:W-:Y:S04]  /*51530*/  STL [R1+0x536c], R2 ;  /* 0x00536c0201007387 */ /* 0x000fe80000100800 */
[----:B0-----:R-:W-:Y:S01]  /*51540*/  STL.64 [R1+0x5298], R26 ;  /* 0x0052981a01007387 */ /* 0x001fe20000100a00 */
[----:B------:R0:W-:Y:S03]  /*51550*/  STL.64 [R1+0x5290], R24 ;  /* 0x0052901801007387 */ /* 0x0001e60000100a00 */
[----:B0-----:R-:W3:Y:S01]  /*51560*/  LDL.LU R24, [R1+0xd0] ;  /* 0x0000d00001187983 */ /* 0x001ee20000300800 */
[----:B------:R-:W-:Y:S01]  /*51570*/  HMMA.16816.F32.BF16 R12, R20, R4, R12 ;  /* 0x00000004140c723c */ /* 0x000fe2000004180c */
[----:B------:R-:W-:-:S02]  /*51580*/  IMAD.MOV.U32 R25, RZ, RZ, R0 ;  /* 0x000000ffff197224 */ /* 0x000fc400078e0000 */
[----:B------:R-:W-:-:S03]  /*51590*/  IMAD.MOV.U32 R3, RZ, RZ, R5 ;  /* 0x000000ffff037224 */ /* 0x000fc600078e0005 */
[----:B---3--:R0:W-:Y:S04]  /*515a0*/  STL.64 [R1+0x5458], R24 ;  /* 0x0054581801007387 */ /* 0x0081e80000100a00 */
[----:B0-----:R-:W3:Y:S01]  /*515b0*/  LDL.LU R24, [R1+0x280] ;  /* 0x0002800001187983 */ /* 0x001ee20000300800 */
[----:B------:R-:W3:Y:S02]  /*515c0*/  LDL.LU R25, [R1+0x284] ;  /* 0x0002840001197983 */ /* 0x000ee40000300800 */
[----:B------:R-:W3:Y:S02]  /*515d0*/  LDL.LU R26, [R1+0x288] ;  /* 0x00028800011a7983 */ /* 0x000ee40000300800 */
[----:B------:R-:W3:Y:S08]  /*515e0*/  LDL.LU R27, [R1+0x28c] ;  /* 0x00028c00011b7983 */ /* 0x000ef00000300800 */
[----:B------:R0:W-:Y:S01]  /*515f0*/  STL.64 [R1+0x2a0], R12 ;  /* 0x0002a00c01007387 */ /* 0x0001e20000100a00 */
[----:B------:R1:W-:Y:S03]  /*51600*/  STL.64 [R1+0x2a8], R14 ;  /* 0x0002a80e01007387 */ /* 0x0003e60000100a00 */
[----:B0-----:R-:W4:Y:S01]  /*51610*/  LDL.LU.64 R12, [R1+0x54c0] ;  /* 0x0054c000010c7983 */ /* 0x001f220000300a00 */
[----:B-1----:R-:W-:-:S02]  /*51620*/  IMAD.MOV.U32 R14, RZ, RZ, R4 ;  /* 0x000000ffff0e7224 */ /* 0x002fc400078e0004 */
[----:B------:R-:W2:Y:S02]  /*51630*/  LDL.LU.64 R4, [R1+0x54b8] ;  /* 0x0054b80001047983 */ /* 0x000ea40000300a00 */
[----:B------:R-:W-:Y:S01]  /*51640*/  STL [R1+0x5374], R3 ;  /* 0x0053740301007387 */ /* 0x000fe20000100800 */
[----:B------:R-:W-:Y:S01]  /*51650*/  STL [R1+0x5370], R14 ;  /* 0x0053700e01007387 */ /* 0x000fe20000100800 */
[C---:B--2---:R-:W-:Y:S11]  /*51660*/  HMMA.16816.F32.BF16 R8, R20.reuse, R4, R8 ;  /* 0x000000041408723c */ /* 0x044ff60000041808 */
[----:B------:R-:W-:Y:S11]  /*51670*/  @!UPT UIADD3 URZ, URZ, URZ, URZ ;  /* 0x0000003f3f3ff290 */ /* 0x000ff6000fffe03f */
[----:B------:R-:W-:Y:S01]  /*51680*/  @!UPT UIADD3 URZ, URZ, URZ, URZ ;  /* 0x0000003f3f3ff290 */ /* 0x000fe2000fffe03f */
[----:B------:R0:W-:Y:S01]  /*51690*/  STL.64 [R1+0x290], R8 ;  /* 0x0002900801007387 */ /* 0x0001e20000100a00 */
[----:B------:R1:W-:Y:S03]  /*516a0*/  STL.64 [R1+0x298], R10 ;  /* 0x0002980a01007387 */ /* 0x0003e60000100a00 */
[----:B0-----:R-:W3:Y:S01]  /*516b0*/  LDL.LU.64 R8, [R1+0x54b0] ;  /* 0x0054b00001087983 */ /* 0x001ee20000300a00 */
[----:B------:R-:W-:Y:S02]  /*516c0*/  IMAD.MOV.U32 R15, RZ, RZ, R5 ;  /* 0x000000ffff0f7224 */ /* 0x000fe400078e0005 */
[----:B------:R-:W-:Y:S02]  /*516d0*/  IMAD.MOV.U32 R0, RZ, RZ, R4 ;  /* 0x000000ffff007224 */ /* 0x000fe400078e0004 */
[----:B------:R-:W2:Y:S01]  /*516e0*/  LDL.LU.64 R6, [R1+0x54a8] ;  /* 0x0054a80001067983 */ /* 0x000ea20000300a00 */
[----:B------:R-:W2:Y:S01]  /*516f0*/  LDL.LU.64 R4, [R1+0x54a0] ;  /* 0x0054a00001047983 */ /* 0x000ea20000300a00 */
[----:B------:R-:W-:Y:S02]  /*51700*/  STL [R1+0x537c], R15 ;  /* 0x00537c0f01007387 */ /* 0x000fe40000100800 */
[----:B------:R-:W-:Y:S01]  /*51710*/  STL [R1+0x5378], R0 ;  /* 0x0053780001007387 */ /* 0x000fe20000100800 */
[----:B---3--:R-:W-:Y:S01]  /*51720*/  HMMA.16816.F32.BF16 R24, R20, R8, R24 ;  /* 0x000000081418723c */ /* 0x008fe20000041818 */
[----:B------:R-:W-:-:S02]  /*51730*/  IMAD.MOV.U32 R14, RZ, RZ, R8 ;  /* 0x000000ffff0e7224 */ /* 0x000fc400078e0008 */
[----:B------:R-:W-:Y:S11]  /*51740*/  IMAD.MOV.U32 R2, RZ, RZ, R9 ;  /* 0x000000ffff027224 */ /* 0x000ff600078e0009 */
[----:B------:R-:W-:Y:S09]  /*51750*/  @!UPT UIADD3 URZ, URZ, URZ, URZ ;  /* 0x0000003f3f3ff290 */ /* 0x000ff2000fffe03f */
[----:B------:R-:W-:Y:S01]  /*51760*/  STL.64 [R1+0x280], R24 ;  /* 0x0002801801007387 */ /* 0x000fe20000100a00 */
[----:B------:R-:W-:Y:S02]  /*51770*/  STL.64 [R1+0x288], R26 ;  /* 0x0002881a01007387 */ /* 0x000fe40000100a00 */
[----:B------:R-:W3:Y:S02]  /*51780*/  LDL.LU R8, [R1+0x8e0] ;  /* 0x0008e00001087983 */ /* 0x000ee40000300800 */
[----:B------:R-:W3:Y:S01]  /*51790*/  LDL.LU R9, [R1+0x8e4] ;  /* 0x0008e40001097983 */ /* 0x000ee20000300800 */
[----:B-1----:R-:W3:Y:S01]  /*517a0*/  LDL.LU R10, [R1+0x8e8] ;  /* 0x0008e800010a7983 */ /* 0x002ee20000300800 */
[----:B------:R-:W3:Y:S02]  /*517b0*/  LDL.LU R11, [R1+0x8ec] ;  /* 0x0008ec00010b7983 */ /* 0x000ee40000300800 */
[----:B--2---:R-:W-:Y:S02]  /*517c0*/  IMAD.MOV.U32 R16, RZ, RZ, R7 ;  /* 0x000000ffff107224 */ /* 0x004fe400078e0007 */
[----:B------:R-:W-:-:S05]  /*517d0*/  IMAD.MOV.U32 R17, RZ, RZ, R6 ;  /* 0x000000ffff117224 */ /* 0x000fca00078e0006 */
[----:B------:R-:W-:Y:S04]  /*517e0*/  STL.64 [R1+0x53d8], R16 ;  /* 0x0053d81001007387 */ /* 0x000fe80000100a00 */
[----:B---3--:R-:W-:Y:S01]  /*517f0*/  STL.64 [R1+0x53b0], R10 ;  /* 0x0053b00a01007387 */ /* 0x008fe20000100a00 */
[----:B------:R0:W-:Y:S03]  /*51800*/  STL.64 [R1+0x53a8], R8 ;  /* 0x0053a80801007387 */ /* 0x0001e60000100a00 */
        /* <DEDUP_REMOVED lines=18> */
[----:B------:R0:W-:Y:S03]  /*51930*/  STL.64 [R1+0x5418], R4 ;  /* 0x0054180401007387 */ /* 0x0001e60000100a00 */
[----:B0-----:R-:W2:Y:S04]  /*51940*/  LDL.LU.64 R4, [R1+0xe0] ;  /* 0x0000e00001047983 */ /* 0x001ea80000300a00 */
[----:B--2---:R0:W-:Y:S04]  /*51950*/  STL.64 [R1+0x5438], R4 ;  /* 0x0054380401007387 */ /* 0x0041e80000100a00 */
[----:B0-----:R-:W2:Y:S01]  /*51960*/  LDL.LU.64 R4, [R1+0xf0] ;  /* 0x0000f00001047983 */ /* 0x001ea20000300a00 */
[----:B------:R-:W-:-:S02]  /*51970*/  IMAD.MOV.U32 R16, RZ, RZ, R29 ;  /* 0x000000ffff107224 */ /* 0x000fc400078e001d */
[----:B------:R-:W-:Y:S01]  /*51980*/  IMAD.MOV.U32 R17, RZ, RZ, R28 ;  /* 0x000000ffff117224 */ /* 0x000fe200078e001c */
[----:B--2---:R-:W-:Y:S01]  /*51990*/  STL.64 [R1+0x5450], R4 ;  /* 0x0054500401007387 */ /* 0x004fe20000100a00 */
[----:B------:R-:W2:Y:S02]  /*519a0*/  LDL.LU R29, [R1+0x549c] ;  /* 0x00549c00011d7983 */ /* 0x000ea40000300800 */
[----:B------:R-:W2:Y:S02]  /*519b0*/  LDL.LU R28, [R1+0x5498] ;  /* 0x00549800011c7983 */ /* 0x000ea40000300800 */
[----:B------:R-:W2:Y:S01]  /*519c0*/  LDL.LU R24, [R1+0x250] ;  /* 0x0002500001187983 */ /* 0x000ea20000300800 */
[----:B------:R-:W2:Y:S01]  /*519d0*/  LDL.LU R25, [R1+0x254] ;  /* 0x0002540001197983 */ /* 0x000ea20000300800 */
[----:B------:R-:W2:Y:S02]  /*519e0*/  LDL.LU R26, [R1+0x258] ;  /* 0x00025800011a7983 */ /* 0x000ea40000300800 */
[----:B------:R-:W2:Y:S02]  /*519f0*/  LDL.LU R27, [R1+0x25c] ;  /* 0x00025c00011b7983 */ /* 0x000ea40000300800 */
[----:B--2---:R-:W-:Y:S01]  /*51a00*/  STL.64 [R1+0x5468], R26 ;  /* 0x0054681a01007387 */ /* 0x004fe20000100a00 */
[----:B------:R0:W-:Y:S02]  /*51a10*/  STL.64 [R1+0x5460], R24 ;  /* 0x0054601801007387 */ /* 0x0001e40000100a00 */
[----:B0-----:R-:W-:-:S02]  /*51a20*/  IMAD.MOV.U32 R24, RZ, RZ, R28 ;  /* 0x000000ffff187224 */ /* 0x001fc400078e001c */
[----:B------:R-:W-:Y:S01]  /*51a30*/  IMAD.MOV.U32 R25, RZ, RZ, R29 ;  /* 0x000000ffff197224 */ /* 0x000fe200078e001d */
[----:B------:R-:W2:Y:S01]  /*51a40*/  LDL.LU R28, [R1+0x5494] ;  /* 0x00549400011c7983 */ /* 0x000ea20000300800 */
[----:B------:R-:W2:Y:S03]  /*51a50*/  LDL.LU R29, [R1+0x5490] ;  /* 0x00549000011d7983 */ /* 0x000ea60000300800 */
[----:B------:R0:W-:Y:S04]  /*51a60*/  STL.64 [R1+0x5478], R24 ;  /* 0x0054781801007387 */ /* 0x0001e80000100a00 */
[----:B0-----:R-:W2:Y:S01]  /*51a70*/  LDL.LU.64 R24, [R1+0x120] ;  /* 0x0001200001187983 */ /* 0x001ea20000300a00 */
[----:B------:R-:W2:Y:S03]  /*51a80*/  LDL.LU.64 R4, [R1+0x100] ;  /* 0x0001000001047983 */ /* 0x000ea60000300a00 */
[----:B--2---:R0:W-:Y:S04]  /*51a90*/  STL.64 [R1+0x5470], R4 ;  /* 0x0054700401007387 */ /* 0x0041e80000100a00 */
        /* <DEDUP_REMOVED lines=27> */
[----:B------:R-:W2:Y:S01]  /*51c50*/  LDL.LU R11, [R1+0x92c] ;  /* 0x00092c00010b7983 */ /* 0x000ea20000300800 */
[----:B------:R-:W-:Y:S01]  /*51c60*/  HMMA.16816.F32.BF16 R4, R20, R24, R4 ;  /* 0x000000181404723c */ /* 0x000fe20000041804 */
[----:B------:R-:W-:-:S02]  /*51c70*/  IMAD.MOV.U32 R0, RZ, RZ, R24 ;  /* 0x000000ffff007224 */ /* 0x000fc400078e0018 */
[----:B------:R-:W-:Y:S01]  /*51c80*/  IMAD.MOV.U32 R3, RZ, RZ, R25 ;  /* 0x000000ffff037224 */ /* 0x000fe200078e0019 */
[----:B--2---:R-:W-:Y:S01]  /*51c90*/  STL.64 [R1+0x5400], R10 ;  /* 0x0054000a01007387 */ /* 0x004fe20000100a00 */
[----:B---3--:R0:W-:Y:S03]  /*51ca0*/  STL.64 [R1+0x53f8], R8 ;  /* 0x0053f80801007387 */ /* 0x0081e60000100a00 */
[----:B0-----:R-:W2:Y:S01]  /*51cb0*/  LDL.LU R8, [R1+0x940] ;  /* 0x0009400001087983 */ /* 0x001ea20000300800 */
[----:B------:R-:W2:Y:S02]  /*51cc0*/  LDL.LU R9, [R1+0x944] ;  /* 0x0009440001097983 */ /* 0x000ea40000300800 */
[----:B------:R-:W2:Y:S02]  /*51cd0*/  LDL.LU R10, [R1+0x948] ;  /* 0x00094800010a7983 */ /* 0x000ea40000300800 */
[----:B------:R-:W2:Y:S01]  /*51ce0*/  LDL.LU R11, [R1+0x94c] ;  /* 0x00094c00010b7983 */ /* 0x000ea20000300800 */
[----:B------:R-:W-:Y:S01]  /*51cf0*/  STL [R1+0x5384], R2 ;  /* 0x0053840201007387 */ /* 0x000fe20000100800 */
[----:B------:R-:W-:Y:S08]  /*51d00*/  STL [R1+0x5380], R14 ;  /* 0x0053800e01007387 */ /* 0x000ff00000100800 */
[----:B------:R-:W-:Y:S02]  /*51d10*/  STL.64 [R1+0x270], R4 ;  /* 0x0002700401007387 */ /* 0x000fe40000100a00 */
[----:B------:R0:W-:Y:S02]  /*51d20*/  STL.64 [R1+0x278], R6 ;  /* 0x0002780601007387 */ /* 0x0001e40000100a00 */
[----:B0-----:R-:W3:Y:S01]  /*51d30*/  LDL.LU.64 R6, [R1+0x5488] ;  /* 0x0054880001067983 */ /* 0x001ee20000300a00 */
[----:B------:R-:W3:Y:S02]  /*51d40*/  LDL.LU.64 R4, [R1+0x5480] ;  /* 0x0054800001047983 */ /* 0x000ee40000300a00 */
[----:B------:R-:W3:Y:S02]  /*51d50*/  LDL.LU.64 R24, [R1+0x5478] ;  /* 0x0054780001187983 */ /* 0x000ee40000300a00 */
[----:B------:R-:W-:Y:S01]  /*51d60*/  STL [R1+0x5388], R0 ;  /* 0x0053880001007387 */ /* 0x000fe20000100800 */
[C---:B---3--:R-:W-:Y:S01]  /*51d70*/  HMMA.16816.F32.BF16 R24, R20.reuse, R24, R4 ;  /* 0x000000181418723c */ /* 0x048fe20000041804 */
[----:B------:R-:W3:Y:S11]  /*51d80*/  LDL.LU.64 R4, [R1+0x5470] ;  /* 0x0054700001047983 */ /* 0x000ef60000300a00 */
[----:B------:R-:W-:Y:S11]  /*51d90*/  @!UPT UIADD3 URZ, URZ, URZ, URZ ;  /* 0x0000003f3f3ff290 */ /* 0x000ff6000fffe03f */
        /* <DEDUP_REMOVED lines=32> */
[----:B---3--:R-:W-:Y:S01]  /*51fa0*/  HMMA.16816.F32.BF16 R20, R20, R24, R4 ;  /* 0x000000181414723c */ /* 0x008fe20000041804 */
[----:B------:R-:W3:Y:S01]  /*51fb0*/  LDL.LU.64 R6, [R1+0x5410] ;  /* 0x0054100001067983 */ /* 0x000ee20000300a00 */
[----:B------:R-:W3:Y:S11]  /*51fc0*/  LDL.LU.64 R4, [R1+0x5408] ;  /* 0x0054080001047983 */ /* 0x000ef60000300a00 */
[----:B------:R-:W-:Y:S10]  /*51fd0*/  @!UPT UIADD3 URZ, URZ, URZ, URZ ;  /* 0x0000003f3f3ff290 */ /* 0x000ff4000fffe03f */
[----:B------:R2:W-:Y:S02]  /*51fe0*/  STL.64 [R1+0xa0], R20 ;  /* 0x0000a01401007387 */ /* 0x0005e40000100a00 */
[----:B--2---:R-:W-:Y:S02]  /*51ff0*/  IMAD.MOV.U32 R20, RZ, RZ, R19 ;  /* 0x000000ffff147224 */ /* 0x004fe400078e0013 */
[----:B------:R-:W-:Y:S01]  /*52000*/  IMAD.MOV.U32 R21, RZ, RZ, R18 ;  /* 0x000000ffff157224 */ /* 0x000fe200078e0012 */
[----:B------:R-:W-:Y:S04]  /*52010*/  STL.64 [R1+0xa8], R22 ;  /* 0x0000a81601007387 */ /* 0x000fe80000100a00 */
[----:B------:R0:W-:Y:S04]  /*52020*/  STL.64 [R1+0x5390], R20 ;  /* 0x0053901401007387 */ /* 0x0001e80000100a00 */
[----:B0-----:R-:W2:Y:S01]  /*52030*/  LDL.LU R20, [R1+0x8d0] ;  /* 0x0008d00001147983 */ /* 0x001ea20000300800 */
[----:B------:R-:W2:Y:S02]  /*52040*/  LDL.LU R21, [R1+0x8d4] ;  /* 0x0008d40001157983 */ /* 0x000ea40000300800 */
[----:B------:R-:W2:Y:S02]  /*52050*/  LDL.LU R22, [R1+0x8d8] ;  /* 0x0008d80001167983 */ /* 0x000ea40000300800 */
[----:B------:R-:W2:Y:S01]  /*52060*/  LDL.LU R23, [R1+0x8dc] ;  /* 0x0008dc0001177983 */ /* 0x000ea20000300800 */
[----:B------:R-:W-:Y:S01]  /*52070*/  STL.64 [R1+0x52a8], R24 ;  /* 0x0052a81801007387 */ /* 0x000fe20000100a00 */
[C---:B---3--:R-:W-:Y:S03]  /*52080*/  HMMA.16816.F32.BF16 R16, R4.reuse, R16, R8 ;  /* 0x000000100410723c */ /* 0x048fe60000041808 */
[----:B------:R-:W3:Y:S01]  /*52090*/  LDL.LU.64 R10, [R1+0x5400] ;  /* 0x00540000010a7983 */ /* 0x000ee20000300a00 */
[----:B------:R-:W3:Y:S11]  /*520a0*/  LDL.LU.64 R8, [R1+0x53f8] ;  /* 0x0053f80001087983 */ /* 0x000ef60000300a00 */
[----:B------:R-:W-:Y:S08]  /*520b0*/  @!UPT UIADD3 URZ, URZ, URZ, URZ ;  /* 0x0000003f3f3ff290 */ /* 0x000ff0000fffe03f */
        /* <DEDUP_REMOVED lines=14> */
[----:B------:R-:W-:Y:S01]  /*521a0*/  STL.64 [R1+0x70], R16 ;  /* 0x0000701001007387 */ /* 0x000fe20000100a00 */
[----:B------:R0:W-:Y:S03]  /*521b0*/  STL.64 [R1+0x78], R18 ;  /* 0x0000781201007387 */ /* 0x0001e60000100a00 */
[----:B0-----:R-:W2:Y:S01]  /*521c0*/  LDL.LU.64 R18, [R1+0x53c0] ;  /* 0x0053c00001127983 */ /* 0x001ea20000300a00 */
[----:B------:R-:W3:Y:S02]  /*521d0*/  LDL.LU.64 R16, [R1+0x53b8] ;  /* 0x0053b80001107983 */ /* 0x000ee40000300a00 */
[C---:B---3--:R-:W-:Y:S11]  /*521e0*/  HMMA.16816.F32.BF16 R8, R4.reuse, R16, R8 ;  /* 0x000000100408723c */ /* 0x048ff60000041808 */
[----:B------:R-:W-:Y:S11]  /*521f0*/  @!UPT UIADD3 URZ, URZ, URZ, URZ ;  /* 0x0000003f3f3ff290 */ /* 0x000ff6000fffe03f */
[----:B------:R-:W-:Y:S01]  /*52200*/  @!UPT UIADD3 URZ, URZ, URZ, URZ ;  /* 0x0000003f3f3ff290 */ /* 0x000fe2000fffe03f */
[----:B------:R-:W-:Y:S01]  /*52210*/  STL.64 [R1+0x60], R8 ;  /* 0x0000600801007387 */ /* 0x000fe20000100a00 */
[----:B------:R0:W-:Y:S03]  /*52220*/  STL.64 [R1+0x68], R10 ;  /* 0x0000680a01007387 */ /* 0x0001e60000100a00 */
[----:B0-----:R-:W4:Y:S01]  /*52230*/  LDL.LU.64 R10, [R1+0x53b0] ;  /* 0x0053b000010a7983 */ /* 0x001f220000300a00 */
[----:B------:R-:W4:Y:S02]  /*52240*/  LDL.LU.64 R8, [R1+0x53a8] ;  /* 0x0053a80001087983 */ /* 0x000f240000300a00 */
[----:B--2---:R-:W-:Y:S02]  /*52250*/  STL.64 [R1+0x5240], R18 ;  /* 0x0052401201007387 */ /* 0x004fe40000100a00 */
[----:B------:R-:W2:Y:S01]  /*52260*/  LDL.LU R16, [R1+0x880] ;  /* 0x0008800001107983 */ /* 0x000ea20000300800 */
[----:B------:R-:W2:Y:S01]  /*52270*/  LDL.LU R17, [R1+0x884] ;  /* 0x0008840001117983 */ /* 0x000ea20000300800 */
[C---:B----4-:R-:W-:Y:S11]  /*52280*/  HMMA.16816.F32.BF16 R8, R4.reuse, R12, R8 ;  /* 0x0000000c0408723c */ /* 0x050ff60000041808 */
[----:B------:R-:W-:Y:S11]  /*52290*/  @!UPT UIADD3 URZ, URZ, URZ, URZ ;  /* 0x0000003f3f3ff290 */ /* 0x000ff6000fffe03f */
[----:B------:R-:W-:Y:S01]  /*522a0*/  @!UPT UIADD3 URZ, URZ, URZ, URZ ;  /* 0x0000003f3f3ff290 */ /* 0x000fe2000fffe03f */
[----:B------:R-:W-:Y:S01]  /*522b0*/  STL.64 [R1+0x50], R8 ;  /* 0x0000500801007387 */ /* 0x000fe20000100a00 */
[----:B------:R0:W-:Y:S03]  /*522c0*/  STL.64 [R1+0x58], R10 ;  /* 0x0000580a01007387 */ /* 0x0001e60000100a00 */
[----:B0-----:R-:W3:Y:S01]  /*522d0*/  LDL.LU.64 R10, [R1+0x53a0] ;  /* 0x0053a000010a7983 */ /* 0x001ee20000300a00 */
[----:B------:R-:W4:Y:S02]  /*522e0*/  LDL.LU.64 R8, [R1+0x5398] ;  /* 0x0053980001087983 */ /* 0x000f240000300a00 */
[----:B----4-:R-:W-:Y:S11]  /*522f0*/  HMMA.16816.F32.BF16 R20, R4, R8, R20 ;  /* 0x000000080414723c */ /* 0x010ff60000041814 */
[----:B------:R-:W-:Y:S11]  /*52300*/  @!UPT UIADD3 URZ, URZ, URZ, URZ ;  /* 0x0000003f3f3ff290 */ /* 0x000ff6000fffe03f */
[----:B------:R-:W-:Y:S01]  /*52310*/  @!UPT UIADD3 URZ, URZ, URZ, URZ ;  /* 0x0000003f3f3ff290 */ /* 0x000fe2000fffe03f */
[----:B------:R0:W-:Y:S04]  /*52320*/  STL.64 [R1+0x40], R20 ;  /* 0x0000401401007387 */ /* 0x0001e80000100a00 */
[----:B0-----:R-:W2:Y:S01]  /*52330*/  LDL.LU.64 R20, [R1+0x5390] ;  /* 0x0053900001147983 */ /* 0x001ea20000300a00 */
[----:B------:R-:W-:Y:S02]  /*52340*/  IMAD.MOV.U32 R18, RZ, RZ, R29 ;  /* 0x000000ffff127224 */ /* 0x000fe400078e001d */
[----:B------:R-:W-:Y:S02]  /*52350*/  IMAD.MOV.U32 R19, RZ, RZ, R28 ;  /* 0x000000ffff137224 */ /* 0x000fe400078e001c */
[----:B------:R-:W-:Y:S02]  /*52360*/  IMAD.MOV.U32 R28, RZ, RZ, R23 ;  /* 0x000000ffff1c7224 */ /* 0x000fe400078e0017 */
[----:B------:R-:W-:-:S03]  /*52370*/  IMAD.MOV.U32 R29, RZ, RZ, R22 ;  /* 0x000000ffff1d7224 */ /* 0x000fc600078e0016 */
[----:B------:R-:W-:Y:S02]  /*52380*/  STL [R1+0x4b84], R28 ;  /* 0x004b841c01007387 */ /* 0x000fe40000100800 */
[----:B------:R-:W-:Y:S01]  /*52390*/  STL [R1+0x4b80], R29 ;  /* 0x004b801d01007387 */ /* 0x000fe20000100800 */
[----:B--2---:R-:W-:Y:S11]  /*523a0*/  HMMA.16816.F32.BF16 R16, R4, R20, R16 ;  /* 0x000000140410723c */ /* 0x004ff60000041810 */
[----:B------:R-:W-:Y:S11]  /*523b0*/  @!UPT UIADD3 URZ, URZ, URZ, URZ ;  /* 0x0000003f3f3ff290 */ /* 0x000ff6000fffe03f */
[----:B------:R-:W-:Y:S02]  /*523c0*/  @!UPT UIADD3 URZ, URZ, URZ, URZ ;  /* 0x0000003f3f3ff290 */ /* 0x000fe4000fffe03f */
[----:B------:R-:W-:Y:S02]  /*523d0*/  IMAD.MOV.U32 R8, RZ, RZ, R19 ;  /* 0x000000ffff087224 */ /* 0x000fe400078e0013 */
[----:B------:R-:W-:-:S03]  /*523e0*/  IMAD.MOV.U32 R9, RZ, RZ, R18 ;  /* 0x000000ffff097224 */ /* 0x000fc600078e0012 */
[----:B------:R0:W-:Y:S02]  /*523f0*/  STL [R1+0x501c], R8 ;  /* 0x00501c0801007387 */ /* 0x0001e40000100800 */
[----:B------:R1:W-:Y:S02]  /*52400*/  STL [R1+0x5018], R9 ;  /* 0x0050180901007387 */ /* 0x0003e40000100800 */
[----:B---3--:R2:W-:Y:S01]  /*52410*/  STL.64 [R1+0x5238], R10 ;  /* 0x0052380a01007387 */ /* 0x0085e20000100a00 */
[----:B0-----:R-:W3:Y:S01]  /*52420*/  LDL.LU R8, [R1+0x4c0] ;  /* 0x0004c00001087983 */ /* 0x001ee20000300800 */
[----:B-1----:R-:W3:Y:S03]  /*52430*/  LDL.LU R9, [R1+0x4c4] ;  /* 0x0004c40001097983 */ /* 0x002ee60000300800 */
[----:B--2---:R-:W2:Y:S01]  /*52440*/  LDL.LU R10, [R1+0x4c8] ;  /* 0x0004c800010a7983 */ /* 0x004ea20000300800 */
[----:B------:R-:W2:Y:S03]  /*52450*/  LDL.LU R11, [R1+0x4cc] ;  /* 0x0004cc00010b7983 */ /* 0x000ea60000300800 */
[----:B--2---:R-:W-:Y:S01]  /*52460*/  STL.64 [R1+0x5250], R10 ;  /* 0x0052500a01007387 */ /* 0x004fe20000100a00 */
[----:B---3--:R0:W-:Y:S03]  /*52470*/  STL.64 [R1+0x5248], R8 ;  /* 0x0052480801007387 */ /* 0x0081e60000100a00 */
[----:B0-----:R-:W2:Y:S01]  /*52480*/  LDL.LU R8, [R1+0x4d0] ;  /* 0x0004d00001087983 */ /* 0x001ea20000300800 */
[----:B------:R-:W2:Y:S02]  /*52490*/  LDL.LU R9, [R1+0x4d4] ;  /* 0x0004d40001097983 */ /* 0x000ea40000300800 */
[----:B------:R-:W3:Y:S02]  /*524a0*/  LDL.LU R10, [R1+0x4d8] ;  /* 0x0004d800010a7983 */ /* 0x000ee40000300800 */
[----:B------:R-:W3:Y:S02]  /*524b0*/  LDL.LU R11, [R1+0x4dc] ;  /* 0x0004dc00010b7983 */ /* 0x000ee40000300800 */
[----:B---3--:R0:W-:Y:S01]  /*524c0*/  STL.64 [R1+0x5260], R10 ;  /* 0x0052600a01007387 */ /* 0x0081e20000100a00 */
[----:B--2---:R-:W-:Y:S03]  /*524d0*/  STL.64 [R1+0x5258], R8 ;  /* 0x0052580801007387 */ /* 0x004fe60000100a00 */
[----:B0-----:R-:W2:Y:S04]  /*524e0*/  LDL R10, [R1+0x18] ;  /* 0x00001800010a7983 */ /* 0x001ea80000100800 */
[----:B------:R-:W2:Y:S04]  /*524f0*/  LDL R11, [R1+0x1c] ;  /* 0x00001c00010b7983 */ /* 0x000ea80000100800 */
[----:B--2---:R0:W-:Y:S04]  /*52500*/  STL.64 [R1+0x5270], R10 ;  /* 0x0052700a01007387 */ /* 0x0041e80000100a00 */
[----:B0-----:R-:W2:Y:S04]  /*52510*/  LDL.64 R10, [R1+0x28] ;  /* 0x00002800010a7983 */ /* 0x001ea80000100a00 */
[----:B--2---:R0:W-:Y:S01]  /*52520*/  STL.64 [R1+0x52a0], R10 ;  /* 0x0052a00a01007387 */ /* 0x0041e20000100a00 */
[----:B------:R-:W2:Y:S02]  /*52530*/  LDL.LU R8, [R1+0x500] ;  /* 0x0005000001087983 */ /* 0x000ea40000300800 */
[----:B------:R-:W2:Y:S01]  /*52540*/  LDL.LU R9, [R1+0x504] ;  /* 0x0005040001097983 */ /* 0x000ea20000300800 */
[----:B0-----:R-:W3:Y:S01]  /*52550*/  LDL.LU R10, [R1+0x508] ;  /* 0x00050800010a7983 */ /* 0x001ee20000300800 */
[----:B------:R-:W3:Y:S02]  /*52560*/  LDL.LU R11, [R1+0x50c] ;  /* 0x00050c00010b7983 */ /* 0x000ee40000300800 */
[----:B------:R-:W-:-:S02]  /*52570*/  IMAD.MOV.U32 R24, RZ, RZ, R0 ;  /* 0x000000ffff187224 */ /* 0x000fc400078e0000 */
[----:B------:R-:W-:Y:S01]  /*52580*/  IMAD.MOV.U32 R25, RZ, RZ, R2 ;  /* 0x000000ffff197224 */ /* 0x000fe200078e0002 */
[----:B---3--:R-:W-:Y:S01]  /*52590*/  STL.64 [R1+0x52b8], R10 ;  /* 0x0052b80a01007387 */ /* 0x008fe20000100a00 */
[----:B--2---:R0:W-:Y:S02]  /*525a0*/  STL.64 [R1+0x52b0], R8 ;  /* 0x0052b00801007387 */ /* 0x0041e40000100a00 */
[----:B------:R-:W2:Y:S02]  /*525b0*/  LDL.LU R0, [R1+0x5388] ;  /* 0x0053880001007983 */ /* 0x000ea40000300800 */
[----:B------:R-:W3:Y:S01]  /*525c0*/  LDL.LU R2, [R1+0x5384] ;  /* 0x0053840001027983 */ /* 0x000ee20000300800 */
[----:B------:R1:W-:Y:S04]  /*525d0*/  STL.64 [R1+0x52c0], R24 ;  /* 0x0052c01801007387 */ /* 0x0003e80000100a00 */
[----:B0-----:R-:W4:Y:S01]  /*525e0*/  LDL.LU R8, [R1+0x840] ;  /* 0x0008400001087983 */ /* 0x001f220000300800 */
[----:B------:R-:W4:Y:S02]  /*525f0*/  LDL.LU R9, [R1+0x844] ;  /* 0x0008440001097983 */ /* 0x000f240000300800 */
[----:B------:R-:W2:Y:S02]  /*52600*/  LDL.LU R10, [R1+0x848] ;  /* 0x00084800010a7983 */ /* 0x000ea40000300800 */
[----:B------:R-:W2:Y:S02]  /*52610*/  LDL.LU R11, [R1+0x84c] ;  /* 0x00084c00010b7983 */ /* 0x000ea40000300800 */
[----:B-1----:R-:W-:-:S02]  /*52620*/  IMAD.MOV.U32 R24, RZ, RZ, R14 ;  /* 0x000000ffff187224 */ /* 0x002fc400078e000e */
[----:B------:R-:W-:Y:S01]  /*52630*/  IMAD.MOV.U32 R25, RZ, RZ, R15 ;  /* 0x000000ffff197224 */ /* 0x000fe200078e000f */
[----:B--2---:R-:W-:Y:S01]  /*52640*/  STL.64 [R1+0x52d0], R10 ;  /* 0x0052d00a01007387 */ /* 0x004fe20000100a00 */
[----:B----4-:R-:W-:Y:S02]  /*52650*/  STL.64 [R1+0x52c8], R8 ;  /* 0x0052c80801007387 */ /* 0x010fe40000100a00 */
[----:B------:R-:W2:Y:S02]  /*52660*/  LDL.LU R14, [R1+0x5380] ;  /* 0x00538000010e7983 */ /* 0x000ea40000300800 */
[----:B------:R-:W4:Y:S01]  /*52670*/  LDL.LU R15, [R1+0x537c] ;  /* 0x00537c00010f7983 */ /* 0x000f220000300800 */
[----:B------:R0:W-:Y:S02]  /*52680*/  STL.64 [R1+0x52d8], R24 ;  /* 0x0052d81801007387 */ /* 0x0001e40000100a00 */
[----:B0-----:R-:W-:Y:S02]  /*52690*/  IMAD.MOV.U32 R24, RZ, RZ, R27 ;  /* 0x000000ffff187224 */ /* 0x001fe400078e001b */
        /* <DEDUP_REMOVED lines=12> */
[----:B------:R0:W-:Y:S01]  /*52760*/  STL.64 [R1+0x5318], R24 ;  /* 0x0053181801007387 */ /* 0x0001e20000100a00 */
[----:B------:R-:W2:Y:S02]  /*52770*/  LDL.LU R8, [R1+0x850] ;  /* 0x0008500001087983 */ /* 0x000ea40000300800 */
[----:B------:R-:W2:Y:S02]  /*52780*/  LDL.LU R9, [R1+0x854] ;  /* 0x0008540001097983 */ /* 0x000ea40000300800 */
[----:B------:R-:W2:Y:S01]  /*52790*/  LDL.LU R10, [R1+0x858] ;  /* 0x00085800010a7983 */ /* 0x000ea20000300800 */
[----:B------:R-:W2:Y:S01]  /*527a0*/  LDL.LU R11, [R1+0x85c] ;  /* 0x00085c00010b7983 */ /* 0x000ea20000300800 */
[----:B0-----:R-:W-:-:S02]  /*527b0*/  IMAD.MOV.U32 R24, RZ, RZ, R14 ;  /* 0x000000ffff187224 */ /* 0x001fc400078e000e */
[----:B---3--:R-:W-:Y:S01]  /*527c0*/  IMAD.MOV.U32 R25, RZ, RZ, R2 ;  /* 0x000000ffff197224 */ /* 0x008fe200078e0002 */
[----:B------:R-:W3:Y:S01]  /*527d0*/  LDL.LU R14, [R1+0x5370] ;  /* 0x00537000010e7983 */ /* 0x000ee20000300800 */
[----:B------:R-:W3:Y:S03]  /*527e0*/  LDL.LU R2, [R1+0x536c] ;  /* 0x00536c0001027983 */ /* 0x000ee60000300800 */
[----:B------:R-:W-:Y:S04]  /*527f0*/  STL.64 [R1+0x5330], R24 ;  /* 0x0053301801007387 */ /* 0x000fe80000100a00 */
[----:B--2---:R-:W-:Y:S01]  /*52800*/  STL.64 [R1+0x52e8], R10 ;  /* 0x0052e80a01007387 */ /* 0x004fe20000100a00 */
[----:B------:R0:W-:Y:S02]  /*52810*/  STL.64 [R1+0x52e0], R8 ;  /* 0x0052e00801007387 */ /* 0x0001e40000100a00 */
[----:B------:R-:W-:-:S02]  /*52820*/  IMAD.MOV.U32 R13, RZ, RZ, R16 ;  /* 0x000000ffff0d7224 */ /* 0x000fc400078e0010 */
[----:B------:R-:W-:Y:S01]  /*52830*/  IMAD.MOV.U32 R12, RZ, RZ, R17 ;  /* 0x000000ffff0c7224 */ /* 0x000fe200078e0011 */
[----:B---3--:R-:W1:Y:S04]  /*52840*/  LDSM.16.MT88.4 R20, [R2+0x6080] ;  /* 0x006080000214783b */ /* 0x008e680000004200 */
[----:B0-----:R-:W2:Y:S01]  /*52850*/  LDL.LU R8, [R1+0x860] ;  /* 0x0008600001087983 */ /* 0x001ea20000300800 */
[----:B------:R-:W2:Y:S02]  /*52860*/  LDL.LU R9, [R1+0x864] ;  /* 0x0008640001097983 */ /* 0x000ea40000300800 */
[----:B------:R-:W3:Y:S02]  /*52870*/  LDL.LU R10, [R1+0x868] ;  /* 0x00086800010a7983 */ /* 0x000ee40000300800 */
[----:B------:R-:W3:Y:S02]  /*52880*/  LDL.LU R11, [R1+0x86c] ;  /* 0x00086c00010b7983 */ /* 0x000ee40000300800 */
[----:B------:R-:W-:-:S02]  /*52890*/  IMAD.MOV.U32 R24, RZ, RZ, R0 ;  /* 0x000000ffff187224 */ /* 0x000fc400078e0000 */
[----:B----4-:R-:W-:Y:S01]  /*528a0*/  IMAD.MOV.U32 R25, RZ, RZ, R15 ;  /* 0x000000ffff197224 */ /* 0x010fe200078e000f */
[----:B------:R-:W4:Y:S01]  /*528b0*/  LDL.LU R0, [R1+0x5368] ;  /* 0x0053680001007983 */ /* 0x000f220000300800 */
[----:B------:R-:W4:Y:S03]  /*528c0*/  LDL.LU R15, [R1+0x5364] ;  /* 0x00536400010f7983 */ /* 0x000f260000300800 */
[----:B------:R-:W-:Y:S04]  /*528d0*/  STL.64 [R1+0x5348], R24 ;  /* 0x0053481801007387 */ /* 0x000fe80000100a00 */
[----:B---3--:R-:W-:Y:S01]  /*528e0*/  STL.64 [R1+0x5310], R10 ;  /* 0x0053100a01007387 */ /* 0x008fe20000100a00 */
[----:B--2---:R0:W-:Y:S03]  /*528f0*/  STL.64 [R1+0x5308], R8 ;  /* 0x0053080801007387 */ /* 0x0041e60000100a00 */
[----:B0-----:R-:W2:Y:S01]  /*52900*/  LDL.LU R8, [R1+0x890] ;  /* 0x0008900001087983 */ /* 0x001ea20000300800 */
[----:B------:R-:W2:Y:S02]  /*52910*/  LDL.LU R9, [R1+0x894] ;  /* 0x0008940001097983 */ /* 0x000ea40000300800 */
[----:B------:R-:W3:Y:S02]  /*52920*/  LDL.LU R10, [R1+0x898] ;  /* 0x00089800010a7983 */ /* 0x000ee40000300800 */
[----:B------:R-:W3:Y:S02]  /*52930*/  LDL.LU R11, [R1+0x89c] ;  /* 0x00089c00010b7983 */ /* 0x000ee40000300800 */
[----:B------:R-:W-:-:S02]  /*52940*/  IMAD.MOV.U32 R24, RZ, RZ, R14 ;  /* 0x000000ffff187224 */ /* 0x000fc400078e000e */
[----:B------:R-:W4:Y:S04]  /*52950*/  LDL.LU R14, [R1+0x5360] ;  /* 0x00536000010e7983 */ /* 0x000f280000300800 */
        /* <DEDUP_REMOVED lines=18> */
[----:B------:R-:W3:Y:S01]  /*52a80*/  LDL.64 R18, [R1+0x8] ;  /* 0x0000080001127983 */ /* 0x000ee20000100a00 */
[----:B------:R-:W-:-:S03]  /*52a90*/  IMAD.MOV.U32 R25, RZ, RZ, R3 ;  /* 0x000000ffff197224 */ /* 0x000fc600078e0003 */
[----:B---3--:R0:W-:Y:S01]  /*52aa0*/  STL.64 [R1+0x5268], R18 ;  /* 0x0052681201007387 */ /* 0x0081e20000100a00 */
[----:B------:R-:W3:Y:S02]  /*52ab0*/  LDL.LU R16, [R1+0x4e0] ;  /* 0x0004e00001107983 */ /* 0x000ee40000300800 */
[----:B------:R-:W3:Y:S01]  /*52ac0*/  LDL.LU R17, [R1+0x4e4] ;  /* 0x0004e40001117983 */ /* 0x000ee20000300800 */
[----:B0-----:R-:W3:Y:S01]  /*52ad0*/  LDL.LU R18, [R1+0x4e8] ;  /* 0x0004e80001127983 */ /* 0x001ee20000300800 */
[----:B------:R-:W3:Y:S01]  /*52ae0*/  LDL.LU R19, [R1+0x4ec] ;  /* 0x0004ec0001137983 */ /* 0x000ee20000300800 */
[C---:B--2---:R-:W-:Y:S02]  /*52af0*/  HMMA.16816.F32.BF16 R24, R4.reuse, R24, R8 ;  /* 0x000000180418723c */ /* 0x044fe40000041808 */
[----:B---3--:R-:W-:Y:S01]  /*52b00*/  STL.64 [R1+0x5280], R18 ;  /* 0x0052801201007387 */ /* 0x008fe20000100a00 */
[----:B------:R0:W-:Y:S03]  /*52b10*/  STL.64 [R1+0x5278], R16 ;  /* 0x0052781001007387 */ /* 0x0001e60000100a00 */
[----:B0-----:R-:W2:Y:S01]  /*52b20*/  LDL.LU R16, [R1+0x4f0] ;  /* 0x0004f00001107983 */ /* 0x001ea20000300800 */
[----:B------:R-:W2:Y:S02]  /*52b30*/  LDL.LU R17, [R1+0x4f4] ;  /* 0x0004f40001117983 */ /* 0x000ea40000300800 */
[----:B------:R-:W2:Y:S02]  /*52b40*/  LDL.LU R18, [R1+0x4f8] ;  /* 0x0004f80001127983 */ /* 0x000ea40000300800 */
[----:B------:R-:W2:Y:S01]  /*52b50*/  LDL.LU R19, [R1+0x4fc] ;  /* 0x0004fc0001137983 */ /* 0x000ea20000300800 */
[----:B------:R-:W-:Y:S01]  /*52b60*/  STL [R1+0x4df0], R12 ;  /* 0x004df00c01007387 */ /* 0x000fe20000100800 */
[----:B------:R-:W-:Y:S02]  /*52b70*/  STL [R1+0x4a30], R13 ;  /* 0x004a300d01007387 */ /* 0x000fe40000100800 */
[----:B-1----:R-:W-:Y:S02]  /*52b80*/  STL.64 [R1+0x51a8], R22 ;  /* 0x0051a81601007387 */ /* 0x002fe40000100a00 */
[----:B------:R0:W-:Y:S02]  /*52b90*/  STL.64 [R1+0x51a0], R20 ;  /* 0x0051a01401007387 */ /* 0x0001e40000100a00 */
[----:B0-----:R-:W3:Y:S01]  /*52ba0*/  LDL.LU.64 R20, [R1+0x110] ;  /* 0x0001100001147983 */ /* 0x001ee20000300a00 */
[----:B------:R-:W2:Y:S02]  /*52bb0*/  LDL.64 R22, [R1+0x118] ;  /* 0x0001180001167983 */ /* 0x000ea40000100a00 */
[----:B------:R-:W2:Y:S02]  /*52bc0*/  LDL.LU.64 R10, [R1+0x5358] ;  /* 0x00535800010a7983 */ /* 0x000ea40000300a00 */
[----:B------:R-:W2:Y:S01]  /*52bd0*/  LDL.LU.64 R8, [R1+0x5350] ;  /* 0x0053500001087983 */ /* 0x000ea20000300a00 */
        /* <DEDUP_REMOVED lines=29> */
[----:B------:R-:W-:Y:S03]  /*52db0*/  STL.64 [R1+0x878], R26 ;  /* 0x0008781a01007387 */ /* 0x000fe60000100a00 */
[----:B0-----:R-:W2:Y:S01]  /*52dc0*/  LDL.LU.64 R24, [R1+0x52f0] ;  /* 0x0052f00001187983 */ /* 0x001ea20000300a00 */
[----:B------:R0:W-:Y:S02]  /*52dd0*/  STL.64 [R1+0x51f0], R22 ;  /* 0x0051f01601007387 */ /* 0x0001e40000100a00 */
[----:B------:R-:W3:Y:S02]  /*52de0*/  LDL.LU R20, [R1+0x4a0] ;  /* 0x0004a00001147983 */ /* 0x000ee40000300800 */
[----:B------:R-:W3:Y:S01]  /*52df0*/  LDL.LU R21, [R1+0x4a4] ;  /* 0x0004a40001157983 */ /* 0x000ee20000300800 */
[----:B0-----:R-:W3:Y:S01]  /*52e00*/  LDL.LU R22, [R1+0x4a8] ;  /* 0x0004a80001167983 */ /* 0x001ee20000300800 */
[----:B------:R-:W3:Y:S01]  /*52e10*/  LDL.LU R23, [R1+0x4ac] ;  /* 0x0004ac0001177983 */ /* 0x000ee20000300800 */
        /* <DEDUP_REMOVED lines=22> */
[----:B------:R-:W2:Y:S01]  /*52f80*/  LDL.LU.64 R10, [R1+0x52a0] ;  /* 0x0052a000010a7983 */ /* 0x000ea20000300a00 */
[----:B-1----:R-:W2:Y:S02]  /*52f90*/  LDL.LU.64 R26, [R1+0x5298] ;  /* 0x00529800011a7983 */ /* 0x002ea40000300a00 */
[----:B------:R-:W2:Y:S11]  /*52fa0*/  LDL.LU.64 R24, [R1+0x5290] ;  /* 0x0052900001187983 */ /* 0x000eb60000300a00 */
[----:B------:R-:W-:Y:S07]  /*52fb0*/  @!UPT UIADD3 URZ, URZ, URZ, URZ ;  /* 0x0000003f3f3ff290 */ /* 0x000fee000fffe03f */
[----:B------:R0:W-:Y:S01]  /*52fc0*/  STL.64 [R1+0x500], R4 ;  /* 0x0005000401007387 */ /* 0x0001e20000100a00 */
[----:B------:R4:W-:Y:S03]  /*52fd0*/  STL.64 [R1+0x508], R6 ;  /* 0x0005080601007387 */ /* 0x0009e60000100a00 */
[----:B0-----:R-:W3:Y:S01]  /*52fe0*/  LDL.LU R4, [R1+0x4b0] ;  /* 0x0004b00001047983 */ /* 0x001ee20000300800 */
[----:B------:R-:W3:Y:S02]  /*52ff0*/  LDL.LU R5, [R1+0x4b4] ;  /* 0x0004b40001057983 */ /* 0x000ee40000300800 */
[----:B----4-:R-:W-:Y:S02]  /*53000*/  IMAD.MOV.U32 R6, RZ, RZ, R14 ;  /* 0x000000ffff067224 */ /* 0x010fe400078e000e */
[----:B------:R-:W-:Y:S01]  /*53010*/  IMAD.MOV.U32 R7, RZ, RZ, R15 ;  /* 0x000000ffff077224 */ /* 0x000fe200078e000f */
[----:B------:R-:W3:Y:S01]  /*53020*/  LDL.LU R14, [R1+0x528c] ;  /* 0x00528c00010e7983 */ /* 0x000ee20000300800 */
[----:B------:R-:W3:Y:S01]  /*53030*/  LDL.LU R15, [R1+0x5288] ;  /* 0x00528800010f7983 */ /* 0x000ee20000300800 */
        /* <DEDUP_REMOVED lines=12> */
[----:B------:R-:W2:Y:S11]  /*53100*/  LDL.LU.64 R18, [R1+0x5268] ;  /* 0x0052680001127983 */ /* 0x000eb60000300a00 */
[----:B------:R-:W-:Y:S09]  /*53110*/  @!UPT UIADD3 URZ, URZ, URZ, URZ ;  /* 0x0000003f3f3ff290 */ /* 0x000ff2000fffe03f */
[----:B------:R-:W-:Y:S01]  /*53120*/  STL.64 [R1+0x4e0], R8 ;  /* 0x0004e00801007387 */ /* 0x000fe20000100a00 */
[----:B------:R0:W-:Y:S03]  /*53130*/  STL.64 [R1+0x4e8], R10 ;  /* 0x0004e80a01007387 */ /* 0x0001e60000100a00 */
[----:B0-----:R-:W4:Y:S01]  /*53140*/  LDL.LU.64 R10, [R1+0x5260] ;  /* 0x00526000010a7983 */ /* 0x001f220000300a00 */
[----:B------:R-:W4:Y:S02]  /*53150*/  LDL.LU.64 R8, [R1+0x5258] ;  /* 0x0052580001087983 */ /* 0x000f240000300a00 */
[----:B--2---:R-:W-:Y:S02]  /*53160*/  IMAD.MOV.U32 R28, RZ, RZ, R18 ;  /* 0x000000ffff1c7224 */ /* 0x004fe400078e0012 */
[----:B------:R-:W-:Y:S01]  /*53170*/  IMAD.MOV.U32 R29, RZ, RZ, R19 ;  /* 0x000000ffff1d7224 */ /* 0x000fe200078e0013 */
[C---:B----4-:R-:W-:Y:S11]  /*53180*/  HMMA.16816.F32.BF16 R8, R24.reuse, R18, R8 ;  /* 0x000000121808723c */ /* 0x050ff60000041808 */
[----:B------:R-:W-:Y:S11]  /*53190*/  @!UPT UIADD3 URZ, URZ, URZ, URZ ;  /* 0x0000003f3f3ff290 */ /* 0x000ff6000fffe03f */
[----:B------:R-:W-:Y:S01]  /*531a0*/  @!UPT UIADD3 URZ, URZ, URZ, URZ ;  /* 0x0000003f3f3ff290 */ /* 0x000fe2000fffe03f */
        /* <DEDUP_REMOVED lines=10> */
[----:B0-----:R-:W2:Y:S01]  /*53250*/  LDL.LU.64 R10, [R1+0x5238] ;  /* 0x00523800010a7983 */ /* 0x001ea20000300a00 */
[----:B------:R3:W-:Y:S02]  /*53260*/  STL.64 [R1+0x5158], R18 ;  /* 0x0051581201007387 */ /* 0x0007e40000100a00 */
[C---:B---3--:R-:W-:Y:S01]  /*53270*/  HMMA.16816.F32.BF16 R16, R24.reuse, R14, R4 ;  /* 0x0000000e1810723c */ /* 0x048fe20000041804 */
[----:B------:R-:W-:Y:S11]  /*53280*/  STL.64 [R1+0x5200], R14 ;  /* 0x0052000e01007387 */ /* 0x000ff60000100a00 */
[----:B------:R-:W-:Y:S11]  /*53290*/  @!UPT UIADD3 URZ, URZ, URZ, URZ ;  /* 0x0000003f3f3ff290 */ /* 0x000ff6000fffe03f */
[----:B------:R0:W-:Y:S01]  /*532a0*/  STL.64 [R1+0x4b0], R16 ;  /* 0x0004b01001007387 */ /* 0x0001e20000100a00 */
[----:B------:R1:W-:Y:S03]  /*532b0*/  STL.64 [R1+0x4b8], R18 ;  /* 0x0004b81201007387 */ /* 0x0003e60000100a00 */
[----:B0-----:R-:W3:Y:S01]  /*532c0*/  LDL.LU R16, [R1+0x830] ;  /* 0x0008300001107983 */ /* 0x001ee20000300800 */
[C---:B--2---:R-:W-:Y:S11]  /*532d0*/  HMMA.16816.F32.BF16 R4, R24.reuse, R10, R20 ;  /* 0x0000000a1804723c */ /* 0x044ff60000041814 */
[----:B------:R-:W-:Y:S11]  /*532e0*/  @!UPT UIADD3 URZ, URZ, URZ, URZ ;  /* 0x0000003f3f3ff290 */ /* 0x000ff6000fffe03f */
[----:B------:R-:W-:Y:S01]  /*532f0*/  @!UPT UIADD3 URZ, URZ, URZ, URZ ;  /* 0x0000003f3f3ff290 */ /* 0x000fe2000fffe03f */
[----:B------:R-:W-:Y:S01]  /*53300*/  STL.64 [R1+0x4a0], R4 ;  /* 0x0004a00401007387 */ /* 0x000fe20000100a00 */
[----:B------:R-:W-:Y:S02]  /*53310*/  STL.64 [R1+0x4a8], R6 ;  /* 0x0004a80601007387 */ /* 0x000fe40000100a00 */
[----:B------:R-:W3:Y:S02]  /*53320*/  LDL.LU R17, [R1+0x834] ;  /* 0x0008340001117983 */ /* 0x000ee40000300800 */
[----:B-1----:R-:W3:Y:S01]  /*53330*/  LDL.LU R18, [R1+0x838] ;  /* 0x0008380001127983 */ /* 0x002ee20000300800 */
[----:B------:R-:W3:Y:S01]  /*53340*/  LDL.LU R19, [R1+0x83c] ;  /* 0x00083c0001137983 */ /* 0x000ee20000300800 */
[----:B------:R-:W2:Y:S02]  /*53350*/  LDL.LU R12, [R1+0x800] ;  /* 0x00080000010c7983 */ /* 0x000ea40000300800 */
[----:B------:R-:W2:Y:S02]  /*53360*/  LDL.LU R13, [R1+0x804] ;  /* 0x00080400010d7983 */ /* 0x000ea40000300800 */
[----:B------:R-:W4:Y:S01]  /*53370*/  LDL.LU R14, [R1+0x808] ;  /* 0x00080800010e7983 */ /* 0x000f220000300800 */
[----:B------:R-:W4:Y:S04]  /*53380*/  LDL.LU R15, [R1+0x80c] ;  /* 0x00080c00010f7983 */ /* 0x000f280000300800 */
[----:B------:R-:W0:Y:S04]  /*53390*/  LDSM.16.MT88.4 R4, [R2+0x6100] ;  /* 0x006100000204783b */ /* 0x000e280000004200 */
[----:B----4-:R1:W-:Y:S01]  /*533a0*/  STL.64 [R1+0x5210], R14 ;  /* 0x0052100e01007387 */ /* 0x0103e20000100a00 */
[----:B--2---:R2:W-:Y:S03]  /*533b0*/  STL.64 [R1+0x5208], R12 ;  /* 0x0052080c01007387 */ /* 0x0045e60000100a00 */
[----:B-1----:R-:W4:Y:S04]  /*533c0*/  LDL.64 R14, [R1+0x148] ;  /* 0x00014800010e7983 */ /* 0x002f280000100a00 */
[----:B----4-:R1:W-:Y:S01]  /*533d0*/  STL.64 [R1+0x5218], R14 ;  /* 0x0052180e01007387 */ /* 0x0103e20000100a00 */
[----:B--2---:R-:W2:Y:S02]  /*533e0*/  LDL.LU R12, [R1+0x820] ;  /* 0x00082000010c7983 */ /* 0x004ea40000300800 */
[----:B------:R-:W2:Y:S01]  /*533f0*/  LDL.LU R13, [R1+0x824] ;  /* 0x00082400010d7983 */ /* 0x000ea20000300800 */
[----:B-1----:R-:W4:Y:S01]  /*53400*/  LDL.LU R14, [R1+0x828] ;  /* 0x00082800010e7983 */ /* 0x002f220000300800 */
[----:B------:R-:W4:Y:S03]  /*53410*/  LDL.LU R15, [R1+0x82c] ;  /* 0x00082c00010f7983 */ /* 0x000f260000300800 */
[----:B----4-:R1:W-:Y:S01]  /*53420*/  STL.64 [R1+0x5230], R14 ;  /* 0x0052300e01007387 */ /* 0x0103e20000100a00 */
[----:B--2---:R-:W-:Y:S02]  /*53430*/  STL.64 [R1+0x5228], R12 ;  /* 0x0052280c01007387 */ /* 0x004fe40000100a00 */
[----:B------:R-:W2:Y:S02]  /*53440*/  LDL R22, [R1+0x128] ;  /* 0x0001280001167983 */ /* 0x000ea40000100800 */
[----:B------:R-:W2:Y:S01]  /*53450*/  LDL R23, [R1+0x12c] ;  /* 0x00012c0001177983 */ /* 0x000ea20000100800 */
[----:B-1----:R-:W3:Y:S04]  /*53460*/  LDL.64 R14, [R1+0x38] ;  /* 0x00003800010e7983 */ /* 0x002ee80000100a00 */
[----:B--2---:R1:W-:Y:S04]  /*53470*/  STL.64 [R1+0x5220], R22 ;  /* 0x0052201601007387 */ /* 0x0043e80000100a00 */
[----:B-1----:R-:W2:Y:S01]  /*53480*/  LDL.64 R22, [R1+0x158] ;  /* 0x0001580001167983 */ /* 0x002ea20000100a00 */
[----:B------:R1:W-:Y:S02]  /*53490*/  STL.64 [R1+0x5140], R10 ;  /* 0x0051400a01007387 */ /* 0x0003e40000100a00 */
[----:B------:R-:W4:Y:S02]  /*534a0*/  LDL.LU R8, [R1+0x810] ;  /* 0x0008100001087983 */ /* 0x000f240000300800 */
[----:B------:R-:W4:Y:S01]  /*534b0*/  LDL.LU R9, [R1+0x814] ;  /* 0x0008140001097983 */ /* 0x000f220000300800 */
[----:B-1----:R-:W4:Y:S01]  /*534c0*/  LDL.LU R10, [R1+0x818] ;  /* 0x00081800010a7983 */ /* 0x002f220000300800 */
[----:B------:R-:W4:Y:S02]  /*534d0*/  LDL.LU R11, [R1+0x81c] ;  /* 0x00081c00010b7983 */ /* 0x000f240000300800 */
[----:B------:R-:W-:Y:S02]  /*534e0*/  STL [R1+0x5198], R2 ;  /* 0x0051980201007387 */ /* 0x000fe40000100800 */
[----:B0-----:R0:W-:Y:S01]  /*534f0*/  STL.64 [R1+0x5080], R6 ;  /* 0x0050800601007387 */ /* 0x0011e20000100a00 */
[----:B------:R-:W-:Y:S04]  /*53500*/  STL.64 [R1+0x5078], R4 ;  /* 0x0050780401007387 */ /* 0x000fe80000100a00 */
[----:B0-----:R-:W2:Y:S01]  /*53510*/  LDL.64 R6, [R1+0xd8] ;  /* 0x0000d80001067983 */ /* 0x001ea20000100a00 */
[----:B---3--:R-:W-:Y:S03]  /*53520*/  HMMA.16816.F32.BF16 R16, R24, R14, R16 ;  /* 0x0000000e1810723c */ /* 0x008fe60000041810 */
[----:B--2---:R0:W-:Y:S04]  /*53530*/  STL.64 [R1+0x51e8], R6 ;  /* 0x0051e80601007387 */ /* 0x0041e80000100a00 */
[----:B0-----:R-:W2:Y:S11]  /*53540*/  LDL.64 R6, [R1+0x138] ;  /* 0x0001380001067983 */ /* 0x001eb60000100a00 */
[----:B------:R-:W-:Y:S05]  /*53550*/  @!UPT UIADD3 URZ, URZ, URZ, URZ ;  /* 0x0000003f3f3ff290 */ /* 0x000fea000fffe03f */
[----:B------:R0:W-:Y:S02]  /*53560*/  STL.64 [R1+0x830], R16 ;  /* 0x0008301001007387 */ /* 0x0001e40000100a00 */
[----:B------:R1:W-:Y:S02]  /*53570*/  STL.64 [R1+0x838], R18 ;  /* 0x0008381201007387 */ /* 0x0003e40000100a00 */
[----:B0-----:R-:W-:Y:S02]  /*53580*/  IMAD.MOV.U32 R17, RZ, RZ, R14 ;  /* 0x000000ffff117224 */ /* 0x001fe400078e000e */
[----:B------:R-:W-:Y:S02]  /*53590*/  IMAD.MOV.U32 R16, RZ, RZ, R15 ;  /* 0x000000ffff107224 */ /* 0x000fe400078e000f */
[----:B------:R-:W3:Y:S01]  /*535a0*/  LDL.LU.64 R14, [R1+0x5230] ;  /* 0x00523000010e7983 */ /* 0x000ee20000300a00 */
[----:B------:R-:W3:Y:S02]  /*535b0*/  LDL.LU.64 R12, [R1+0x5228] ;  /* 0x00522800010c7983 */ /* 0x000ee40000300a00 */
[----:B------:R0:W-:Y:S02]  /*535c0*/  STL.64 [R1+0x51f8], R16 ;  /* 0x0051f81001007387 */ /* 0x0001e40000100a00 */
[----:B------:R-:W-:-:S02]  /*535d0*/  IMAD.MOV.U32 R2, RZ, RZ, R23 ;  /* 0x000000ffff027224 */ /* 0x000fc400078e0017 */
[----:B-1----:R-:W-:Y:S01]  /*535e0*/  IMAD.MOV.U32 R19, RZ, RZ, R0 ;  /* 0x000000ffff137224 */ /* 0x002fe200078e0000 */
[----:B0-----:R-:W2:Y:S01]  /*535f0*/  LDL.LU R16, [R1+0x7f0] ;  /* 0x0007f00001107983 */ /* 0x001ea20000300800 */
[----:B------:R-:W2:Y:S02]  /*53600*/  LDL.LU R17, [R1+0x7f4] ;  /* 0x0007f40001117983 */ /* 0x000ea40000300800 */
[----:B------:R-:W2:Y:S01]  /*53610*/  LDL.LU R18, [R1+0x7f8] ;  /* 0x0007f80001127983 */ /* 0x000ea20000300800 */
[C---:B---3--:R-:W-:Y:S01]  /*53620*/  HMMA.16816.F32.BF16 R12, R24.reuse, R22, R12 ;  /* 0x00000016180c723c */ /* 0x048fe2000004180c */
[----:B------:R-:W3:Y:S11]  /*53630*/  LDL.LU.64 R22, [R1+0x5220] ;  /* 0x0052200001167983 */ /* 0x000ef60000300a00 */
[----:B------:R-:W-:Y:S11]  /*53640*/  @!UPT UIADD3 URZ, URZ, URZ, URZ ;  /* 0x0000003f3f3ff290 */ /* 0x000ff6000fffe03f */
[----:B------:R-:W-:Y:S01]  /*53650*/  STL.64 [R1+0x820], R12 ;  /* 0x0008200c01007387 */ /* 0x000fe20000100a00 */
[----:B------:R0:W-:Y:S02]  /*53660*/  STL [R1+0x828], R14 ;  /* 0x0008280e01007387 */ /* 0x0001e40000100800 */
[----:B------:R-:W-:Y:S02]  /*53670*/  IMAD.MOV.U32 R0, RZ, RZ, R15 ;  /* 0x000000ffff007224 */ /* 0x000fe400078e000f */
[----:B0-----:R-:W4:Y:S03]  /*53680*/  LDL.LU.64 R14, [R1+0x5218] ;  /* 0x00521800010e7983 */ /* 0x001f260000300a00 */
[----:B------:R-:W-:Y:S01]  /*53690*/  STL [R1+0x4958], R0 ;  /* 0x0049580001007387 */ /* 0x000fe20000100800 */
[C---:B----4-:R-:W-:Y:S11]  /*536a0*/  HMMA.16816.F32.BF16 R8, R24.reuse, R14, R8 ;  /* 0x0000000e1808723c */ /* 0x050ff60000041808 */
        /* <DEDUP_REMOVED lines=8> */
[----:B------:R0:W-:Y:S02]  /*53730*/  STL.64 [R1+0x51b0], R8 ;  /* 0x0051b00801007387 */ /* 0x0001e40000100a00 */
        /* <DEDUP_REMOVED lines=12> */
[----:B------:R-:W4:Y:S01]  /*53800*/  LDL.LU R4, [R1+0x7d0] ;  /* 0x0007d00001047983 */ /* 0x000f220000300800 */
[----:B------:R-:W4:Y:S01]  /*53810*/  LDL.LU R5, [R1+0x7d4] ;  /* 0x0007d40001057983 */ /* 0x000f220000300800 */
[----:B------:R-:W4:Y:S02]  /*53820*/  LDL.LU R6, [R1+0x7d8] ;  /* 0x0007d80001067983 */ /* 0x000f240000300800 */
[----:B------:R-:W4:Y:S01]  /*53830*/  LDL.LU R7, [R1+0x7dc] ;  /* 0x0007dc0001077983 */ /* 0x000f220000300800 */
[C---:B---3--:R-:W-:Y:S01]  /*53840*/  HMMA.16816.F32.BF16 R20, R24.reuse, R22, R16 ;  /* 0x000000161814723c */ /* 0x048fe20000041810 */
[----:B--2---:R0:W-:Y:S01]  /*53850*/  STL.64 [R1+0x5150], R14 ;  /* 0x0051500e01007387 */ /* 0x0041e20000100a00 */
[----:B------:R-:W-:Y:S02]  /*53860*/  STL.64 [R1+0x5148], R12 ;  /* 0x0051480c01007387 */ /* 0x000fe40000100a00 */
[----:B------:R-:W2:Y:S01]  /*53870*/  LDL R3, [R1+0x1de0] ;  /* 0x001de00001037983 */ /* 0x000ea20000100800 */
[----:B0-----:R-:W3:Y:S04]  /*53880*/  LDL.64 R14, [R1+0x108] ;  /* 0x00010800010e7983 */ /* 0x001ee80000100a00 */
[----:B--2---:R-:W-:Y:S01]  /*53890*/  STL [R1+0x5020], R3 ;  /* 0x0050200301007387 */ /* 0x004fe20000100800 */
[----:B------:R-:W2:Y:S11]  /*538a0*/  LDL.LU.64 R16, [R1+0x51f8] ;  /* 0x0051f80001107983 */ /* 0x000eb60000300a00 */
[----:B------:R-:W-:Y:S02]  /*538b0*/  @!UPT UIADD3 URZ, URZ, URZ, URZ ;  /* 0x0000003f3f3ff290 */ /* 0x000fe4000fffe03f */
[----:B------:R-:W-:Y:S02]  /*538c0*/  STL.64 [R1+0x7f0], R20 ;  /* 0x0007f01401007387 */ /* 0x000fe40000100a00 */
[----:B------:R0:W-:Y:S02]  /*538d0*/  STL.64 [R1+0x7f8], R22 ;  /* 0x0007f81601007387 */ /* 0x0001e40000100a00 */
[----:B0-----:R-:W4:Y:S02]  /*538e0*/  LDL.LU.64 R22, [R1+0x51f0] ;  /* 0x0051f00001167983 */ /* 0x001f240000300a00 */
[C---:B----4-:R-:W-:Y:S01]  /*538f0*/  HMMA.16816.F32.BF16 R8, R24.reuse, R22, R8 ;  /* 0x000000161808723c */ /* 0x050fe20000041808 */
[----:B------:R-:W-:Y:S02]  /*53900*/  IMAD.MOV.U32 R3, RZ, RZ, R22 ;  /* 0x000000ffff037224 */ /* 0x000fe400078e0016 */
[----:B------:R-:W-:Y:S11]  /*53910*/  IMAD.MOV.U32 R0, RZ, RZ, R23 ;  /* 0x000000ffff007224 */ /* 0x000ff600078e0017 */
[----:B------:R-:W-:Y:S09]  /*53920*/  @!UPT UIADD3 URZ, URZ, URZ, URZ ;  /* 0x0000003f3f3ff290 */ /* 0x000ff2000fffe03f */
[----:B------:R-:W-:Y:S01]  /*53930*/  STL.64 [R1+0x7e0], R8 ;  /* 0x0007e00801007387 */ /* 0x000fe20000100a00 */
[----:B------:R0:W-:Y:S02]  /*53940*/  STL.64 [R1+0x7e8], R10 ;  /* 0x0007e80a01007387 */ /* 0x0001e40000100a00 */
[----:B------:R-:W4:Y:S02]  /*53950*/  LDL.LU R20, [R1+0x490] ;  /* 0x0004900001147983 */ /* 0x000f240000300800 */
[----:B------:R-:W4:Y:S01]  /*53960*/  LDL.LU R21, [R1+0x494] ;  /* 0x0004940001157983 */ /* 0x000f220000300800 */
[----:B------:R-:W2:Y:S01]  /*53970*/  LDL.LU R22, [R1+0x498] ;  /* 0x0004980001167983 */ /* 0x000ea20000300800 */
[----:B------:R-:W2:Y:S03]  /*53980*/  LDL.LU R23, [R1+0x49c] ;  /* 0x00049c0001177983 */ /* 0x000ea60000300800 */
[----:B--2---:R-:W-:Y:S01]  /*53990*/  STL.64 [R1+0x51c0], R22 ;  /* 0x0051c01601007387 */ /* 0x004fe20000100a00 */
[----:B----4-:R1:W-:Y:S02]  /*539a0*/  STL.64 [R1+0x51b8], R20 ;  /* 0x0051b81401007387 */ /* 0x0103e40000100a00 */
[----:B0-----:R-:W2:Y:S02]  /*539b0*/  LDL R10, [R1+0xe8] ;  /* 0x0000e800010a7983 */ /* 0x001ea40000100800 */
[----:B------:R-:W2:Y:S01]  /*539c0*/  LDL R11, [R1+0xec] ;  /* 0x0000ec00010b7983 */ /* 0x000ea20000100800 */
[----:B---3--:R-:W-:Y:S01]  /*539d0*/  HMMA.16816.F32.BF16 R4, R24, R14, R4 ;  /* 0x0000000e1804723c */ /* 0x008fe20000041804 */
[----:B--2---:R0:W-:Y:S01]  /*539e0*/  STL.64 [R1+0x51c8], R10 ;  /* 0x0051c80a01007387 */ /* 0x0041e20000100a00 */
[----:B-1----:R-:W2:Y:S02]  /*539f0*/  LDL.LU R20, [R1+0x7b0] ;  /* 0x0007b00001147983 */ /* 0x002ea40000300800 */
[----:B------:R-:W2:Y:S02]  /*53a00*/  LDL.LU R21, [R1+0x7b4] ;  /* 0x0007b40001157983 */ /* 0x000ea40000300800 */
[----:B------:R-:W3:Y:S01]  /*53a10*/  LDL.LU R22, [R1+0x7b8] ;  /* 0x0007b80001167983 */ /* 0x000ee20000300800 */
[----:B------:R-:W3:Y:S01]  /*53a20*/  LDL.LU R23, [R1+0x7bc] ;  /* 0x0007bc0001177983 */ /* 0x000ee20000300800 */
[----:B------:R-:W-:-:S02]  /*53a30*/  IMAD.MOV.U32 R18, RZ, RZ, R28 ;  /* 0x000000ffff127224 */ /* 0x000fc400078e001c */
[----:B------:R-:W-:Y:S01]  /*53a40*/  IMAD.MOV.U32 R19, RZ, RZ, R29 ;  /* 0x000000ffff137224 */ /* 0x000fe200078e001d */
[----:B---3--:R-:W-:Y:S01]  /*53a50*/  STL.64 [R1+0x51d8], R22 ;  /* 0x0051d81601007387 */ /* 0x008fe20000100a00 */
[----:B--2---:R1:W-:Y:S02]  /*53a60*/  STL.64 [R1+0x51d0], R20 ;  /* 0x0051d01401007387 */ /* 0x0043e40000100a00 */
[----:B0-----:R-:W2:Y:S02]  /*53a70*/  LDL R10, [R1+0xf8] ;  /* 0x0000f800010a7983 */ /* 0x001ea40000100800 */
[----:B------:R-:W2:Y:S01]  /*53a80*/  LDL R11, [R1+0xfc] ;  /* 0x0000fc00010b7983 */ /* 0x000ea20000100800 */
[----:B-1----:R-:W2:Y:S01]  /*53a90*/  LDL.LU R20, [R1+0x7c0] ;  /* 0x0007c00001147983 */ /* 0x002ea20000300800 */
[----:B------:R-:W2:Y:S02]  /*53aa0*/  LDL.LU R21, [R1+0x7c4] ;  /* 0x0007c40001157983 */ /* 0x000ea40000300800 */
[----:B------:R-:W2:Y:S02]  /*53ab0*/  LDL.LU R22, [R1+0x7c8] ;  /* 0x0007c80001167983 */ /* 0x000ea40000300800 */
[----:B------:R-:W2:Y:S01]  /*53ac0*/  LDL.LU R23, [R1+0x7cc] ;  /* 0x0007cc0001177983 */ /* 0x000ea20000300800 */
[----:B------:R-:W-:Y:S01]  /*53ad0*/  STL.64 [R1+0x7d0], R4 ;  /* 0x0007d00401007387 */ /* 0x000fe20000100a00 */
[----:B------:R0:W-:Y:S03]  /*53ae0*/  STL.64 [R1+0x7d8], R6 ;  /* 0x0007d80601007387 */ /* 0x0001e60000100a00 */
[----:B0-----:R-:W3:Y:S01]  /*53af0*/  LDL.LU.64 R6, [R1+0x51e8] ;  /* 0x0051e80001067983 */ /* 0x001ee20000300a00 */
[----:B------:R-:W4:Y:S02]  /*53b00*/  LDL.LU R28, [R1+0x51e4] ;  /* 0x0051e400011c7983 */ /* 0x000f240000300800 */
[----:B------:R-:W2:Y:S02]  /*53b10*/  LDL.LU R29, [R1+0x51e0] ;  /* 0x0051e000011d7983 */ /* 0x000ea40000300800 */
[----:B------:R0:W-:Y:S01]  /*53b20*/  STL.64 [R1+0x5170], R18 ;  /* 0x0051701201007387 */ /* 0x0001e20000100a00 */
[----:B------:R-:W2:Y:S01]  /*53b30*/  LDL.LU R12, [R1+0x3d0] ;  /* 0x0003d000010c7983 */ /* 0x000ea20000300800 */
[----:B------:R-:W-:-:S02]  /*53b40*/  IMAD.MOV.U32 R5, RZ, RZ, R14 ;  /* 0x000000ffff057224 */ /* 0x000fc400078e000e */
[----:B------:R-:W2:Y:S02]  /*53b50*/  LDL.LU R13, [R1+0x3d4] ;  /* 0x0003d400010d7983 */ /* 0x000ea40000300800 */
[----:B------:R-:W-:Y:S01]  /*53b60*/  IMAD.MOV.U32 R4, RZ, RZ, R15 ;  /* 0x000000ffff047224 */ /* 0x000fe200078e000f */
[----:B------:R-:W2:Y:S01]  /*53b70*/  LDL.LU R14, [R1+0x3d8] ;  /* 0x0003d800010e7983 */ /* 0x000ea20000300800 */
[----:B------:R-:W2:Y:S03]  /*53b80*/  LDL.LU R15, [R1+0x3dc] ;  /* 0x0003dc00010f7983 */ /* 0x000ea60000300800 */
[----:B0-----:R-:W2:Y:S04]  /*53b90*/  LDL R18, [R1+0x18] ;  /* 0x0000180001127983 */ /* 0x001ea80000100800 */
[----:B------:R-:W2:Y:S04]  /*53ba0*/  LDL R19, [R1+0x1c] ;  /* 0x00001c0001137983 */ /* 0x000ea80000100800 */
[----:B--2---:R-:W-:Y:S01]  /*53bb0*/  STL.64 [R1+0x5190], R18 ;  /* 0x0051901201007387 */ /* 0x004fe20000100a00 */
[----:B------:R-:W-:Y:S02]  /*53bc0*/  STL.64 [R1+0x5188], R16 ;  /* 0x0051881001007387 */ /* 0x000fe40000100a00 */
[----:B------:R-:W-:Y:S02]  /*53bd0*/  STL.64 [R1+0x5168], R14 ;  /* 0x0051680e01007387 */ /* 0x000fe40000100a00 */
[----:B------:R0:W-:Y:S02]  /*53be0*/  STL.64 [R1+0x5160], R12 ;  /* 0x0051600c01007387 */ /* 0x0001e40000100a00 */
[----:B0-----:R-:W2:Y:S01]  /*53bf0*/  LDL.LU R12, [R1+0x3e0] ;  /* 0x0003e000010c7983 */ /* 0x001ea20000300800 */
[----:B------:R-:W2:Y:S02]  /*53c00*/  LDL.LU R13, [R1+0x3e4] ;  /* 0x0003e400010d7983 */ /* 0x000ea40000300800 */
[----:B------:R-:W2:Y:S02]  /*53c10*/  LDL.LU R14, [R1+0x3e8] ;  /* 0x0003e800010e7983 */ /* 0x000ea40000300800 */
[----:B------:R-:W2:Y:S01]  /*53c20*/  LDL.LU R15, [R1+0x3ec] ;  /* 0x0003ec00010f7983 */ /* 0x000ea20000300800 */
[C---:B------:R-:W-:Y:S01]  /*53c30*/  HMMA.16816.F32.BF16 R8, R24.reuse, R10, R20 ;  /* 0x0000000a1808723c */ /* 0x040fe20000041814 */
        /* <DEDUP_REMOVED lines=9> */
[----:B------:R-:W2:Y:S01]  /*53cd0*/  LDL.LU R15, [R1+0x3fc] ;  /* 0x0003fc00010f7983 */ /* 0x000ea20000300800 */
[----:B------:R-:W2:Y:S01]  /*53ce0*/  LDL.LU.64 R22, [R1+0x51d8] ;  /* 0x0051d80001167983 */ /* 0x000ea20000300a00 */
[----:B------:R-:W2:Y:S05]  /*53cf0*/  LDL.LU.64 R20, [R1+0x51d0] ;  /* 0x0051d00001147983 */ /* 0x000eaa0000300a00 */
[----:B------:R-:W-:Y:S02]  /*53d00*/  STL.64 [R1+0x7c0], R8 ;  /* 0x0007c00801007387 */ /* 0x000fe40000100a00 */
[----:B------:R0:W-:Y:S02]  /*53d10*/  STL.64 [R1+0x7c8], R10 ;  /* 0x0007c80a01007387 */ /* 0x0001e40000100a00 */
[----:B0-----:R-:W2:Y:S02]  /*53d20*/  LDL.LU.64 R10, [R1+0x51c8] ;  /* 0x0051c800010a7983 */ /* 0x001ea40000300a00 */
[C---:B--2---:R-:W-:Y:S02]  /*53d30*/  HMMA.16816.F32.BF16 R8, R24.reuse, R10, R20 ;  /* 0x0000000a1808723c */ /* 0x044fe40000041814 */
[----:B------:R-:W3:Y:S01]  /*53d40*/  LDL.LU.64 R22, [R1+0x51c0] ;  /* 0x0051c00001167983 */ /* 0x000ee20000300a00 */
[----:B------:R-:W3:Y:S11]  /*53d50*/  LDL.LU.64 R20, [R1+0x51b8] ;  /* 0x0051b80001147983 */ /* 0x000ef60000300a00 */
[----:B------:R-:W-:Y:S09]  /*53d60*/  @!UPT UIADD3 URZ, URZ, URZ, URZ ;  /* 0x0000003f3f3ff290 */ /* 0x000ff2000fffe03f */
[----:B------:R0:W-:Y:S01]  /*53d70*/  STL.64 [R1+0x7b0], R8 ;  /* 0x0007b00801007387 */ /* 0x0001e20000100a00 */
[----:B------:R-:W-:Y:S03]  /*53d80*/  STL.64 [R1+0x7b8], R10 ;  /* 0x0007b80a01007387 */ /* 0x000fe60000100a00 */
[----:B0-----:R-:W2:Y:S01]  /*53d90*/  LDL.LU.64 R8, [R1+0x51b0] ;  /* 0x0051b00001087983 */ /* 0x001ea20000300a00 */
[----:B---3--:R-:W-:Y:S03]  /*53da0*/  HMMA.16816.F32.BF16 R24, R24, R6, R20 ;  /* 0x000000061818723c */ /* 0x008fe60000041814 */
[----:B------:R-:W3:Y:S01]  /*53db0*/  LDL.LU.64 R22, [R1+0x51a8] ;  /* 0x0051a80001167983 */ /* 0x000ee20000300a00 */
[----:B------:R-:W3:Y:S02]  /*53dc0*/  LDL.LU.64 R20, [R1+0x51a0] ;  /* 0x0051a00001147983 */ /* 0x000ee40000300a00 */
[----:B------:R-:W-:Y:S02]  /*53dd0*/  STL.64 [R1+0x5098], R6 ;  /* 0x0050980601007387 */ /* 0x000fe40000100a00 */
[----:B------:R0:W-:Y:S11]  /*53de0*/  STL.64 [R1+0x50f0], R4 ;  /* 0x0050f00401007387 */ /* 0x0001f60000100a00 */
[----:B------:R-:W-:Y:S04]  /*53df0*/  @!UPT UIADD3 URZ, URZ, URZ, URZ ;  /* 0x0000003f3f3ff290 */ /* 0x000fe8000fffe03f */
[----:B------:R-:W-:Y:S01]  /*53e00*/  STL.64 [R1+0x490], R24 ;  /* 0x0004901801007387 */ /* 0x000fe20000100a00 */
[----:B------:R-:W-:Y:S02]  /*53e10*/  STL.64 [R1+0x498], R26 ;  /* 0x0004981a01007387 */ /* 0x000fe40000100a00 */
[----:B0-----:R-:W2:Y:S02]  /*53e20*/  LDL.LU R4, [R1+0x6f0] ;  /* 0x0006f00001047983 */ /* 0x001ea40000300800 */
[----:B------:R-:W2:Y:S01]  /*53e30*/  LDL.LU R5, [R1+0x6f4] ;  /* 0x0006f40001057983 */ /* 0x000ea20000300800 */
[----:B------:R-:W2:Y:S01]  /*53e40*/  LDL.LU R6, [R1+0x6f8] ;  /* 0x0006f80001067983 */ /* 0x000ea20000300800 */
[----:B------:R-:W2:Y:S03]  /*53e50*/  LDL.LU R7, [R1+0x6fc] ;  /* 0x0006fc0001077983 */ /* 0x000ea60000300800 */
[----:B--2---:R0:W-:Y:S01]  /*53e60*/  STL.64 [R1+0x5100], R6 ;  /* 0x0051000601007387 */ /* 0x0041e20000100a00 */
[----:B------:R-:W-:Y:S02]  /*53e70*/  STL.64 [R1+0x50f8], R4 ;  /* 0x0050f80401007387 */ /* 0x000fe40000100a00 */
[----:B0-----:R-:W-:-:S02]  /*53e80*/  IMAD.MOV.U32 R7, RZ, RZ, R8 ;  /* 0x000000ffff077224 */ /* 0x001fc400078e0008 */
[----:B------:R-:W-:Y:S01]  /*53e90*/  IMAD.MOV.U32 R6, RZ, RZ, R9 ;  /* 0x000000ffff067224 */ /* 0x000fe200078e0009 */
        /* <DEDUP_REMOVED lines=8> */
[----:B------:R0:W-:Y:S04]  /*53f20*/  STL.64 [R1+0x5110], R6 ;  /* 0x0051100601007387 */ /* 0x0001e80000100a00 */
[----:B0-----:R-:W2:Y:S01]  /*53f30*/  LDL R6, [R1+0x158] ;  /* 0x0001580001067983 */ /* 0x001ea20000100800 */
[----:B------:R-:W-:-:S02]  /*53f40*/  IMAD.MOV.U32 R7, RZ, RZ, R2 ;  /* 0x000000ffff077224 */ /* 0x000fc400078e0002 */
[----:B------:R-:W3:Y:S03]  /*53f50*/  LDL.LU R2, [R1+0x5198] ;  /* 0x0051980001027983 */ /* 0x000ee60000300800 */
[----:B--2---:R0:W-:Y:S02]  /*53f60*/  STL.64 [R1+0x5128], R6 ;  /* 0x0051280601007387 */ /* 0x0041e40000100a00 */
[----:B0-----:R-:W-:Y:S02]  /*53f70*/  IMAD.MOV.U32 R6, RZ, RZ, R29 ;  /* 0x000000ffff067224 */ /* 0x001fe400078e001d */
[----:B----4-:R-:W-:-:S07]  /*53f80*/  IMAD.MOV.U32 R7, RZ, RZ, R28 ;  /* 0x000000ffff077224 */ /* 0x010fce00078e001c */
[C---:B---3--:R-:W-:Y:S01]  /*53f90*/  HMMA.16816.F32.BF16 R4, R20.reuse, R6, R16 ;  /* 0x000000061404723c */ /* 0x048fe20000041810 */
[----:B------:R-:W2:Y:S01]  /*53fa0*/  LDL.LU.64 R18, [R1+0x5190] ;  /* 0x0051900001127983 */ /* 0x000ea20000300a00 */
[----:B------:R-:W3:Y:S11]  /*53fb0*/  LDL.LU.64 R16, [R1+0x5188] ;  /* 0x0051880001107983 */ /* 0x000ef60000300a00 */
[----:B------:R-:W-:Y:S10]  /*53fc0*/  @!UPT UIADD3 URZ, URZ, URZ, URZ ;  /* 0x0000003f3f3ff290 */ /* 0x000ff4000fffe03f */
[----:B------:R-:W-:Y:S01]  /*53fd0*/  STL.64 [R1+0x400], R4 ;  /* 0x0004000401007387 */ /* 0x000fe20000100a00 */
[----:B------:R3:W-:Y:S02]  /*53fe0*/  STL.64 [R1+0x408], R6 ;  /* 0x0004080601007387 */ /* 0x0007e40000100a00 */
[----:B---3--:R-:W-:Y:S02]  /*53ff0*/  IMAD.MOV.U32 R6, RZ, RZ, R17 ;  /* 0x000000ffff067224 */ /* 0x008fe400078e0011 */
[----:B------:R-:W-:Y:S02]  /*54000*/  IMAD.MOV.U32 R7, RZ, RZ, R16 ;  /* 0x000000ffff077224 */ /* 0x000fe400078e0010 */
        /* <DEDUP_REMOVED lines=19> */
[----:B0-----:R-:W2:Y:S01]  /*54140*/  LDL.LU.64 R14, [R1+0x5150] ;  /* 0x00515000010e7983 */ /* 0x001ea20000300a00 */
[----:B------:R-:W3:Y:S02]  /*54150*/  LDL.LU.64 R12, [R1+0x5148] ;  /* 0x00514800010c7983 */ /* 0x000ee40000300a00 */
[----:B------:R0:W-:Y:S02]  /*54160*/  STL.64 [R1+0x5070], R18 ;  /* 0x0050701201007387 */ /* 0x0001e40000100a00 */
[----:B0-----:R-:W4:Y:S04]  /*54170*/  LDL.64 R18, [R1+0x128] ;  /* 0x0001280001127983 */ /* 0x001f280000100a00 */
[----:B----4-:R0:W-:Y:S01]  /*54180*/  STL.64 [R1+0x5108], R18 ;  /* 0x0051081201007387 */ /* 0x0101e20000100a00 */
[----:B------:R-:W4:Y:S02]  /*54190*/  LDL.LU R16, [R1+0x700] ;  /* 0x0007000001107983 */ /* 0x000f240000300800 */
[----:B------:R-:W4:Y:S01]  /*541a0*/  LDL.LU R17, [R1+0x704] ;  /* 0x0007040001117983 */ /* 0x000f220000300800 */
[----:B0-----:R-:W3:Y:S01]  /*541b0*/  LDL.LU R18, [R1+0x708] ;  /* 0x0007080001127983 */ /* 0x001ee20000300800 */
[----:B------:R-:W3:Y:S01]  /*541c0*/  LDL.LU R19, [R1+0x70c] ;  /* 0x00070c0001137983 */ /* 0x000ee20000300800 */
[C---:B--2---:R-:W-:Y:S02]  /*541d0*/  HMMA.16816.F32.BF16 R8, R20.reuse, R14, R8 ;  /* 0x0000000e1408723c */ /* 0x044fe40000041808 */
        /* <DEDUP_REMOVED lines=12> */
[----:B------:R-:W-:Y:S01]  /*542a0*/  STL.64 [R1+0x3c0], R8 ;  /* 0x0003c00801007387 */ /* 0x000fe20000100a00 */
[----:B------:R0:W-:Y:S03]  /*542b0*/  STL.64 [R1+0x3c8], R10 ;  /* 0x0003c80a01007387 */ /* 0x0001e60000100a00 */
[----:B0-----:R-:W3:Y:S02]  /*542c0*/  LDL.LU.64 R10, [R1+0x5140] ;  /* 0x00514000010a7983 */ /* 0x001ee40000300a00 */
[C---:B---3--:R-:W-:Y:S02]  /*542d0*/  HMMA.16816.F32.BF16 R24, R20.reuse, R10, R24 ;  /* 0x0000000a1418723c */ /* 0x048fe40000041818 */
[----:B------:R0:W-:Y:S01]  /*542e0*/  STL.64 [R1+0x50b8], R10 ;  /* 0x0050b80a01007387 */ /* 0x0001e20000100a00 */
[----:B------:R-:W3:Y:S11]  /*542f0*/  LDL.LU R8, [R1+0x6e0] ;  /* 0x0006e00001087983 */ /* 0x000ef60000300800 */
[----:B------:R-:W-:Y:S09]  /*54300*/  @!UPT UIADD3 URZ, URZ, URZ, URZ ;  /* 0x0000003f3f3ff290 */ /* 0x000ff2000fffe03f */
[----:B------:R-:W-:Y:S01]  /*54310*/  STL.64 [R1+0x3b0], R24 ;  /* 0x0003b01801007387 */ /* 0x000fe20000100a00 */
[----:B------:R-:W-:Y:S02]  /*54320*/  STL.64 [R1+0x3b8], R26 ;  /* 0x0003b81a01007387 */ /* 0x000fe40000100a00 */
[----:B------:R-:W1:Y:S01]  /*54330*/  LDSM.16.MT88.4 R24, [R2+0x6180] ;  /* 0x006180000218783b */ /* 0x000e620000004200 */
[C---:B--2---:R-:W-:Y:S01]  /*54340*/  HMMA.16816.F32.BF16 R4, R20.reuse, R6, R16 ;  /* 0x000000061404723c */ /* 0x044fe20000041810 */
[----:B------:R-:W3:Y:S02]  /*54350*/  LDL.LU R9, [R1+0x6e4] ;  /* 0x0006e40001097983 */ /* 0x000ee40000300800 */
[----:B0-----:R-:W3:Y:S02]  /*54360*/  LDL.LU R10, [R1+0x6e8] ;  /* 0x0006e800010a7983 */ /* 0x001ee40000300800 */
[----:B------:R-:W3:Y:S01]  /*54370*/  LDL.LU R11, [R1+0x6ec] ;  /* 0x0006ec00010b7983 */ /* 0x000ee20000300800 */
[----:B-1----:R-:W-:Y:S01]  /*54380*/  STL [R1+0x4f54], R26 ;  /* 0x004f541a01007387 */ /* 0x002fe20000100800 */
[----:B------:R-:W-:Y:S02]  /*54390*/  STL [R1+0x4f50], R27 ;  /* 0x004f501b01007387 */ /* 0x000fe40000100800 */
[----:B------:R-:W-:Y:S02]  /*543a0*/  STL.64 [R1+0x5048], R24 ;  /* 0x0050481801007387 */ /* 0x000fe40000100a00 */
[----:B------:R-:W-:Y:S01]  /*543b0*/  STL [R1+0x4b88], R2 ;  /* 0x004b880201007387 */ /* 0x000fe20000100800 */
[----:B------:R-:W2:Y:S01]  /*543c0*/  LDL.LU.64 R18, [R1+0x5138] ;  /* 0x0051380001127983 */ /* 0x000ea20000300a00 */
[----:B------:R-:W2:Y:S10]  /*543d0*/  LDL.LU.64 R16, [R1+0x5130] ;  /* 0x0051300001107983 */ /* 0x000eb40000300a00 */
[----:B------:R-:W-:Y:S02]  /*543e0*/  STL.64 [R1+0x720], R4 ;  /* 0x0007200401007387 */ /* 0x000fe40000100a00 */
[----:B------:R0:W-:Y:S02]  /*543f0*/  STL.64 [R1+0x728], R6 ;  /* 0x0007280601007387 */ /* 0x0001e40000100a00 */
        /* <DEDUP_REMOVED lines=9> */
[----:B------:R-:W3:Y:S11]  /*54490*/  LDL.LU.64 R18, [R1+0x5108] ;  /* 0x0051080001127983 */ /* 0x000ef60000300a00 */
[----:B------:R-:W-:Y:S10]  /*544a0*/  @!UPT UIADD3 URZ, URZ, URZ, URZ ;  /* 0x0000003f3f3ff290 */ /* 0x000ff4000fffe03f */
[----:B------:R-:W-:Y:S01]  /*544b0*/  STL.64 [R1+0x700], R4 ;  /* 0x0007000401007387 */ /* 0x000fe20000100a00 */
[----:B------:R0:W-:Y:S03]  /*544c0*/  STL.64 [R1+0x708], R6 ;  /* 0x0007080601007387 */ /* 0x0001e60000100a00 */
[----:B0-----:R-:W2:Y:S01]  /*544d0*/  LDL.LU.64 R6, [R1+0x5100] ;  /* 0x0051000001067983 */ /* 0x001ea20000300a00 */
[----:B------:R-:W2:Y:S02]  /*544e0*/  LDL.LU.64 R4, [R1+0x50f8] ;  /* 0x0050f80001047983 */ /* 0x000ea40000300a00 */
[----:B------:R-:W-:Y:S02]  /*544f0*/  IMAD.MOV.U32 R26, RZ, RZ, R13 ;  /* 0x000000ffff1a7224 */ /* 0x000fe400078e000d */
[----:B------:R-:W-:Y:S01]  /*54500*/  IMAD.MOV.U32 R27, RZ, RZ, R12 ;  /* 0x000000ffff1b7224 */ /* 0x000fe200078e000c */
[C---:B---3--:R-:W-:Y:S08]  /*54510*/  HMMA.16816.F32.BF16 R8, R20.reuse, R18, R8 ;  /* 0x000000121408723c */ /* 0x048ff00000041808 */
[----:B--2---:R-:W-:Y:S01]  /*54520*/  HMMA.16816.F32.BF16 R24, R20, R26, R4 ;  /* 0x0000001a1418723c */ /* 0x004fe20000041804 */
[----:B------:R-:W2:Y:S11]  /*54530*/  LDL.LU.64 R4, [R1+0x50f0] ;  /* 0x0050f00001047983 */ /* 0x000eb60000300a00 */
[----:B------:R-:W-:Y:S11]  /*54540*/  @!UPT UIADD3 URZ, URZ, URZ, URZ ;  /* 0x0000003f3f3ff290 */ /* 0x000ff6000fffe03f */
[----:B------:R-:W-:Y:S01]  /*54550*/  STL.64 [R1+0x6f0], R24 ;  /* 0x0006f01801007387 */ /* 0x000fe20000100a00 */
[----:B------:R-:W-:Y:S02]  /*54560*/  STL.64 [R1+0x6f8], R26 ;  /* 0x0006f81a01007387 */ /* 0x000fe40000100a00 */
[----:B------:R0:W-:Y:S02]  /*54570*/  STL.64 [R1+0x6e0], R8 ;  /* 0x0006e00801007387 */ /* 0x0001e40000100a00 */
[----:B------:R1:W-:Y:S01]  /*54580*/  STL.64 [R1+0x6e8], R10 ;  /* 0x0006e80a01007387 */ /* 0x0003e20000100a00 */
[----:B0-----:R-:W3:Y:S01]  /*54590*/  LDL.LU R8, [R1+0x6b0] ;  /* 0x0006b00001087983 */ /* 0x001ee20000300800 */
[----:B------:R-:W3:Y:S02]  /*545a0*/  LDL.LU R9, [R1+0x6b4] ;  /* 0x0006b40001097983 */ /* 0x000ee40000300800 */
[----:B-1----:R-:W4:Y:S02]  /*545b0*/  LDL.LU R10, [R1+0x6b8] ;  /* 0x0006b800010a7983 */ /* 0x002f240000300800 */
[----:B------:R-:W4:Y:S02]  /*545c0*/  LDL.LU R11, [R1+0x6bc] ;  /* 0x0006bc00010b7983 */ /* 0x000f240000300800 */
[----:B------:R-:W-:-:S02]  /*545d0*/  IMAD.MOV.U32 R13, RZ, RZ, R18 ;  /* 0x000000ffff0d7224 */ /* 0x000fc400078e0012 */
[----:B------:R-:W-:Y:S01]  /*545e0*/  IMAD.MOV.U32 R12, RZ, RZ, R19 ;  /* 0x000000ffff0c7224 */ /* 0x000fe200078e0013 */
[----:B----4-:R2:W-:Y:S01]  /*545f0*/  STL.64 [R1+0x50c8], R10 ;  /* 0x0050c80a01007387 */ /* 0x0105e20000100a00 */
[----:B---3--:R-:W-:Y:S02]  /*54600*/  STL.64 [R1+0x50c0], R8 ;  /* 0x0050c00801007387 */ /* 0x008fe40000100a00 */
[----:B--2---:R-:W-:Y:S02]  /*54610*/  IMAD.MOV.U32 R10, RZ, RZ, R5 ;  /* 0x000000ffff0a7224 */ /* 0x004fe400078e0005 */
[----:B------:R-:W-:-:S05]  /*54620*/  IMAD.MOV.U32 R11, RZ, RZ, R4 ;  /* 0x000000ffff0b7224 */ /* 0x000fca00078e0004 */
[----:B------:R-:W-:Y:S01]  /*54630*/  STL.64 [R1+0x50d8], R10 ;  /* 0x0050d80a01007387 */ /* 0x000fe20000100a00 */
[----:B------:R-:W2:Y:S02]  /*54640*/  LDL.LU R24, [R1+0x360] ;  /* 0x0003600001187983 */ /* 0x000ea40000300800 */
[----:B------:R-:W2:Y:S02]  /*54650*/  LDL.LU R25, [R1+0x364] ;  /* 0x0003640001197983 */ /* 0x000ea40000300800 */
[----:B------:R-:W3:Y:S01]  /*54660*/  LDL.LU R26, [R1+0x368] ;  /* 0x00036800011a7983 */ /* 0x000ee20000300800 */
[----:B------:R-:W3:Y:S01]  /*54670*/  LDL.LU R27, [R1+0x36c] ;  /* 0x00036c00011b7983 */ /* 0x000ee20000300800 */
[----:B------:R-:W4:Y:S02]  /*54680*/  LDL.LU R16, [R1+0x380] ;  /* 0x0003800001107983 */ /* 0x000f240000300800 */
[----:B------:R-:W4:Y:S02]  /*54690*/  LDL.LU R17, [R1+0x384] ;  /* 0x0003840001117983 */ /* 0x000f240000300800 */
[----:B------:R-:W2:Y:S01]  /*546a0*/  LDL.LU R18, [R1+0x388] ;  /* 0x0003880001127983 */ /* 0x000ea20000300800 */
[----:B------:R-:W2:Y:S01]  /*546b0*/  LDL.LU R19, [R1+0x38c] ;  /* 0x00038c0001137983 */ /* 0x000ea20000300800 */
[----:B------:R-:W2:Y:S03]  /*546c0*/  LDL.64 R6, [R1+0xe8] ;  /* 0x0000e80001067983 */ /* 0x000ea60000100a00 */
        /* <DEDUP_REMOVED lines=26> */
[----:B------:R-:W2:Y:S01]  /*54870*/  LDL.LU R19, [R1+0x6ac] ;  /* 0x0006ac0001137983 */ /* 0x000ea20000300800 */
[----:B---3--:R0:W-:Y:S01]  /*54880*/  STL.64 [R1+0x5058], R26 ;  /* 0x0050581a01007387 */ /* 0x0081e20000100a00 */
[----:B------:R-:W-:Y:S03]  /*54890*/  STL.64 [R1+0x5050], R24 ;  /* 0x0050501801007387 */ /* 0x000fe60000100a00 */
[----:B0-----:R-:W3:Y:S01]  /*548a0*/  LDL.64 R26, [R1+0x18] ;  /* 0x00001800011a7983 */ /* 0x001ee20000100a00 */
[C---:B------:R-:W-:Y:S03]  /*548b0*/  HMMA.16816.F32.BF16 R8, R20.reuse, R10, R4 ;  /* 0x0000000a1408723c */ /* 0x040fe60000041804 */
[----:B---3--:R0:W-:Y:S04]  /*548c0*/  STL.64 [R1+0x5068], R26 ;  /* 0x0050681a01007387 */ /* 0x0081e80000100a00 */
[----:B0-----:R-:W3:Y:S01]  /*548d0*/  LDL.64 R26, [R1+0x28] ;  /* 0x00002800011a7983 */ /* 0x001ee20000100a00 */
[----:B------:R-:W-:Y:S02]  /*548e0*/  STL [R1+0x5024], R13 ;  /* 0x0050240d01007387 */ /* 0x000fe40000100800 */
[----:B------:R-:W4:Y:S02]  /*548f0*/  LDL.LU.64 R6, [R1+0x50e8] ;  /* 0x0050e80001067983 */ /* 0x000f240000300a00 */
[----:B------:R-:W4:Y:S11]  /*54900*/  LDL.LU.64 R4, [R1+0x50e0] ;  /* 0x0050e00001047983 */ /* 0x000f360000300a00 */
        /* <DEDUP_REMOVED lines=15> */
[----:B0-----:R-:W4:Y:S01]  /*54a00*/  LDL.LU.64 R10, [R1+0x50b8] ;  /* 0x0050b800010a7983 */ /* 0x001f220000300a00 */
[----:B------:R-:W-:Y:S02]  /*54a10*/  IMAD.MOV.U32 R8, RZ, RZ, R6 ;  /* 0x000000ffff087224 */ /* 0x000fe400078e0006 */
[----:B------:R-:W-:Y:S02]  /*54a20*/  IMAD.MOV.U32 R9, RZ, RZ, R7 ;  /* 0x000000ffff097224 */ /* 0x000fe400078e0007 */
[----:B------:R-:W2:Y:S04]  /*54a30*/  LDL.LU.64 R6, [R1+0x50b0] ;  /* 0x0050b00001067983 */ /* 0x000ea80000300a00 */
[----:B----4-:R-:W-:Y:S01]  /*54a40*/  STL.64 [R1+0x5030], R10 ;  /* 0x0050300a01007387 */ /* 0x010fe20000100a00 */
[----:B------:R0:W-:Y:S03]  /*54a50*/  STL.64 [R1+0x5028], R8 ;  /* 0x0050280801007387 */ /* 0x0001e60000100a00 */
[----:B0-----:R-:W4:Y:S01]  /*54a60*/  LDL.LU R8, [R1+0x350] ;  /* 0x0003500001087983 */ /* 0x001f220000300800 */
[----:B------:R-:W4:Y:S02]  /*54a70*/  LDL.LU R9, [R1+0x354] ;  /* 0x0003540001097983 */ /* 0x000f240000300800 */
[----:B------:R-:W3:Y:S02]  /*54a80*/  LDL.LU R10, [R1+0x358] ;  /* 0x00035800010a7983 */ /* 0x000ee40000300800 */
[----:B------:R-:W3:Y:S01]  /*54a90*/  LDL.LU R11, [R1+0x35c] ;  /* 0x00035c00010b7983 */ /* 0x000ee20000300800 */
[----:B--2---:R-:W-:Y:S01]  /*54aa0*/  HMMA.16816.F32.BF16 R16, R20, R6, R16 ;  /* 0x000000061410723c */ /* 0x004fe20000041810 */
[----:B---3--:R0:W-:Y:S01]  /*54ab0*/  STL.64 [R1+0x5040], R10 ;  /* 0x0050400a01007387 */ /* 0x0081e20000100a00 */
[----:B----4-:R1:W-:Y:S03]  /*54ac0*/  STL.64 [R1+0x5038], R8 ;  /* 0x0050380801007387 */ /* 0x0103e60000100a00 */
[----:B0-----:R-:W2:Y:S01]  /*54ad0*/  LDL.64 R10, [R1+0x8] ;  /* 0x00000800010a7983 */ /* 0x001ea20000100a00 */
[----:B------:R-:W-:-:S02]  /*54ae0*/  IMAD.MOV.U32 R13, RZ, RZ, R6 ;  /* 0x000000ffff0d7224 */ /* 0x000fc400078e0006 */
[----:B------:R-:W-:Y:S01]  /*54af0*/  IMAD.MOV.U32 R3, RZ, RZ, R7 ;  /* 0x000000ffff037224 */ /* 0x000fe200078e0007 */
[----:B--2---:R0:W-:Y:S01]  /*54b00*/  STL.64 [R1+0x5060], R10 ;  /* 0x0050600a01007387 */ /* 0x0041e20000100a00 */
[----:B-1----:R-:W2:Y:S02]  /*54b10*/  LDL.LU R8, [R1+0x370] ;  /* 0x0003700001087983 */ /* 0x002ea40000300800 */
[----:B------:R-:W2:Y:S01]  /*54b20*/  LDL.LU R9, [R1+0x374] ;  /* 0x0003740001097983 */ /* 0x000ea20000300800 */
[----:B0-----:R-:W2:Y:S01]  /*54b30*/  LDL.LU R10, [R1+0x378] ;  /* 0x00037800010a7983 */ /* 0x001ea20000300800 */
[----:B------:R-:W2:Y:S09]  /*54b40*/  LDL.LU R11, [R1+0x37c] ;  /* 0x00037c00010b7983 */ /* 0x000eb20000300800 */
[----:B------:R-:W-:Y:S02]  /*54b50*/  STL.64 [R1+0x6a0], R16 ;  /* 0x0006a01001007387 */ /* 0x000fe40000100a00 */
[----:B------:R0:W-:Y:S02]  /*54b60*/  STL.64 [R1+0x6a8], R18 ;  /* 0x0006a81201007387 */ /* 0x0001e40000100a00 */
[----:B0-----:R-:W3:Y:S01]  /*54b70*/  LDL.LU.64 R18, [R1+0x50a8] ;  /* 0x0050a80001127983 */ /* 0x001ee20000300a00 */
[----:B------:R-:W3:Y:S02]  /*54b80*/  LDL.LU.64 R16, [R1+0x50a0] ;  /* 0x0050a00001107983 */ /* 0x000ee40000300a00 */
[----:B------:R-:W3:Y:S02]  /*54b90*/  LDL.LU.64 R6, [R1+0x5098] ;  /* 0x0050980001067983 */ /* 0x000ee40000300a00 */
[----:B---3--:R-:W-:Y:S01]  /*54ba0*/  HMMA.16816.F32.BF16 R20, R20, R6, R16 ;  /* 0x000000061414723c */ /* 0x008fe20000041810 */
[----:B------:R-:W3:Y:S01]  /*54bb0*/  LDL.LU.64 R18, [R1+0x5090] ;  /* 0x0050900001127983 */ /* 0x000ee20000300a00 */
[----:B------:R-:W3:Y:S02]  /*54bc0*/  LDL.LU.64 R16, [R1+0x5088] ;  /* 0x0050880001107983 */ /* 0x000ee40000300a00 */
[----:B------:R-:W-:-:S02]  /*54bd0*/  IMAD.MOV.U32 R2, RZ, RZ, R6 ;  /* 0x000000ffff027224 */ /* 0x000fc400078e0006 */
[----:B------:R-:W-:Y:S11]  /*54be0*/  IMAD.MOV.U32 R0, RZ, RZ, R7 ;  /* 0x000000ffff007224 */ /* 0x000ff600078e0007 */
[----:B------:R-:W-:Y:S06]  /*54bf0*/  @!UPT UIADD3 URZ, URZ, URZ, URZ ;  /* 0x0000003f3f3ff290 */ /* 0x000fec000fffe03f */
[----:B------:R0:W-:Y:S01]  /*54c00*/  STL.64 [R1+0x3a0], R20 ;  /* 0x0003a01401007387 */ /* 0x0001e20000100a00 */
[----:B------:R1:W-:Y:S02]  /*54c10*/  STL.64 [R1+0x3a8], R22 ;  /* 0x0003a81601007387 */ /* 0x0003e40000100a00 */
[----:B------:R-:W3:Y:S02]  /*54c20*/  LDL.LU.64 R6, [R1+0x5080] ;  /* 0x0050800001067983 */ /* 0x000ee40000300a00 */
[----:B------:R-:W3:Y:S01]  /*54c30*/  LDL.LU.64 R4, [R1+0x5078] ;  /* 0x0050780001047983 */ /* 0x000ee20000300a00 */
[----:B0-----:R-:W4:Y:S01]  /*54c40*/  LDL.LU R20, [R1+0x330] ;  /* 0x0003300001147983 */ /* 0x001f220000300800 */
[----:B------:R-:W4:Y:S02]  /*54c50*/  LDL.LU R21, [R1+0x334] ;  /* 0x0003340001157983 */ /* 0x000f240000300800 */
[----:B-1----:R-:W4:Y:S02]  /*54c60*/  LDL.LU R22, [R1+0x338] ;  /* 0x0003380001167983 */ /* 0x002f240000300800 */
[----:B------:R-:W4:Y:S01]  /*54c70*/  LDL.LU R23, [R1+0x33c] ;  /* 0x00033c0001177983 */ /* 0x000f220000300800 */
        /* <DEDUP_REMOVED lines=28> */
[----:B------:R-:W-:Y:S01]  /*54e40*/  STL.64 [R1+0x4f60], R26 ;  /* 0x004f601a01007387 */ /* 0x000fe20000100a00 */
[----:B--2---:R0:W-:Y:S04]  /*54e50*/  STL.64 [R1+0x4f58], R24 ;  /* 0x004f581801007387 */ /* 0x0041e80000100a00 */
[----:B0-----:R-:W2:Y:S01]  /*54e60*/  LDL.LU R24, [R1+0x340] ;  /* 0x0003400001187983 */ /* 0x001ea20000300800 */
[----:B------:R-:W2:Y:S02]  /*54e70*/  LDL.LU R25, [R1+0x344] ;  /* 0x0003440001197983 */ /* 0x000ea40000300800 */
[----:B------:R-:W2:Y:S02]  /*54e80*/  LDL.LU R26, [R1+0x348] ;  /* 0x00034800011a7983 */ /* 0x000ea40000300800 */
[----:B------:R-:W2:Y:S01]  /*54e90*/  LDL.LU R27, [R1+0x34c] ;  /* 0x00034c00011b7983 */ /* 0x000ea20000300800 */
[C---:B---3--:R-:W-:Y:S11]  /*54ea0*/  HMMA.16816.F32.BF16 R8, R4.reuse, R18, R8 ;  /* 0x000000120408723c */ /* 0x048ff60000041808 */
[----:B------:R-:W-:Y:S11]  /*54eb0*/  @!UPT UIADD3 URZ, URZ, URZ, URZ ;  /* 0x0000003f3f3ff290 */ /* 0x000ff6000fffe03f */
[----:B------:R-:W-:Y:S01]  /*54ec0*/  @!UPT UIADD3 URZ, URZ, URZ, URZ ;  /* 0x0000003f3f3ff290 */ /* 0x000fe2000fffe03f */
[----:B------:R-:W-:Y:S01]  /*54ed0*/  STL.64 [R1+0x350], R8 ;  /* 0x0003500801007387 */ /* 0x000fe20000100a00 */
[----:B------:R0:W-:Y:S03]  /*54ee0*/  STL.64 [R1+0x358], R10 ;  /* 0x0003580a01007387 */ /* 0x0001e60000100a00 */
[----:B0-----:R-:W4:Y:S01]  /*54ef0*/  LDL.LU.64 R10, [R1+0x5030] ;  /* 0x00503000010a7983 */ /* 0x001f220000300a00 */
[----:B------:R-:W3:Y:S02]  /*54f00*/  LDL.LU.64 R8, [R1+0x5028] ;  /* 0x0050280001087983 */ /* 0x000ee40000300a00 */
[----:B------:R-:W-:Y:S02]  /*54f10*/  STL.64 [R1+0x4f08], R18 ;  /* 0x004f081201007387 */ /* 0x000fe40000100a00 */
[----:B------:R2:W-:Y:S02]  /*54f20*/  STL.64 [R1+0x4fa0], R16 ;  /* 0x004fa01001007387 */ /* 0x0005e40000100a00 */
[C---:B--2---:R-:W-:Y:S01]  /*54f30*/  HMMA.16816.F32.BF16 R16, R4.reuse, R14, R24 ;  /* 0x0000000e0410723c */ /* 0x044fe20000041818 */
[----:B------:R-:W2:Y:S11]  /*54f40*/  LDL.LU R24, [R1+0x320] ;  /* 0x0003200001187983 */ /* 0x000eb60000300800 */
[----:B------:R-:W-:Y:S11]  /*54f50*/  @!UPT UIADD3 URZ, URZ, URZ, URZ ;  /* 0x0000003f3f3ff290 */ /* 0x000ff6000fffe03f */
[----:B------:R-:W-:Y:S01]  /*54f60*/  STL.64 [R1+0x340], R16 ;  /* 0x0003401001007387 */ /* 0x000fe20000100a00 */
[----:B------:R4:W-:Y:S02]  /*54f70*/  STL.64 [R1+0x348], R18 ;  /* 0x0003481201007387 */ /* 0x0009e40000100a00 */
[----:B------:R-:W2:Y:S02]  /*54f80*/  LDL.LU R25, [R1+0x324] ;  /* 0x0003240001197983 */ /* 0x000ea40000300800 */
[----:B------:R-:W2:Y:S01]  /*54f90*/  LDL.LU R26, [R1+0x328] ;  /* 0x00032800011a7983 */ /* 0x000ea20000300800 */
[----:B------:R-:W2:Y:S01]  /*54fa0*/  LDL.LU R27, [R1+0x32c] ;  /* 0x00032c00011b7983 */ /* 0x000ea20000300800 */
[----:B----4-:R-:W-:Y:S03]  /*54fb0*/  HMMA.16816.F32.BF16 R16, R4, R10, R20 ;  /* 0x0000000a0410723c */ /* 0x010fe60000041814 */
[----:B--2---:R0:W-:Y:S01]  /*54fc0*/  STL.64 [R1+0x4f70], R26 ;  /* 0x004f701a01007387 */ /* 0x0041e20000100a00 */
[----:B------:R-:W-:Y:S02]  /*54fd0*/  STL.64 [R1+0x4f68], R24 ;  /* 0x004f681801007387 */ /* 0x000fe40000100a00 */
[----:B0-----:R-:W-:-:S02]  /*54fe0*/  IMAD.MOV.U32 R26, RZ, RZ, R13 ;  /* 0x000000ffff1a7224 */ /* 0x001fc400078e000d */
[----:B------:R-:W-:Y:S01]  /*54ff0*/  IMAD.MOV.U32 R27, RZ, RZ, R3 ;  /* 0x000000ffff1b7224 */ /* 0x000fe200078e0003 */
[----:B------:R-:W2:Y:S01]  /*55000*/  LDL.LU R13, [R1+0x5024] ;  /* 0x00502400010d7983 */ /* 0x000ea20000300800 */
[----:B------:R-:W4:Y:S03]  /*55010*/  LDL.LU R3, [R1+0x5020] ;  /* 0x0050200001037983 */ /* 0x000f260000300800 */
[----:B------:R3:W-:Y:S01]  /*55020*/  STL.64 [R1+0x4f80], R26 ;  /* 0x004f801a01007387 */ /* 0x0007e20000100a00 */
[----:B------:R-:W-:Y:S02]  /*55030*/  STL.64 [R1+0x4f00], R14 ;  /* 0x004f000e01007387 */ /* 0x000fe40000100a00 */
[----:B---3--:R-:W-:Y:S02]  /*55040*/  IMAD.MOV.U32 R26, RZ, RZ, R8 ;  /* 0x000000ffff1a7224 */ /* 0x008fe400078e0008 */
[----:B------:R-:W3:Y:S05]  /*55050*/  LDL.LU R8, [R1+0x501c] ;  /* 0x00501c0001087983 */ /* 0x000eea0000300800 */
[----:B------:R0:W-:Y:S02]  /*55060*/  STL.64 [R1+0x330], R16 ;  /* 0x0003301001007387 */ /* 0x0001e40000100a00 */
[----:B------:R1:W-:Y:S02]  /*55070*/  STL.64 [R1+0x338], R18 ;  /* 0x0003381201007387 */ /* 0x0003e40000100a00 */
[----:B------:R-:W-:-:S02]  /*55080*/  IMAD.MOV.U32 R27, RZ, RZ, R9 ;  /* 0x000000ffff1b7224 */ /* 0x000fc400078e0009 */
[----:B------:R-:W3:Y:S04]  /*55090*/  LDL.LU R9, [R1+0x5018] ;  /* 0x0050180001097983 */ /* 0x000ee80000300800 */
[----:B0-----:R-:W2:Y:S01]  /*550a0*/  LDL.LU R16, [R1+0x540] ;  /* 0x0005400001107983 */ /* 0x001ea20000300800 */
[----:B------:R-:W2:Y:S02]  /*550b0*/  LDL.LU R17, [R1+0x544] ;  /* 0x0005440001117983 */ /* 0x000ea40000300800 */
[----:B-1----:R-:W2:Y:S02]  /*550c0*/  LDL.LU R18, [R1+0x548] ;  /* 0x0005480001127983 */ /* 0x002ea40000300800 */
[----:B------:R-:W2:Y:S01]  /*550d0*/  LDL.LU R19, [R1+0x54c] ;  /* 0x00054c0001137983 */ /* 0x000ea20000300800 */
[----:B----4-:R-:W0:Y:S04]  /*550e0*/  LDSM.16.MT88.4 R20, [R3+0x6000] ;  /* 0x006000000314783b */ /* 0x010e280000004200 */
[----:B--2---:R1:W-:Y:S01]  /*550f0*/  STL.64 [R1+0x4fb0], R18 ;  /* 0x004fb01201007387 */ /* 0x0043e20000100a00 */
[----:B------:R-:W-:Y:S03]  /*55100*/  STL.64 [R1+0x4fa8], R16 ;  /* 0x004fa81001007387 */ /* 0x000fe60000100a00 */
[----:B-1----:R-:W2:Y:S04]  /*55110*/  LDL.64 R18, [R1+0x118] ;  /* 0x0001180001127983 */ /* 0x002ea80000100a00 */
[----:B--2---:R-:W-:Y:S01]  /*55120*/  STL.64 [R1+0x4fc0], R18 ;  /* 0x004fc01201007387 */ /* 0x004fe20000100a00 */
[----:B------:R1:W-:Y:S03]  /*55130*/  STL.64 [R1+0x4f98], R26 ;  /* 0x004f981a01007387 */ /* 0x0003e60000100a00 */
[----:B-1----:R-:W2:Y:S04]  /*55140*/  LDL.64 R26, [R1+0x108] ;  /* 0x00010800011a7983 */ /* 0x002ea80000100a00 */
[----:B--2---:R1:W-:Y:S01]  /*55150*/  STL.64 [R1+0x4fb8], R26 ;  /* 0x004fb81a01007387 */ /* 0x0043e20000100a00 */
[----:B------:R-:W2:Y:S02]  /*55160*/  LDL.LU R24, [R1+0x550] ;  /* 0x0005500001187983 */ /* 0x000ea40000300800 */
[----:B------:R-:W2:Y:S01]  /*55170*/  LDL.LU R25, [R1+0x554] ;  /* 0x0005540001197983 */ /* 0x000ea20000300800 */
[----:B-1----:R-:W4:Y:S01]  /*55180*/  LDL.LU R26, [R1+0x558] ;  /* 0x00055800011a7983 */ /* 0x002f220000300800 */
[----:B------:R-:W4:Y:S02]  /*55190*/  LDL.LU R27, [R1+0x55c] ;  /* 0x00055c00011b7983 */ /* 0x000f240000300800 */
[----:B------:R-:W-:-:S02]  /*551a0*/  IMAD.MOV.U32 R18, RZ, RZ, R13 ;  /* 0x000000ffff127224 */ /* 0x000fc400078e000d */
[----:B------:R-:W-:Y:S01]  /*551b0*/  IMAD.MOV.U32 R19, RZ, RZ, R12 ;  /* 0x000000ffff137224 */ /* 0x000fe200078e000c */
[----:B----4-:R-:W-:Y:S01]  /*551c0*/  STL.64 [R1+0x4fd0], R26 ;  /* 0x004fd01a01007387 */ /* 0x010fe20000100a00 */
[----:B--2---:R-:W-:Y:S03]  /*551d0*/  STL.64 [R1+0x4fc8], R24 ;  /* 0x004fc81801007387 */ /* 0x004fe60000100a00 */
[----:B------:R1:W-:Y:S02]  /*551e0*/  STL.64 [R1+0x4fd8], R18 ;  /* 0x004fd81201007387 */ /* 0x0003e40000100a00 */
[----:B-1----:R-:W2:Y:S04]  /*551f0*/  LDL.64 R18, [R1+0x138] ;  /* 0x0001380001127983 */ /* 0x002ea80000100a00 */
[----:B--2---:R-:W-:Y:S01]  /*55200*/  STL.64 [R1+0x4ff0], R18 ;  /* 0x004ff01201007387 */ /* 0x004fe20000100a00 */
[----:B------:R-:W2:Y:S02]  /*55210*/  LDL.LU R24, [R1+0x560] ;  /* 0x0005600001187983 */ /* 0x000ea40000300800 */
[----:B------:R-:W2:Y:S02]  /*55220*/  LDL.LU R25, [R1+0x564] ;  /* 0x0005640001197983 */ /* 0x000ea40000300800 */
[----:B------:R-:W4:Y:S01]  /*55230*/  LDL.LU R26, [R1+0x568] ;  /* 0x00056800011a7983 */ /* 0x000f220000300800 */
[----:B------:R-:W4:Y:S01]  /*55240*/  LDL.LU R27, [R1+0x56c] ;  /* 0x00056c00011b7983 */ /* 0x000f220000300800 */
[----:B------:R-:W2:Y:S02]  /*55250*/  LDL.LU R12, [R1+0x580] ;  /* 0x00058000010c7983 */ /* 0x000ea40000300800 */
[----:B------:R-:W2:Y:S02]  /*55260*/  LDL.LU R13, [R1+0x584] ;  /* 0x00058400010d7983 */ /* 0x000ea40000300800 */
[----:B------:R-:W2:Y:S01]  /*55270*/  LDL.LU R14, [R1+0x588] ;  /* 0x00058800010e7983 */ /* 0x000ea20000300800 */
[----:B------:R-:W2:Y:S04]  /*55280*/  LDL.LU R15, [R1+0x58c] ;  /* 0x00058c00010f7983 */ /* 0x000ea80000300800 */
[----:B--2---:R1:W-:Y:S01]  /*55290*/  STL.64 [R1+0x5000], R14 ;  /* 0x0050000e01007387 */ /* 0x0043e20000100a00 */
[----:B------:R-:W-:Y:S03]  /*552a0*/  STL.64 [R1+0x4ff8], R12 ;  /* 0x004ff80c01007387 */ /* 0x000fe60000100a00 */
[----:B-1----:R-:W2:Y:S04]  /*552b0*/  LDL.64 R14, [R1+0x158] ;  /* 0x00015800010e7983 */ /* 0x002ea80000100a00 */
[----:B--2---:R1:W-:Y:S01]  /*552c0*/  STL.64 [R1+0x5010], R14 ;  /* 0x0050100e01007387 */ /* 0x0043e20000100a00 */
[----:B------:R-:W2:Y:S03]  /*552d0*/  LDL.64 R18, [R1+0x148] ;  /* 0x0001480001127983 */ /* 0x000ea60000100a00 */
[----:B-1----:R-:W3:Y:S04]  /*552e0*/  LDL.64 R14, [R1+0x38] ;  /* 0x00003800010e7983 */ /* 0x002ee80000100a00 */
[----:B--2---:R1:W-:Y:S01]  /*552f0*/  STL.64 [R1+0x5008], R18 ;  /* 0x0050081201007387 */ /* 0x0043e20000100a00 */
[----:B------:R-:W2:Y:S02]  /*55300*/  LDL.LU R16, [R1+0x590] ;  /* 0x0005900001107983 */ /* 0x000ea40000300800 */
[----:B------:R-:W2:Y:S01]  /*55310*/  LDL.LU R17, [R1+0x594] ;  /* 0x0005940001117983 */ /* 0x000ea20000300800 */
[----:B-1----:R-:W2:Y:S01]  /*55320*/  LDL.LU R18, [R1+0x598] ;  /* 0x0005980001127983 */ /* 0x002ea20000300800 */
[----:B------:R-:W2:Y:S02]  /*55330*/  LDL.LU R19, [R1+0x59c] ;  /* 0x00059c0001137983 */ /* 0x000ea40000300800 */
[----:B----4-:R-:W-:Y:S02]  /*55340*/  STL.64 [R1+0x4fe8], R26 ;  /* 0x004fe81a01007387 */ /* 0x010fe40000100a00 */
[----:B------:R1:W-:Y:S02]  /*55350*/  STL.64 [R1+0x4fe0], R24 ;  /* 0x004fe01801007387 */ /* 0x0003e40000100a00 */
[----:B-1----:R-:W4:Y:S01]  /*55360*/  LDL.LU R24, [R1+0x570] ;  /* 0x0005700001187983 */ /* 0x002f220000300800 */
[----:B------:R-:W4:Y:S02]  /*55370*/  LDL.LU R25, [R1+0x574] ;  /* 0x0005740001197983 */ /* 0x000f240000300800 */
[----:B------:R-:W4:Y:S02]  /*55380*/  LDL.LU R26, [R1+0x578] ;  /* 0x00057800011a7983 */ /* 0x000f240000300800 */
[----:B------:R-:W4:Y:S01]  /*55390*/  LDL.LU R27, [R1+0x57c] ;  /* 0x00057c00011b7983 */ /* 0x000f220000300800 */
[----:B------:R-:W-:Y:S01]  /*553a0*/  STL.64 [R1+0x4ef8], R10 ;  /* 0x004ef80a01007387 */ /* 0x000fe20000100a00 */
[----:B---3--:R1:W-:Y:S03]  /*553b0*/  STL.64 [R1+0x4ef0], R8 ;  /* 0x004ef00801007387 */ /* 0x0083e60000100a00 */
[----:B-1----:R-:W3:Y:S01]  /*553c0*/  LDL.LU R8, [R1+0x5a0] ;  /* 0x0005a00001087983 */ /* 0x002ee20000300800 */
[----:B------:R-:W3:Y:S02]  /*553d0*/  LDL.LU R9, [R1+0x5a4] ;  /* 0x0005a40001097983 */ /* 0x000ee40000300800 */
[----:B------:R-:W3:Y:S02]  /*553e0*/  LDL.LU R10, [R1+0x5a8] ;  /* 0x0005a800010a7983 */ /* 0x000ee40000300800 */
[----:B------:R-:W3:Y:S01]  /*553f0*/  LDL.LU R11, [R1+0x5ac] ;  /* 0x0005ac00010b7983 */ /* 0x000ee20000300800 */
[----:B0-----:R0:W-:Y:S01]  /*55400*/  STL.64 [R1+0x4e60], R22 ;  /* 0x004e601601007387 */ /* 0x0011e20000100a00 */
[----:B------:R1:W-:Y:S02]  /*55410*/  STL.64 [R1+0x4e58], R20 ;  /* 0x004e581401007387 */ /* 0x0003e40000100a00 */
[----:B0-----:R-:W-:-:S02]  /*55420*/  IMAD.MOV.U32 R22, RZ, RZ, R2 ;  /* 0x000000ffff167224 */ /* 0x001fc400078e0002 */
[----:B------:R-:W-:-:S05]  /*55430*/  IMAD.MOV.U32 R23, RZ, RZ, R0 ;  /* 0x000000ffff177224 */ /* 0x000fca00078e0000 */
[----:B------:R0:W-:Y:S01]  /*55440*/  STL.64 [R1+0x4f78], R22 ;  /* 0x004f781601007387 */ /* 0x0001e20000100a00 */
[----:B-1----:R-:W2:Y:S02]  /*55450*/  LDL.LU R20, [R1+0x520] ;  /* 0x0005200001147983 */ /* 0x002ea40000300800 */
[----:B------:R-:W2:Y:S01]  /*55460*/  LDL.LU R21, [R1+0x524] ;  /* 0x0005240001157983 */ /* 0x000ea20000300800 */
[----:B0-----:R-:W2:Y:S01]  /*55470*/  LDL.LU R22, [R1+0x528] ;  /* 0x0005280001167983 */ /* 0x001ea20000300800 */
[----:B------:R-:W2:Y:S01]  /*55480*/  LDL.LU R23, [R1+0x52c] ;  /* 0x00052c0001177983 */ /* 0x000ea20000300800 */
[C---:B---3--:R-:W-:Y:S02]  /*55490*/  HMMA.16816.F32.BF16 R8, R4.reuse, R14, R8 ;  /* 0x0000000e0408723c */ /* 0x048fe40000041808 */
[----:B--2---:R-:W-:Y:S01]  /*554a0*/  STL.64 [R1+0x4f90], R22 ;  /* 0x004f901601007387 */ /* 0x004fe20000100a00 */
[----:B------:R0:W-:Y:S03]  /*554b0*/  STL.64 [R1+0x4f88], R20 ;  /* 0x004f881401007387 */ /* 0x0001e60000100a00 */
[----:B0-----:R-:W2:Y:S01]  /*554c0*/  LDL.LU R20, [R1+0x530] ;  /* 0x0005300001147983 */ /* 0x001ea20000300800 */
[----:B------:R-:W2:Y:S02]  /*554d0*/  LDL.LU R21, [R1+0x534] ;  /* 0x0005340001157983 */ /* 0x000ea40000300800 */
[----:B------:R-:W2:Y:S02]  /*554e0*/  LDL.LU R22, [R1+0x538] ;  /* 0x0005380001167983 */ /* 0x000ea40000300800 */
[----:B------:R-:W2:Y:S11]  /*554f0*/  LDL.LU R23, [R1+0x53c] ;  /* 0x00053c0001177983 */ /* 0x000eb60000300800 */
[----:B------:R-:W-:Y:S01]  /*55500*/  @!UPT UIADD3 URZ, URZ, URZ, URZ ;  /* 0x0000003f3f3ff290 */ /* 0x000fe2000fffe03f */
[----:B------:R0:W-:Y:S01]  /*55510*/  STL.64 [R1+0x5a0], R8 ;  /* 0x0005a00801007387 */ /* 0x0001e20000100a00 */
[----:B------:R1:W-:Y:S02]  /*55520*/  STL.64 [R1+0x5a8], R10 ;  /* 0x0005a80a01007387 */ /* 0x0003e40000100a00 */
[----:B0-----:R-:W-:Y:S02]  /*55530*/  IMAD.MOV.U32 R9, RZ, RZ, R14 ;  /* 0x000000ffff097224 */ /* 0x001fe400078e000e */
[----:B------:R-:W-:Y:S02]  /*55540*/  IMAD.MOV.U32 R8, RZ, RZ, R15 ;  /* 0x000000ffff087224 */ /* 0x000fe400078e000f */
[----:B------:R-:W3:Y:S02]  /*55550*/  LDL.LU.64 R14, [R1+0x5010] ;  /* 0x00501000010e7983 */ /* 0x000ee40000300a00 */
[----:B---3--:R-:W-:Y:S01]  /*55560*/  HMMA.16816.F32.BF16 R16, R4, R14, R16 ;  /* 0x0000000e0410723c */ /* 0x008fe20000041810 */
[----:B-1----:R-:W-:-:S02]  /*55570*/  IMAD.MOV.U32 R11, RZ, RZ, R14 ;  /* 0x000000ffff0b7224 */ /* 0x002fc400078e000e */
[----:B------:R-:W-:Y:S11]  /*55580*/  IMAD.MOV.U32 R10, RZ, RZ, R15 ;  /* 0x000000ffff0a7224 */ /* 0x000ff600078e000f */
[----:B------:R-:W-:Y:S09]  /*55590*/  @!UPT UIADD3 URZ, URZ, URZ, URZ ;  /* 0x0000003f3f3ff290 */ /* 0x000ff2000fffe03f */
[----:B------:R-:W-:Y:S01]  /*555a0*/  STL.64 [R1+0x590], R16 ;  /* 0x0005901001007387 */ /* 0x000fe20000100a00 */
[----:B------:R0:W-:Y:S03]  /*555b0*/  STL.64 [R1+0x598], R18 ;  /* 0x0005981201007387 */ /* 0x0001e60000100a00 */
[----:B0-----:R-:W3:Y:S01]  /*555c0*/  LDL.LU.64 R18, [R1+0x5008] ;  /* 0x0050080001127983 */ /* 0x001ee20000300a00 */
[----:B------:R-:W3:Y:S02]  /*555d0*/  LDL.LU.64 R14, [R1+0x5000] ;  /* 0x00500000010e7983 */ /* 0x000ee40000300a00 */
[----:B------:R-:W3:Y:S02]  /*555e0*/  LDL.LU.64 R12, [R1+0x4ff8] ;  /* 0x004ff800010c7983 */ /* 0x000ee40000300a00 */
[C---:B---3--:R-:W-:Y:S11]  /*555f0*/  HMMA.16816.F32.BF16 R12, R4.reuse, R18, R12 ;  /* 0x00000012040c723c */ /* 0x048ff6000004180c */
        /* <DEDUP_REMOVED lines=18> */
[----:B------:R-:W3:Y:S11]  /*55720*/  LDL.LU.64 R24, [R1+0x4fc8] ;  /* 0x004fc80001187983 */ /* 0x000ef60000300a00 */
[----:B------:R-:W-:Y:S10]  /*55730*/  @!UPT UIADD3 URZ, URZ, URZ, URZ ;  /* 0x0000003f3f3ff290 */ /* 0x000ff4000fffe03f */
[----:B------:R-:W-:Y:S01]  /*55740*/  STL.64 [R1+0x560], R16 ;  /* 0x0005601001007387 */ /* 0x000fe20000100a00 */
[----:B------:R0:W-:Y:S03]  /*55750*/  STL.64 [R1+0x568], R18 ;  /* 0x0005681201007387 */ /* 0x0001e60000100a00 */
        /* <DEDUP_REMOVED lines=27> */
[----:B------:R-:W2:Y:S11]  /*55910*/  LDL.LU.64 R22, [R1+0x4f78] ;  /* 0x004f780001167983 */ /* 0x000eb60000300a00 */
[----:B------:R-:W-:Y:S10]  /*55920*/  @!UPT UIADD3 URZ, URZ, URZ, URZ ;  /* 0x0000003f3f3ff290 */ /* 0x000ff4000fffe03f */
[----:B------:R-:W-:Y:S01]  /*55930*/  STL.64 [R1+0x520], R24 ;  /* 0x0005201801007387 */ /* 0x000fe20000100a00 */
[----:B------:R0:W-:Y:S03]  /*55940*/  STL.64 [R1+0x528], R26 ;  /* 0x0005281a01007387 */ /* 0x0001e60000100a00 */
[----:B0-----:R-:W2:Y:S01]  /*55950*/  LDL.LU.64 R26, [R1+0x4f70] ;  /* 0x004f7000011a7983 */ /* 0x001ea20000300a00 */
[----:B------:R-:W2:Y:S02]  /*55960*/  LDL.LU.64 R24, [R1+0x4f68] ;  /* 0x004f680001187983 */ /* 0x000ea40000300a00 */
[----:B--2---:R-:W-:Y:S01]  /*55970*/  HMMA.16816.F32.BF16 R4, R4, R22, R24 ;  /* 0x000000160404723c */ /* 0x004fe20000041818 */
[----:B------:R-:W2:Y:S01]  /*55980*/  LDL.LU.64 R26, [R1+0x4f60] ;  /* 0x004f6000011a7983 */ /* 0x000ea20000300a00 */
[----:B------:R-:W4:Y:S02]  /*55990*/  LDL.LU.64 R24, [R1+0x4f58] ;  /* 0x004f580001187983 */ /* 0x000f240000300a00 */
[----:B------:R0:W-:Y:S03]  /*559a0*/  STL.64 [R1+0x4e70], R22 ;  /* 0x004e701601007387 */ /* 0x0001e60000100a00 */
[----:B0-----:R-:W-:-:S02]  /*559b0*/  IMAD.MOV.U32 R22, RZ, RZ, R19 ;  /* 0x000000ffff167224 */ /* 0x001fc400078e0013 */
[----:B------:R-:W-:Y:S11]  /*559c0*/  IMAD.MOV.U32 R23, RZ, RZ, R18 ;  /* 0x000000ffff177224 */ /* 0x000ff600078e0012 */
[----:B------:R-:W-:Y:S03]  /*559d0*/  @!UPT UIADD3 URZ, URZ, URZ, URZ ;  /* 0x0000003f3f3ff290 */ /* 0x000fe6000fffe03f */
[----:B------:R-:W-:Y:S01]  /*559e0*/  STL.64 [R1+0x320], R4 ;  /* 0x0003200401007387 */ /* 0x000fe20000100a00 */
[----:B------:R0:W-:Y:S02]  /*559f0*/  STL.64 [R1+0x328], R6 ;  /* 0x0003280601007387 */ /* 0x0001e40000100a00 */
[----:B------:R1:W-:Y:S02]  /*55a00*/  STL.64 [R1+0x4e80], R22 ;  /* 0x004e801601007387 */ /* 0x0003e40000100a00 */
[----:B------:R-:W3:Y:S01]  /*55a10*/  LDL.LU R20, [R1+0x170] ;  /* 0x0001700001147983 */ /* 0x000ee20000300800 */
[----:B------:R-:W3:Y:S01]  /*55a20*/  LDL.LU R21, [R1+0x174] ;  /* 0x0001740001157983 */ /* 0x000ee20000300800 */
[----:B0-----:R-:W-:Y:S02]  /*55a30*/  IMAD.MOV.U32 R6, RZ, RZ, R15 ;  /* 0x000000ffff067224 */ /* 0x001fe400078e000f */
[----:B------:R-:W-:Y:S01]  /*55a40*/  IMAD.MOV.U32 R7, RZ, RZ, R14 ;  /* 0x000000ffff077224 */ /* 0x000fe200078e000e */
[----:B-1----:R-:W3:Y:S01]  /*55a50*/  LDL.LU R22, [R1+0x178] ;  /* 0x0001780001167983 */ /* 0x002ee20000300800 */
[----:B------:R-:W3:Y:S03]  /*55a60*/  LDL.LU R23, [R1+0x17c] ;  /* 0x00017c0001177983 */ /* 0x000ee60000300800 */
[----:B------:R0:W-:Y:S02]  /*55a70*/  STL.64 [R1+0x4ea8], R6 ;  /* 0x004ea80601007387 */ /* 0x0001e40000100a00 */
[----:B0-----:R-:W-:-:S02]  /*55a80*/  IMAD.MOV.U32 R6, RZ, RZ, R13 ;  /* 0x000000ffff067224 */ /* 0x001fc400078e000d */
[----:B------:R-:W-:-:S05]  /*55a90*/  IMAD.MOV.U32 R7, RZ, RZ, R12 ;  /* 0x000000ffff077224 */ /* 0x000fca00078e000c */
[----:B------:R-:W-:Y:S01]  /*55aa0*/  STL.64 [R1+0x4eb8], R6 ;  /* 0x004eb80601007387 */ /* 0x000fe20000100a00 */
[----:B------:R-:W3:Y:S02]  /*55ab0*/  LDL.LU R12, [R1+0x1f0] ;  /* 0x0001f000010c7983 */ /* 0x000ee40000300800 */
[----:B------:R-:W3:Y:S02]  /*55ac0*/  LDL.LU R13, [R1+0x1f4] ;  /* 0x0001f400010d7983 */ /* 0x000ee40000300800 */
[----:B------:R-:W3:Y:S01]  /*55ad0*/  LDL.LU R14, [R1+0x1f8] ;  /* 0x0001f800010e7983 */ /* 0x000ee20000300800 */
[----:B------:R-:W3:Y:S01]  /*55ae0*/  LDL.LU R15, [R1+0x1fc] ;  /* 0x0001fc00010f7983 */ /* 0x000ee20000300800 */
[----:B--2---:R-:W-:Y:S02]  /*55af0*/  IMAD.MOV.U32 R18, RZ, RZ, R26 ;  /* 0x000000ffff127224 */ /* 0x004fe400078e001a */
[----:B------:R-:W-:Y:S01]  /*55b00*/  IMAD.MOV.U32 R19, RZ, RZ, R27 ;  /* 0x000000ffff137224 */ /* 0x000fe200078e001b */
[----:B---3--:R-:W-:Y:S01]  /*55b10*/  STL.64 [R1+0x4f18], R14 ;  /* 0x004f180e01007387 */ /* 0x008fe20000100a00 */
[----:B------:R0:W-:Y:S02]  /*55b20*/  STL.64 [R1+0x4f10], R12 ;  /* 0x004f100c01007387 */ /* 0x0001e40000100a00 */
[----:B------:R-:W4:Y:S02]  /*55b30*/  LDL.LU R26, [R1+0x4f54] ;  /* 0x004f5400011a7983 */ /* 0x000f240000300800 */
[----:B------:R-:W4:Y:S01]  /*55b40*/  LDL.LU R27, [R1+0x4f50] ;  /* 0x004f5000011b7983 */ /* 0x000f220000300800 */
[----:B------:R1:W-:Y:S04]  /*55b50*/  STL.64 [R1+0x4f20], R18 ;  /* 0x004f201201007387 */ /* 0x0003e80000100a00 */
[----:B0-----:R-:W2:Y:S01]  /*55b60*/  LDL.LU R12, [R1+0x200] ;  /* 0x00020000010c7983 */ /* 0x001ea20000300800 */
[----:B------:R-:W2:Y:S02]  /*55b70*/  LDL.LU R13, [R1+0x204] ;  /* 0x00020400010d7983 */ /* 0x000ea40000300800 */
[----:B------:R-:W3:Y:S02]  /*55b80*/  LDL.LU R14, [R1+0x208] ;  /* 0x00020800010e7983 */ /* 0x000ee40000300800 */
[----:B------:R-:W3:Y:S02]  /*55b90*/  LDL.LU R15, [R1+0x20c] ;  /* 0x00020c00010f7983 */ /* 0x000ee40000300800 */
[----:B-1----:R-:W-:-:S02]  /*55ba0*/  IMAD.MOV.U32 R18, RZ, RZ, R29 ;  /* 0x000000ffff127224 */ /* 0x002fc400078e001d */
[----:B------:R-:W-:Y:S01]  /*55bb0*/  IMAD.MOV.U32 R19, RZ, RZ, R28 ;  /* 0x000000ffff137224 */ /* 0x000fe200078e001c */
[----:B---3--:R-:W-:Y:S01]  /*55bc0*/  STL.64 [R1+0x4f30], R14 ;  /* 0x004f300e01007387 */ /* 0x008fe20000100a00 */
[----:B--2---:R0:W-:Y:S03]  /*55bd0*/  STL.64 [R1+0x4f28], R12 ;  /* 0x004f280c01007387 */ /* 0x0041e60000100a00 */
[----:B------:R-:W-:Y:S01]  /*55be0*/  STL.64 [R1+0x4f38], R18 ;  /* 0x004f381201007387 */ /* 0x000fe20000100a00 */
[----:B0-----:R-:W2:Y:S01]  /*55bf0*/  LDL.LU R12, [R1+0x210] ;  /* 0x00021000010c7983 */ /* 0x001ea20000300800 */
[----:B------:R-:W2:Y:S02]  /*55c00*/  LDL.LU R13, [R1+0x214] ;  /* 0x00021400010d7983 */ /* 0x000ea40000300800 */
[----:B------:R-:W3:Y:S02]  /*55c10*/  LDL.LU R14, [R1+0x218] ;  /* 0x00021800010e7983 */ /* 0x000ee40000300800 */
[----:B------:R-:W3:Y:S02]  /*55c20*/  LDL.LU R15, [R1+0x21c] ;  /* 0x00021c00010f7983 */ /* 0x000ee40000300800 */
[----:B------:R-:W-:-:S02]  /*55c30*/  IMAD.MOV.U32 R6, RZ, RZ, R11 ;  /* 0x000000ffff067224 */ /* 0x000fc400078e000b */
[----:B------:R-:W-:Y:S01]  /*55c40*/  IMAD.MOV.U32 R7, RZ, RZ, R10 ;  /* 0x000000ffff077224 */ /* 0x000fe200078e000a */
[----:B---3--:R-:W-:Y:S01]  /*55c50*/  STL.64 [R1+0x4f48], R14 ;  /* 0x004f480e01007387 */ /* 0x008fe20000100a00 */
[----:B--2---:R0:W-:Y:S03]  /*55c60*/  STL.64 [R1+0x4f40], R12 ;  /* 0x004f400c01007387 */ /* 0x0041e60000100a00 */
[----:B0-----:R-:W4:Y:S01]  /*55c70*/  LDL.LU R12, [R1+0x220] ;  /* 0x00022000010c7983 */ /* 0x001f220000300800 */
[----:B------:R-:W4:Y:S02]  /*55c80*/  LDL.LU R13, [R1+0x224] ;  /* 0x00022400010d7983 */ /* 0x000f240000300800 */
[----:B------:R-:W4:Y:S02]  /*55c90*/  LDL.LU R14, [R1+0x228] ;  /* 0x00022800010e7983 */ /* 0x000f240000300800 */
[----:B------:R-:W4:Y:S01]  /*55ca0*/  LDL.LU R15, [R1+0x22c] ;  /* 0x00022c00010f7983 */ /* 0x000f220000300800 */
[----:B------:R-:W-:Y:S01]  /*55cb0*/  STL.64 [R1+0x4ed0], R6 ;  /* 0x004ed00601007387 */ /* 0x000fe20000100a00 */
[----:B------:R0:W-:Y:S02]  /*55cc0*/  STL.64 [R1+0x4e90], R22 ;  /* 0x004e901601007387 */ /* 0x0001e40000100a00 */
[----:B------:R1:W-:Y:S01]  /*55cd0*/  STL.64 [R1+0x4e88], R20 ;  /* 0x004e881401007387 */ /* 0x0003e20000100a00 */
[----:B0-----:R-:W2:Y:S01]  /*55ce0*/  LDL.64 R22, [R1+0x128] ;  /* 0x0001280001167983 */ /* 0x001ea20000100a00 */
[----:B------:R-:W-:-:S02]  /*55cf0*/  IMAD.MOV.U32 R6, RZ, RZ, R9 ;  /* 0x000000ffff067224 */ /* 0x000fc400078e0009 */
[----:B------:R-:W-:Y:S01]  /*55d00*/  IMAD.MOV.U32 R7, RZ, RZ, R8 ;  /* 0x000000ffff077224 */ /* 0x000fe200078e0008 */
[----:B--2---:R0:W-:Y:S01]  /*55d10*/  STL.64 [R1+0x4eb0], R22 ;  /* 0x004eb01601007387 */ /* 0x0041e20000100a00 */
[----:B-1----:R-:W2:Y:S02]  /*55d20*/  LDL.LU R20, [R1+0x1a0] ;  /* 0x0001a00001147983 */ /* 0x002ea40000300800 */
[----:B------:R-:W2:Y:S01]  /*55d30*/  LDL.LU R21, [R1+0x1a4] ;  /* 0x0001a40001157983 */ /* 0x000ea20000300800 */
[----:B0-----:R-:W3:Y:S01]  /*55d40*/  LDL.LU R22, [R1+0x1a8] ;  /* 0x0001a80001167983 */ /* 0x001ee20000300800 */
[----:B------:R-:W3:Y:S02]  /*55d50*/  LDL.LU R23, [R1+0x1ac] ;  /* 0x0001ac0001177983 */ /* 0x000ee40000300800 */
[----:B------:R-:W2:Y:S02]  /*55d60*/  LDL.LU R8, [R1+0x1e0] ;  /* 0x0001e00001087983 */ /* 0x000ea40000300800 */
[----:B------:R-:W4:Y:S01]  /*55d70*/  LDL.LU R9, [R1+0x1e4] ;  /* 0x0001e40001097983 */ /* 0x000f220000300800 */
[----:B------:R-:W4:Y:S01]  /*55d80*/  LDL.LU R10, [R1+0x1e8] ;  /* 0x0001e800010a7983 */ /* 0x000f220000300800 */
[----:B------:R-:W4:Y:S02]  /*55d90*/  LDL.LU R11, [R1+0x1ec] ;  /* 0x0001ec00010b7983 */ /* 0x000f240000300800 */
[----:B------:R0:W-:Y:S02]  /*55da0*/  STL.64 [R1+0x4ee8], R6 ;  /* 0x004ee80601007387 */ /* 0x0001e40000100a00 */
[----:B------:R-:W4:Y:S01]  /*55db0*/  LDL.LU R4, [R1+0x1d0] ;  /* 0x0001d00001047983 */ /* 0x000f220000300800 */
[----:B------:R-:W4:Y:S04]  /*55dc0*/  LDL.LU R5, [R1+0x1d4] ;  /* 0x0001d40001057983 */ /* 0x000f280000300800 */
[----:B0-----:R-:W4:Y:S01]  /*55dd0*/  LDL.LU R6, [R1+0x1d8] ;  /* 0x0001d80001067983 */ /* 0x001f220000300800 */
[----:B------:R-:W4:Y:S03]  /*55de0*/  LDL.LU R7, [R1+0x1dc] ;  /* 0x0001dc0001077983 */ /* 0x000f260000300800 */
[----:B---3--:R-:W-:Y:S01]  /*55df0*/  STL.64 [R1+0x4ec8], R22 ;  /* 0x004ec81601007387 */ /* 0x008fe20000100a00 */
[----:B--2---:R0:W-:Y:S03]  /*55e00*/  STL.64 [R1+0x4ec0], R20 ;  /* 0x004ec01401007387 */ /* 0x0041e60000100a00 */
[----:B0-----:R-:W2:Y:S01]  /*55e10*/  LDL.LU R20, [R1+0x1b0] ;  /* 0x0001b00001147983 */ /* 0x001ea20000300800 */
[----:B------:R-:W2:Y:S02]  /*55e20*/  LDL.LU R21, [R1+0x1b4] ;  /* 0x0001b40001157983 */ /* 0x000ea40000300800 */
[----:B------:R-:W3:Y:S02]  /*55e30*/  LDL.LU R22, [R1+0x1b8] ;  /* 0x0001b80001167983 */ /* 0x000ee40000300800 */
[----:B------:R-:W3:Y:S02]  /*55e40*/  LDL.LU R23, [R1+0x1bc] ;  /* 0x0001bc0001177983 */ /* 0x000ee40000300800 */
[----:B------:R-:W-:-:S02]  /*55e50*/  IMAD.MOV.U32 R18, RZ, RZ, R17 ;  /* 0x000000ffff127224 */ /* 0x000fc400078e0011 */
[----:B------:R-:W-:-:S07]  /*55e60*/  IMAD.MOV.U32 R19, RZ, RZ, R16 ;  /* 0x000000ffff137224 */ /* 0x000fce00078e0010 */
[C---:B----4-:R-:W-:Y:S01]  /*55e70*/  HMMA.16816.F32.BF16 R16, R24.reuse, R18, R12 ;  /* 0x000000121810723c */ /* 0x050fe2000004180c */
[----:B---3--:R-:W-:Y:S01]  /*55e80*/  STL.64 [R1+0x4ee0], R22 ;  /* 0x004ee01601007387 */ /* 0x008fe20000100a00 */
[----:B--2---:R0:W-:Y:S03]  /*55e90*/  STL.64 [R1+0x4ed8], R20 ;  /* 0x004ed81401007387 */ /* 0x0041e60000100a00 */
[----:B0-----:R-:W2:Y:S01]  /*55ea0*/  LDL.LU R20, [R1+0x1c0] ;  /* 0x0001c00001147983 */ /* 0x001ea20000300800 */
[----:B------:R-:W2:Y:S02]  /*55eb0*/  LDL.LU R21, [R1+0x1c4] ;  /* 0x0001c40001157983 */ /* 0x000ea40000300800 */
[----:B------:R-:W2:Y:S02]  /*55ec0*/  LDL.LU R22, [R1+0x1c8] ;  /* 0x0001c80001167983 */ /* 0x000ea40000300800 */
[----:B------:R-:W2:Y:S01]  /*55ed0*/  LDL.LU R23, [R1+0x1cc] ;  /* 0x0001cc0001177983 */ /* 0x000ea20000300800 */
[----:B------:R-:W3:Y:S01]  /*55ee0*/  LDL.LU.64 R14, [R1+0x4f48] ;  /* 0x004f4800010e7983 */ /* 0x000ee20000300a00 */
[----:B------:R-:W3:Y:S11]  /*55ef0*/  LDL.LU.64 R12, [R1+0x4f40] ;  /* 0x004f4000010c7983 */ /* 0x000ef60000300a00 */
[----:B------:R-:W-:Y:S02]  /*55f00*/  STL.64 [R1+0x220], R16 ;  /* 0x0002201001007387 */ /* 0x000fe40000100a00 */
[----:B------:R0:W-:Y:S02]  /*55f10*/  STL.64 [R1+0x228], R18 ;  /* 0x0002281201007387 */ /* 0x0001e40000100a00 */
[----:B0-----:R-:W3:Y:S02]  /*55f20*/  LDL.LU.64 R18, [R1+0x4f38] ;  /* 0x004f380001127983 */ /* 0x001ee40000300a00 */
[C---:B---3--:R-:W-:Y:S02]  /*55f30*/  HMMA.16816.F32.BF16 R16, R24.reuse, R18, R12 ;  /* 0x000000121810723c */ /* 0x048fe4000004180c */
[----:B------:R-:W3:Y:S01]  /*55f40*/  LDL.LU.64 R14, [R1+0x4f30] ;  /* 0x004f3000010e7983 */ /* 0x000ee20000300a00 */
[----:B------:R-:W3:Y:S11]  /*55f50*/  LDL.LU.64 R12, [R1+0x4f28] ;  /* 0x004f2800010c7983 */ /* 0x000ef60000300a00 */
[----:B------:R-:W-:Y:S09]  /*55f60*/  @!UPT UIADD3 URZ, URZ, URZ, URZ ;  /* 0x0000003f3f3ff290 */ /* 0x000ff2000fffe03f */
[----:B------:R-:W-:Y:S01]  /*55f70*/  STL.64 [R1+0x210], R16 ;  /* 0x0002101001007387 */ /* 0x000fe20000100a00 */
        /* <DEDUP_REMOVED lines=14> */
[----:B0-----:R-:W3:Y:S01]  /*56060*/  LDL.LU.64 R14, [R1+0x4f00] ;  /* 0x004f0000010e7983 */ /* 0x001ee20000300a00 */
[----:B------:R-:W-:Y:S02]  /*56070*/  STL [R1+0x4e0c], R19 ;  /* 0x004e0c1301007387 */ /* 0x000fe40000100800 */
[----:B------:R0:W-:Y:S02]  /*56080*/  STL [R1+0x4e78], R18 ;  /* 0x004e781201007387 */ /* 0x0001e40000100800 */
[----:B------:R-:W4:Y:S01]  /*56090*/  LDL.LU R16, [R1+0x160] ;  /* 0x0001600001107983 */ /* 0x000f220000300800 */
[----:B------:R-:W4:Y:S04]  /*560a0*/  LDL.LU R17, [R1+0x164] ;  /* 0x0001640001117983 */ /* 0x000f280000300800 */
[----:B0-----:R-:W2:Y:S01]  /*560b0*/  LDL.LU R18, [R1+0x168] ;  /* 0x0001680001127983 */ /* 0x001ea20000300800 */
[----:B------:R-:W2:Y:S01]  /*560c0*/  LDL.LU R19, [R1+0x16c] ;  /* 0x00016c0001137983 */ /* 0x000ea20000300800 */
[C---:B---3--:R-:W-:Y:S02]  /*560d0*/  HMMA.16816.F32.BF16 R8, R24.reuse, R14, R8 ;  /* 0x0000000e1808723c */ /* 0x048fe40000041808 */
[----:B--2---:R-:W-:Y:S01]  /*560e0*/  STL.64 [R1+0x4ea0], R18 ;  /* 0x004ea01201007387 */ /* 0x004fe20000100a00 */
[----:B----4-:R0:W-:Y:S03]  /*560f0*/  STL.64 [R1+0x4e98], R16 ;  /* 0x004e981001007387 */ /* 0x0101e60000100a00 */
[----:B0-----:R-:W2:Y:S01]  /*56100*/  LDL.LU R16, [R1+0x180] ;  /* 0x0001800001107983 */ /* 0x001ea20000300800 */
[----:B------:R-:W2:Y:S02]  /*56110*/  LDL.LU R17, [R1+0x184] ;  /* 0x0001840001117983 */ /* 0x000ea40000300800 */
[----:B------:R-:W2:Y:S02]  /*56120*/  LDL.LU R18, [R1+0x188] ;  /* 0x0001880001127983 */ /* 0x000ea40000300800 */
[----:B------:R-:W2:Y:S11]  /*56130*/  LDL.LU R19, [R1+0x18c] ;  /* 0x00018c0001137983 */ /* 0x000eb60000300800 */
[----:B------:R-:W-:Y:S01]  /*56140*/  @!UPT UIADD3 URZ, URZ, URZ, URZ ;  /* 0x0000003f3f3ff290 */ /* 0x000fe2000fffe03f */
[----:B------:R-:W-:Y:S01]  /*56150*/  STL.64 [R1+0x8e0], R8 ;  /* 0x0008e00801007387 */ /* 0x000fe20000100a00 */
[----:B------:R0:W-:Y:S03]  /*56160*/  STL.64 [R1+0x8e8], R10 ;  /* 0x0008e80a01007387 */ /* 0x0001e60000100a00 */
[----:B0-----:R-:W3:Y:S01]  /*56170*/  LDL.LU.64 R10, [R1+0x4ef8] ;  /* 0x004ef800010a7983 */ /* 0x001ee20000300a00 */
[----:B------:R-:W4:Y:S02]  /*56180*/  LDL.LU.64 R8, [R1+0x4ef0] ;  /* 0x004ef00001087983 */ /* 0x000f240000300a00 */
[----:B------:R-:W-:Y:S02]  /*56190*/  STL [R1+0x4e08], R15 ;  /* 0x004e080f01007387 */ /* 0x000fe40000100800 */
[----:B------:R0:W-:Y:S01]  /*561a0*/  STL [R1+0x4e7c], R14 ;  /* 0x004e7c0e01007387 */ /* 0x0001e20000100800 */
[----:B------:R-:W2:Y:S01]  /*561b0*/  LDL.LU R12, [R1+0x190] ;  /* 0x00019000010c7983 */ /* 0x000ea20000300800 */
[----:B------:R-:W2:Y:S03]  /*561c0*/  LDL.LU R13, [R1+0x194] ;  /* 0x00019400010d7983 */ /* 0x000ea60000300800 */
[----:B0-----:R-:W2:Y:S01]  /*561d0*/  LDL.LU R14, [R1+0x198] ;  /* 0x00019800010e7983 */ /* 0x001ea20000300800 */
[----:B------:R-:W2:Y:S01]  /*561e0*/  LDL.LU R15, [R1+0x19c] ;  /* 0x00019c00010f7983 */ /* 0x000ea20000300800 */
[C---:B---3--:R-:W-:Y:S11]  /*561f0*/  HMMA.16816.F32.BF16 R4, R24.reuse, R10, R4 ;  /* 0x0000000a1804723c */ /* 0x048ff60000041804 */
[----:B------:R-:W-:Y:S11]  /*56200*/  @!UPT UIADD3 URZ, URZ, URZ, URZ ;  /* 0x0000003f3f3ff290 */ /* 0x000ff6000fffe03f */
[----:B------:R-:W-:Y:S01]  /*56210*/  @!UPT UIADD3 URZ, URZ, URZ, URZ ;  /* 0x0000003f3f3ff290 */ /* 0x000fe2000fffe03f */
[----:B------:R-:W-:Y:S01]  /*56220*/  STL.64 [R1+0x8d0], R4 ;  /* 0x0008d00401007387 */ /* 0x000fe20000100a00 */
[----:B------:R0:W-:Y:S03]  /*56230*/  STL.64 [R1+0x8d8], R6 ;  /* 0x0008d80601007387 */ /* 0x0001e60000100a00 */
[----:B0-----:R-:W3:Y:S01]  /*56240*/  LDL.LU.64 R6, [R1+0x4ee8] ;  /* 0x004ee80001067983 */ /* 0x001ee20000300a00 */
[----:B------:R-:W-:Y:S02]  /*56250*/  STL.64 [R1+0x4e00], R10 ;  /* 0x004e000a01007387 */ /* 0x000fe40000100a00 */
[----:B----4-:R-:W-:Y:S01]  /*56260*/  STL.64 [R1+0x4df8], R8 ;  /* 0x004df80801007387 */ /* 0x010fe20000100a00 */
[C---:B---3--:R-:W-:Y:S01]  /*56270*/  HMMA.16816.F32.BF16 R4, R24.reuse, R6, R20 ;  /* 0x000000061804723c */ /* 0x048fe20000041814 */
[----:B------:R-:W3:Y:S01]  /*56280*/  LDL.LU.64 R22, [R1+0x4ee0] ;  /* 0x004ee00001167983 */ /* 0x000ee20000300a00 */
[----:B------:R-:W3:Y:S11]  /*56290*/  LDL.LU.64 R20, [R1+0x4ed8] ;  /* 0x004ed80001147983 */ /* 0x000ef60000300a00 */
[----:B------:R-:W-:Y:S10]  /*562a0*/  @!UPT UIADD3 URZ, URZ, URZ, URZ ;  /* 0x0000003f3f3ff290 */ /* 0x000ff4000fffe03f */
        /* <DEDUP_REMOVED lines=11> */
[----:B------:R-:W2:Y:S11]  /*56360*/  LDL.LU.64 R22, [R1+0x4eb0] ;  /* 0x004eb00001167983 */ /* 0x000eb60000300a00 */
[----:B------:R-:W-:Y:S10]  /*56370*/  @!UPT UIADD3 URZ, URZ, URZ, URZ ;  /* 0x0000003f3f3ff290 */ /* 0x000ff4000fffe03f */
[----:B------:R-:W-:Y:S01]  /*56380*/  STL.64 [R1+0x930], R4 ;  /* 0x0009300401007387 */ /* 0x000fe20000100a00 */
[----:B------:R0:W-:Y:S03]  /*56390*/  STL.64 [R1+0x938], R6 ;  /* 0x0009380601007387 */ /* 0x0001e60000100a00 */
[----:B0-----:R-:W3:Y:S01]  /*563a0*/  LDL.LU.64 R6, [R1+0x4ea8] ;  /* 0x004ea80001067983 */ /* 0x001ee20000300a00 */
[----:B------:R-:W-:Y:S02]  /*563b0*/  IMAD.MOV.U32 R10, RZ, RZ, R2 ;  /* 0x000000ffff0a7224 */ /* 0x000fe400078e0002 */
[----:B------:R-:W-:Y:S01]  /*563c0*/  IMAD.MOV.U32 R11, RZ, RZ, R0 ;  /* 0x000000ffff0b7224 */ /* 0x000fe200078e0000 */
[----:B--2---:R-:W-:Y:S01]  /*563d0*/  HMMA.16816.F32.BF16 R16, R24, R22, R16 ;  /* 0x000000161810723c */ /* 0x004fe20000041810 */
[----:B------:R-:W-:Y:S02]  /*563e0*/  IMAD.MOV.U32 R2, RZ, RZ, R22 ;  /* 0x000000ffff027224 */ /* 0x000fe400078e0016 */
[----:B------:R-:W-:-:S05]  /*563f0*/  IMAD.MOV.U32 R0, RZ, RZ, R23 ;  /* 0x000000ffff007224 */ /* 0x000fca00078e0017 */
[C---:B---3--:R-:W-:Y:S01]  /*56400*/  HMMA.16816.F32.BF16 R4, R24.reuse, R6, R12 ;  /* 0x000000061804723c */ /* 0x048fe2000004180c */
[----:B------:R-:W2:Y:S11]  /*56410*/  LDL.LU R12, [R1+0xc0] ;  /* 0x0000c000010c7983 */ /* 0x000eb60000300800 */
[----:B------:R-:W-:Y:S11]  /*56420*/  @!UPT UIADD3 URZ, URZ, URZ, URZ ;  /* 0x0000003f3f3ff290 */ /* 0x000ff6000fffe03f */
[----:B------:R-:W-:Y:S01]  /*56430*/  STL.64 [R1+0x920], R4 ;  /* 0x0009200401007387 */ /* 0x000fe20000100a00 */
[----:B------:R0:W-:Y:S02]  /*56440*/  STL.64 [R1+0x928], R6 ;  /* 0x0009280601007387 */ /* 0x0001e40000100a00 */
[----:B------:R-:W2:Y:S02]  /*56450*/  LDL.LU R13, [R1+0xc4] ;  /* 0x0000c400010d7983 */ /* 0x000ea40000300800 */
[----:B------:R-:W2:Y:S01]  /*56460*/  LDL.LU R14, [R1+0xc8] ;  /* 0x0000c800010e7983 */ /* 0x000ea20000300800 */
[----:B------:R-:W2:Y:S04]  /*56470*/  LDL.LU R15, [R1+0xcc] ;  /* 0x0000cc00010f7983 */ /* 0x000ea80000300800 */
[----:B0-----:R-:W2:Y:S01]  /*56480*/  LDL.64 R6, [R1+0xf8] ;  /* 0x0000f80001067983 */ /* 0x001ea20000100a00 */
[----:B------:R-:W-:Y:S02]  /*56490*/  STL.64 [R1+0x910], R16 ;  /* 0x0009101001007387 */ /* 0x000fe40000100a00 */
[----:B------:R0:W-:Y:S02]  /*564a0*/  STL.64 [R1+0x918], R18 ;  /* 0x0009181201007387 */ /* 0x0001e40000100a00 */
[----:B0-----:R-:W3:Y:S01]  /*564b0*/  LDL.LU.64 R18, [R1+0x4ea0] ;  /* 0x004ea00001127983 */ /* 0x001ee20000300a00 */
[----:B------:R-:W3:Y:S02]  /*564c0*/  LDL.LU.64 R16, [R1+0x4e98] ;  /* 0x004e980001107983 */ /* 0x000ee40000300a00 */
[----:B------:R-:W4:Y:S02]  /*564d0*/  LDL.LU.64 R22, [R1+0x4e90] ;  /* 0x004e900001167983 */ /* 0x000f240000300a00 */
[----:B------:R-:W4:Y:S02]  /*564e0*/  LDL.LU.64 R20, [R1+0x4e88] ;  /* 0x004e880001147983 */ /* 0x000f240000300a00 */
[C---:B----4-:R-:W-:Y:S01]  /*564f0*/  HMMA.16816.F32.BF16 R8, R24.reuse, R10, R20 ;  /* 0x0000000a1808723c */ /* 0x050fe20000041814 */
[----:B------:R-:W3:Y:S11]  /*56500*/  LDL.LU.64 R22, [R1+0x4e80] ;  /* 0x004e800001167983 */ /* 0x000ef60000300a00 */
[----:B------:R-:W-:Y:S11]  /*56510*/  @!UPT UIADD3 URZ, URZ, URZ, URZ ;  /* 0x0000003f3f3ff290 */ /* 0x000ff6000fffe03f */
[----:B------:R0:W-:Y:S01]  /*56520*/  STL.64 [R1+0x900], R8 ;  /* 0x0009000801007387 */ /* 0x0001e20000100a00 */
[----:B------:R1:W-:Y:S03]  /*56530*/  STL.64 [R1+0x908], R10 ;  /* 0x0009080a01007387 */ /* 0x0003e60000100a00 */
[----:B0-----:R-:W4:Y:S01]  /*56540*/  LDL.LU R8, [R1+0x450] ;  /* 0x0004500001087983 */ /* 0x001f220000300800 */
[C---:B---3--:R-:W-:Y:S11]  /*56550*/  HMMA.16816.F32.BF16 R16, R24.reuse, R22, R16 ;  /* 0x000000161810723c */ /* 0x048ff60000041810 */
[----:B------:R-:W-:Y:S11]  /*56560*/  @!UPT UIADD3 URZ, URZ, URZ, URZ ;  /* 0x0000003f3f3ff290 */ /* 0x000ff6000fffe03f */
[----:B------:R-:W-:Y:S01]  /*56570*/  @!UPT UIADD3 URZ, URZ, URZ, URZ ;  /* 0x0000003f3f3ff290 */ /* 0x000fe2000fffe03f */
[----:B------:R0:W-:Y:S01]  /*56580*/  STL.64 [R1+0x8f0], R16 ;  /* 0x0008f01001007387 */ /* 0x0001e20000100a00 */
[----:B------:R3:W-:Y:S02]  /*56590*/  STL.64 [R1+0x8f8], R18 ;  /* 0x0008f81201007387 */ /* 0x0007e40000100a00 */
[----:B------:R-:W4:Y:S02]  /*565a0*/  LDL.LU R9, [R1+0x454] ;  /* 0x0004540001097983 */ /* 0x000f240000300800 */
[----:B-1----:R-:W2:Y:S01]  /*565b0*/  LDL.LU R10, [R1+0x458] ;  /* 0x00045800010a7983 */ /* 0x002ea20000300800 */
[----:B------:R-:W2:Y:S04]  /*565c0*/  LDL.LU R11, [R1+0x45c] ;  /* 0x00045c00010b7983 */ /* 0x000ea80000300800 */
[----:B0-----:R-:W4:Y:S01]  /*565d0*/  LDL.LU R16, [R1+0x510] ;  /* 0x0005100001107983 */ /* 0x001f220000300800 */
[----:B------:R-:W4:Y:S02]  /*565e0*/  LDL.LU R17, [R1+0x514] ;  /* 0x0005140001117983 */ /* 0x000f240000300800 */
[----:B---3--:R-:W3:Y:S02]  /*565f0*/  LDL.LU R18, [R1+0x518] ;  /* 0x0005180001127983 */ /* 0x008ee40000300800 */
[----:B------:R-:W3:Y:S01]  /*56600*/  LDL.LU R19, [R1+0x51c] ;  /* 0x00051c0001137983 */ /* 0x000ee20000300800 */
[----:B------:R-:W3:Y:S04]  /*56610*/  LDL.64 R22, [R1+0xe8] ;  /* 0x0000e80001167983 */ /* 0x000ee80000100a00 */
[----:B--2---:R-:W-:Y:S01]  /*56620*/  STL.64 [R1+0x4e18], R10 ;  /* 0x004e180a01007387 */ /* 0x004fe20000100a00 */
[----:B----4-:R0:W-:Y:S03]  /*56630*/  STL.64 [R1+0x4e10], R8 ;  /* 0x004e100801007387 */ /* 0x0101e60000100a00 */
[----:B0-----:R-:W2:Y:S01]  /*56640*/  LDL.LU R8, [R1+0x460] ;  /* 0x0004600001087983 */ /* 0x001ea20000300800 */
[----:B------:R-:W2:Y:S02]  /*56650*/  LDL.LU R9, [R1+0x464] ;  /* 0x0004640001097983 */ /* 0x000ea40000300800 */
[----:B------:R-:W4:Y:S02]  /*56660*/  LDL.LU R10, [R1+0x468] ;  /* 0x00046800010a7983 */ /* 0x000f240000300800 */
[----:B------:R-:W4:Y:S02]  /*56670*/  LDL.LU R11, [R1+0x46c] ;  /* 0x00046c00010b7983 */ /* 0x000f240000300800 */
[----:B----4-:R0:W-:Y:S01]  /*56680*/  STL.64 [R1+0x4e28], R10 ;  /* 0x004e280a01007387 */ /* 0x0101e20000100a00 */
[----:B--2---:R-:W-:Y:S03]  /*56690*/  STL.64 [R1+0x4e20], R8 ;  /* 0x004e200801007387 */ /* 0x004fe60000100a00 */
[----:B0-----:R-:W2:Y:S01]  /*566a0*/  LDL.64 R10, [R1+0x18] ;  /* 0x00001800010a7983 */ /* 0x001ea20000100a00 */
[----:B------:R-:W-:Y:S03]  /*566b0*/  HMMA.16816.F32.BF16 R12, R24, R6, R12 ;  /* 0x00000006180c723c */ /* 0x000fe6000004180c */
[----:B--2---:R0:W-:Y:S04]  /*566c0*/  STL.64 [R1+0x4e40], R10 ;  /* 0x004e400a01007387 */ /* 0x0041e80000100a00 */
[----:B0-----:R-:W2:Y:S04]  /*566d0*/  LDL.64 R10, [R1+0x28] ;  /* 0x00002800010a7983 */ /* 0x001ea80000100a00 */
[----:B--2---:R0:W-:Y:S01]  /*566e0*/  STL.64 [R1+0x4e68], R10 ;  /* 0x004e680a01007387 */ /* 0x0041e20000100a00 */
[----:B------:R-:W2:Y:S02]  /*566f0*/  LDL.LU R8, [R1+0xb0] ;  /* 0x0000b00001087983 */ /* 0x000ea40000300800 */
[----:B------:R-:W2:Y:S01]  /*56700*/  LDL.LU R9, [R1+0xb4] ;  /* 0x0000b40001097983 */ /* 0x000ea20000300800 */
[----:B0-----:R-:W2:Y:S01]  /*56710*/  LDL.LU R10, [R1+0xb8] ;  /* 0x0000b800010a7983 */ /* 0x001ea20000300800 */
[----:B------:R-:W2:Y:S07]  /*56720*/  LDL.LU R11, [R1+0xbc] ;  /* 0x0000bc00010b7983 */ /* 0x000eae0000300800 */
[----:B------:R0:W-:Y:S02]  /*56730*/  STL.64 [R1+0xc0], R12 ;  /* 0x0000c00c01007387 */ /* 0x0001e40000100a00 */
[----:B0-----:R-:W-:-:S02]  /*56740*/  IMAD.MOV.U32 R12, RZ, RZ, R6 ;  /* 0x000000ffff0c7224 */ /* 0x001fc400078e0006 */
[----:B------:R-:W-:Y:S02]  /*56750*/  IMAD.MOV.U32 R13, RZ, RZ, R7 ;  /* 0x000000ffff0d7224 */ /* 0x000fe400078e0007 */
[----:B------:R-:W0:Y:S04]  /*56760*/  LDSM.16.MT88.4 R4, [R3+0x6080] ;  /* 0x006080000304783b */ /* 0x000e280000004200 */
[----:B------:R1:W-:Y:S04]  /*56770*/  STL.64 [R1+0xc8], R14 ;  /* 0x0000c80e01007387 */ /* 0x0003e80000100a00 */
[----:B-1----:R-:W4:Y:S04]  /*56780*/  LDL.LU R14, [R1+0x4e7c] ;  /* 0x004e7c00010e7983 */ /* 0x002f280000300800 */
[----:B0-----:R-:W-:Y:S01]  /*56790*/  STL [R1+0x4d3c], R7 ;  /* 0x004d3c0701007387 */ /* 0x001fe20000100800 */
[----:B------:R-:W-:Y:S02]  /*567a0*/  STL [R1+0x4e38], R6 ;  /* 0x004e380601007387 */ /* 0x000fe40000100800 */
[----:B------:R0:W-:Y:S02]  /*567b0*/  STL.64 [R1+0x4e30], R4 ;  /* 0x004e300401007387 */ /* 0x0001e40000100a00 */
[----:B0-----:R-:W2:Y:S01]  /*567c0*/  LDL.LU R4, [R1+0x470] ;  /* 0x0004700001047983 */ /* 0x001ea20000300800 */
[----:B------:R-:W2:Y:S02]  /*567d0*/  LDL.LU R5, [R1+0x474] ;  /* 0x0004740001057983 */ /* 0x000ea40000300800 */
[----:B------:R-:W2:Y:S02]  /*567e0*/  LDL.LU R6, [R1+0x478] ;  /* 0x0004780001067983 */ /* 0x000ea40000300800 */
[----:B------:R-:W2:Y:S01]  /*567f0*/  LDL.LU R7, [R1+0x47c] ;  /* 0x00047c0001077983 */ /* 0x000ea20000300800 */
[C---:B---3--:R-:W-:Y:S01]  /*56800*/  HMMA.16816.F32.BF16 R16, R24.reuse, R22, R16 ;  /* 0x000000161810723c */ /* 0x048fe20000041810 */
[----:B------:R-:W-:Y:S01]  /*56810*/  IMAD.MOV.U32 R15, RZ, RZ, R23 ;  /* 0x000000ffff0f7224 */ /* 0x000fe200078e0017 */
[----:B--2---:R-:W-:Y:S01]  /*56820*/  STL.64 [R1+0x4e50], R6 ;  /* 0x004e500601007387 */ /* 0x004fe20000100a00 */
[----:B------:R0:W-:Y:S03]  /*56830*/  STL.64 [R1+0x4e48], R4 ;  /* 0x004e480401007387 */ /* 0x0001e60000100a00 */
[----:B0-----:R-:W2:Y:S01]  /*56840*/  LDL.LU R4, [R1+0x480] ;  /* 0x0004800001047983 */ /* 0x001ea20000300800 */
[----:B------:R-:W2:Y:S02]  /*56850*/  LDL.LU R5, [R1+0x484] ;  /* 0x0004840001057983 */ /* 0x000ea40000300800 */
[----:B------:R-:W2:Y:S02]  /*56860*/  LDL.LU R6, [R1+0x488] ;  /* 0x0004880001067983 */ /* 0x000ea40000300800 */
[----:B------:R-:W2:Y:S11]  /*56870*/  LDL.LU R7, [R1+0x48c] ;  /* 0x00048c0001077983 */ /* 0x000eb60000300800 */
[----:B------:R-:W-:Y:S01]  /*56880*/  @!UPT UIADD3 URZ, URZ, URZ, URZ ;  /* 0x0000003f3f3ff290 */ /* 0x000fe2000fffe03f */
[----:B------:R-:W-:Y:S01]  /*56890*/  STL.64 [R1+0x510], R16 ;  /* 0x0005101001007387 */ /* 0x000fe20000100a00 */
[----:B------:R0:W-:Y:S03]  /*568a0*/  STL.64 [R1+0x518], R18 ;  /* 0x0005181201007387 */ /* 0x0001e60000100a00 */
[----:B0-----:R-:W3:Y:S01]  /*568b0*/  LDL.LU R18, [R1+0x4e78] ;  /* 0x004e780001127983 */ /* 0x001ee20000300800 */
[----:B------:R-:W-:Y:S02]  /*568c0*/  IMAD.MOV.U32 R19, RZ, RZ, R22 ;  /* 0x000000ffff137224 */ /* 0x000fe400078e0016 */
[----:B------:R-:W2:Y:S02]  /*568d0*/  LDL.LU.64 R22, [R1+0x4e70] ;  /* 0x004e700001167983 */ /* 0x000ea40000300a00 */
[----:B--2---:R-:W-:Y:S01]  /*568e0*/  HMMA.16816.F32.BF16 R24, R24, R22, R8 ;  /* 0x000000161818723c */ /* 0x004fe20000041808 */
[----:B------:R-:W2:Y:S01]  /*568f0*/  LDL.LU.64 R10, [R1+0x4e68] ;  /* 0x004e6800010a7983 */ /* 0x000ea20000300a00 */
[----:B------:R-:W2:Y:S02]  /*56900*/  LDL.LU.64 R22, [R1+0x4e60] ;  /* 0x004e600001167983 */ /* 0x000ea40000300a00 */
[----:B------:R-:W2:Y:S11]  /*56910*/  LDL.LU.64 R20, [R1+0x4e58] ;  /* 0x004e580001147983 */ /* 0x000eb60000300a00 */
[----:B------:R-:W-:Y:S08]  /*56920*/  @!UPT UIADD3 URZ, URZ, URZ, URZ ;  /* 0x0000003f3f3ff290 */ /* 0x000ff0000fffe03f */
[----:B------:R-:W-:Y:S01]  /*56930*/  STL.64 [R1+0xb0], R24 ;  /* 0x0000b01801007387 */ /* 0x000fe20000100a00 */
[----:B------:R0:W-:Y:S03]  /*56940*/  STL.64 [R1+0xb8], R26 ;  /* 0x0000b81a01007387 */ /* 0x0001e60000100a00 */
[----:B0-----:R-:W3:Y:S01]  /*56950*/  LDL.64 R26, [R1+0x8] ;  /* 0x00000800011a7983 */ /* 0x001ee20000100a00 */
        /* <DEDUP_REMOVED lines=15> */
[----:B0-----:R-:W2:Y:S01]  /*56a50*/  LDL.LU R6, [R1+0x4e38] ;  /* 0x004e380001067983 */ /* 0x001ea20000300800 */
[----:B------:R-:W2:Y:S02]  /*56a60*/  LDL.LU.64 R4, [R1+0x4e30] ;  /* 0x004e300001047983 */ /* 0x000ea40000300a00 */
[----:B------:R-:W2:Y:S02]  /*56a70*/  LDL.LU.64 R10, [R1+0x4e28] ;  /* 0x004e2800010a7983 */ /* 0x000ea40000300a00 */
[----:B------:R-:W2:Y:S02]  /*56a80*/  LDL.LU.64 R8, [R1+0x4e20] ;  /* 0x004e200001087983 */ /* 0x000ea40000300a00 */
[----:B---3--:R-:W-:-:S02]  /*56a90*/  IMAD.MOV.U32 R7, RZ, RZ, R26 ;  /* 0x000000ffff077224 */ /* 0x008fc400078e001a */
[----:B------:R-:W-:Y:S01]  /*56aa0*/  IMAD.MOV.U32 R3, RZ, RZ, R27 ;  /* 0x000000ffff037224 */ /* 0x000fe200078e001b */
[----:B--2---:R-:W-:Y:S11]  /*56ab0*/  HMMA.16816.F32.BF16 R8, R20, R26, R8 ;  /* 0x0000001a1408723c */ /* 0x004ff60000041808 */
[----:B------:R-:W-:Y:S11]  /*56ac0*/  @!UPT UIADD3 URZ, URZ, URZ, URZ ;  /* 0x0000003f3f3ff290 */ /* 0x000ff6000fffe03f */
[----:B------:R-:W-:Y:S01]  /*56ad0*/  @!UPT UIADD3 URZ, URZ, URZ, URZ ;  /* 0x0000003f3f3ff290 */ /* 0x000fe2000fffe03f */
[----:B------:R-:W-:Y:S01]  /*56ae0*/  STL.64 [R1+0x460], R8 ;  /* 0x0004600801007387 */ /* 0x000fe20000100a00 */
[----:B------:R0:W-:Y:S03]  /*56af0*/  STL.64 [R1+0x468], R10 ;  /* 0x0004680a01007387 */ /* 0x0001e60000100a00 */
[----:B0-----:R-:W2:Y:S01]  /*56b00*/  LDL.LU.64 R10, [R1+0x4e18] ;  /* 0x004e1800010a7983 */ /* 0x001ea20000300a00 */
[----:B------:R-:W2:Y:S02]  /*56b10*/  LDL.LU.64 R8, [R1+0x4e10] ;  /* 0x004e100001087983 */ /* 0x000ea40000300a00 */
[----:B------:R-:W3:Y:S02]  /*56b20*/  LDL.64 R26, [R1+0x38] ;  /* 0x00003800011a7983 */ /* 0x000ee40000100a00 */
[----:B------:R-:W-:Y:S01]  /*56b30*/  STL.64 [R1+0x4d48], R6 ;  /* 0x004d480601007387 */ /* 0x000fe20000100a00 */
[----:B------:R0:W-:Y:S04]  /*56b40*/  STL.64 [R1+0x4d40], R4 ;  /* 0x004d400401007387 */ /* 0x0001e80000100a00 */
[----:B0-----:R-:W2:Y:S01]  /*56b50*/  LDL.LU R4, [R1+0x410] ;  /* 0x0004100001047983 */ /* 0x001ea20000300800 */
[----:B------:R-:W2:Y:S02]  /*56b60*/  LDL.LU R5, [R1+0x414] ;  /* 0x0004140001057983 */ /* 0x000ea40000300800 */
[----:B------:R-:W2:Y:S02]  /*56b70*/  LDL.LU R6, [R1+0x418] ;  /* 0x0004180001067983 */ /* 0x000ea40000300800 */
[----:B------:R-:W2:Y:S02]  /*56b80*/  LDL.LU R7, [R1+0x41c] ;  /* 0x00041c0001077983 */ /* 0x000ea40000300800 */
[----:B--2---:R0:W-:Y:S01]  /*56b90*/  STL.64 [R1+0x4d58], R6 ;  /* 0x004d580601007387 */ /* 0x0041e20000100a00 */
[----:B------:R1:W-:Y:S02]  /*56ba0*/  STL.64 [R1+0x4d50], R4 ;  /* 0x004d500401007387 */ /* 0x0003e40000100a00 */
[----:B0-----:R-:W-:-:S02]  /*56bb0*/  IMAD.MOV.U32 R6, RZ, RZ, R19 ;  /* 0x000000ffff067224 */ /* 0x001fc400078e0013 */
[----:B------:R-:W-:Y:S01]  /*56bc0*/  IMAD.MOV.U32 R7, RZ, RZ, R15 ;  /* 0x000000ffff077224 */ /* 0x000fe200078e000f */
[----:B------:R-:W2:Y:S01]  /*56bd0*/  LDL.LU R19, [R1+0x4e0c] ;  /* 0x004e0c0001137983 */ /* 0x000ea20000300800 */
[----:B------:R-:W4:Y:S03]  /*56be0*/  LDL.LU R15, [R1+0x4e08] ;  /* 0x004e0800010f7983 */ /* 0x000f260000300800 */
[----:B------:R0:W-:Y:S01]  /*56bf0*/  STL.64 [R1+0x4d70], R6 ;  /* 0x004d700601007387 */ /* 0x0001e20000100a00 */
[----:B-1----:R-:W4:Y:S02]  /*56c00*/  LDL.LU R4, [R1+0x440] ;  /* 0x0004400001047983 */ /* 0x002f240000300800 */
[----:B------:R-:W4:Y:S01]  /*56c10*/  LDL.LU R5, [R1+0x444] ;  /* 0x0004440001057983 */ /* 0x000f220000300800 */
[----:B0-----:R-:W4:Y:S01]  /*56c20*/  LDL.LU R6, [R1+0x448] ;  /* 0x0004480001067983 */ /* 0x001f220000300800 */
[----:B------:R-:W4:Y:S01]  /*56c30*/  LDL.LU R7, [R1+0x44c] ;  /* 0x00044c0001077983 */ /* 0x000f220000300800 */
[C---:B--2---:R-:W-:Y:S08]  /*56c40*/  HMMA.16816.F32.BF16 R8, R20.reuse, R18, R8 ;  /* 0x000000121408723c */ /* 0x044ff00000041808 */
[----:B----4-:R-:W-:Y:S11]  /*56c50*/  HMMA.16816.F32.BF16 R4, R20, R14, R4 ;  /* 0x0000000e1404723c */ /* 0x010ff60000041804 */
[----:B------:R-:W-:Y:S04]  /*56c60*/  @!UPT UIADD3 URZ, URZ, URZ, URZ ;  /* 0x0000003f3f3ff290 */ /* 0x000fe8000fffe03f */
[----:B------:R-:W-:Y:S01]  /*56c70*/  STL.64 [R1+0x450], R8 ;  /* 0x0004500801007387 */ /* 0x000fe20000100a00 */
[----:B------:R0:W-:Y:S03]  /*56c80*/  STL.64 [R1+0x458], R10 ;  /* 0x0004580a01007387 */ /* 0x0001e60000100a00 */
[----:B0-----:R-:W2:Y:S01]  /*56c90*/  LDL.LU.64 R10, [R1+0x4e00] ;  /* 0x004e0000010a7983 */ /* 0x001ea20000300a00 */
[----:B------:R-:W4:Y:S02]  /*56ca0*/  LDL.LU.64 R8, [R1+0x4df8] ;  /* 0x004df80001087983 */ /* 0x000f240000300a00 */
[----:B------:R0:W-:Y:S02]  /*56cb0*/  STL.64 [R1+0x4cf0], R18 ;  /* 0x004cf01201007387 */ /* 0x0001e40000100a00 */
[----:B0-----:R-:W2:Y:S01]  /*56cc0*/  LDL R19, [R1+0x1de0] ;  /* 0x001de00001137983 */ /* 0x001ea20000100800 */
[----:B------:R-:W-:Y:S02]  /*56cd0*/  STL.64 [R1+0x440], R4 ;  /* 0x0004400401007387 */ /* 0x000fe40000100a00 */
[----:B------:R0:W-:Y:S02]  /*56ce0*/  STL.64 [R1+0x448], R6 ;  /* 0x0004480601007387 */ /* 0x0001e40000100a00 */
[----:B0-----:R-:W-:-:S02]  /*56cf0*/  IMAD.MOV.U32 R6, RZ, RZ, R12 ;  /* 0x000000ffff067224 */ /* 0x001fc400078e000c */
[----:B------:R-:W-:Y:S01]  /*56d00*/  IMAD.MOV.U32 R7, RZ, RZ, R13 ;  /* 0x000000ffff077224 */ /* 0x000fe200078e000d */
[----:B------:R-:W2:Y:S04]  /*56d10*/  LDL.LU R12, [R1+0x4df0] ;  /* 0x004df000010c7983 */ /* 0x000ea80000300800 */
[----:B------:R0:W-:Y:S01]  /*56d20*/  STL.64 [R1+0x4d88], R6 ;  /* 0x004d880601007387 */ /* 0x0001e20000100a00 */
[----:B------:R-:W2:Y:S02]  /*56d30*/  LDL.LU R4, [R1+0x430] ;  /* 0x0004300001047983 */ /* 0x000ea40000300800 */
[----:B------:R-:W2:Y:S01]  /*56d40*/  LDL.LU R5, [R1+0x434] ;  /* 0x0004340001057983 */ /* 0x000ea20000300800 */
[----:B0-----:R-:W2:Y:S01]  /*56d50*/  LDL.LU R6, [R1+0x438] ;  /* 0x0004380001067983 */ /* 0x001ea20000300800 */
[----:B------:R-:W2:Y:S02]  /*56d60*/  LDL.LU R7, [R1+0x43c] ;  /* 0x00043c0001077983 */ /* 0x000ea40000300800 */
[----:B------:R-:W-:Y:S01]  /*56d70*/  STL.64 [R1+0x4ce8], R14 ;  /* 0x004ce80e01007387 */ /* 0x000fe20000100a00 */
[----:B--2---:R-:W-:Y:S01]  /*56d80*/  HMMA.16816.F32.BF16 R4, R20, R10, R4 ;  /* 0x0000000a1404723c */ /* 0x004fe20000041804 */
[----:B------:R0:W-:Y:S04]  /*56d90*/  STL [R1+0x4ce0], R12 ;  /* 0x004ce00c01007387 */ /* 0x0001e80000100800 */
[----:B0-----:R-:W3:Y:S01]  /*56da0*/  LDL.LU R12, [R1+0x420] ;  /* 0x00042000010c7983 */ /* 0x001ee20000300800 */
[----:B------:R-:W3:Y:S02]  /*56db0*/  LDL.LU R13, [R1+0x424] ;  /* 0x00042400010d7983 */ /* 0x000ee40000300800 */
[----:B------:R-:W3:Y:S02]  /*56dc0*/  LDL.LU R14, [R1+0x428] ;  /* 0x00042800010e7983 */ /* 0x000ee40000300800 */
[----:B------:R-:W3:Y:S11]  /*56dd0*/  LDL.LU R15, [R1+0x42c] ;  /* 0x00042c00010f7983 */ /* 0x000ef60000300800 */
[----:B------:R-:W-:Y:S02]  /*56de0*/  @!UPT UIADD3 URZ, URZ, URZ, URZ ;  /* 0x0000003f3f3ff290 */ /* 0x000fe4000fffe03f */
[----:B------:R0:W-:Y:S01]  /*56df0*/  STL.64 [R1+0x430], R4 ;  /* 0x0004300401007387 */ /* 0x0001e20000100a00 */
[----:B------:R1:W-:Y:S03]  /*56e00*/  STL.64 [R1+0x438], R6 ;  /* 0x0004380601007387 */ /* 0x0003e60000100a00 */
[----:B0-----:R-:W2:Y:S01]  /*56e10*/  LDL.LU R4, [R1+0x750] ;  /* 0x0007500001047983 */ /* 0x001ea20000300800 */
[----:B------:R-:W2:Y:S02]  /*56e20*/  LDL.LU R5, [R1+0x754] ;  /* 0x0007540001057983 */ /* 0x000ea40000300800 */
[----:B-1----:R-:W2:Y:S02]  /*56e30*/  LDL.LU R6, [R1+0x758] ;  /* 0x0007580001067983 */ /* 0x002ea40000300800 */
[----:B------:R-:W2:Y:S02]  /*56e40*/  LDL.LU R7, [R1+0x75c] ;  /* 0x00075c0001077983 */ /* 0x000ea40000300800 */
[----:B--2---:R0:W-:Y:S01]  /*56e50*/  STL.64 [R1+0x4d98], R6 ;  /* 0x004d980601007387 */ /* 0x0041e20000100a00 */
[----:B------:R-:W-:Y:S03]  /*56e60*/  STL.64 [R1+0x4d90], R4 ;  /* 0x004d900401007387 */ /* 0x000fe60000100a00 */
[----:B0-----:R-:W2:Y:S04]  /*56e70*/  LDL R6, [R1+0x118] ;  /* 0x0001180001067983 */ /* 0x001ea80000100800 */
[----:B------:R-:W2:Y:S04]  /*56e80*/  LDL R7, [R1+0x11c] ;  /* 0x00011c0001077983 */ /* 0x000ea80000100800 */
[----:B--2---:R0:W-:Y:S02]  /*56e90*/  STL.64 [R1+0x4db0], R6 ;  /* 0x004db00601007387 */ /* 0x0041e40000100a00 */
[----:B0-----:R-:W-:-:S02]  /*56ea0*/  IMAD.MOV.U32 R6, RZ, RZ, R2 ;  /* 0x000000ffff067224 */ /* 0x001fc400078e0002 */
[----:B------:R-:W-:-:S05]  /*56eb0*/  IMAD.MOV.U32 R7, RZ, RZ, R0 ;  /* 0x000000ffff077224 */ /* 0x000fca00078e0000 */
[----:B------:R3:W-:Y:S02]  /*56ec0*/  STL.64 [R1+0x4dc8], R6 ;  /* 0x004dc80601007387 */ /* 0x0007e40000100a00 */
[----:B---3--:R-:W-:Y:S02]  /*56ed0*/  HMMA.16816.F32.BF16 R4, R20, R26, R12 ;  /* 0x0000001a1404723c */ /* 0x008fe4000004180c */
[----:B------:R-:W-:Y:S01]  /*56ee0*/  STL.64 [R1+0x4cd8], R10 ;  /* 0x004cd80a01007387 */ /* 0x000fe20000100a00 */
[----:B----4-:R-:W-:Y:S11]  /*56ef0*/  STL.64 [R1+0x4cd0], R8 ;  /* 0x004cd00801007387 */ /* 0x010ff60000100a00 */
        /* <DEDUP_REMOVED lines=8> */
[----:B--2---:R-:W-:Y:S03]  /*56f80*/  STL.64 [R1+0x4dd0], R12 ;  /* 0x004dd00c01007387 */ /* 0x004fe60000100a00 */
[----:B0-----:R-:W2:Y:S04]  /*56f90*/  LDL R14, [R1+0x148] ;  /* 0x00014800010e7983 */ /* 0x001ea80000100800 */
[----:B------:R-:W2:Y:S01]  /*56fa0*/  LDL R15, [R1+0x14c] ;  /* 0x00014c00010f7983 */ /* 0x000ea20000100800 */
[----:B------:R-:W3:Y:S02]  /*56fb0*/  LDL.LU R8, [R1+0x7a0] ;  /* 0x0007a00001087983 */ /* 0x000ee40000300800 */
[----:B------:R-:W3:Y:S02]  /*56fc0*/  LDL.LU R9, [R1+0x7a4] ;  /* 0x0007a40001097983 */ /* 0x000ee40000300800 */
[----:B------:R-:W3:Y:S01]  /*56fd0*/  LDL.LU R10, [R1+0x7a8] ;  /* 0x0007a800010a7983 */ /* 0x000ee20000300800 */
[----:B------:R-:W3:Y:S04]  /*56fe0*/  LDL.LU R11, [R1+0x7ac] ;  /* 0x0007ac00010b7983 */ /* 0x000ee80000300800 */
[----:B--2---:R0:W-:Y:S01]  /*56ff0*/  STL.64 [R1+0x4de8], R14 ;  /* 0x004de80e01007387 */ /* 0x0041e20000100a00 */
[----:B------:R-:W2:Y:S02]  /*57000*/  LDL.64 R6, [R1+0x138] ;  /* 0x0001380001067983 */ /* 0x000ea40000100a00 */
[----:B------:R-:W-:-:S02]  /*57010*/  IMAD.MOV.U32 R2, RZ, RZ, R26 ;  /* 0x000000ffff027224 */ /* 0x000fc400078e001a */
[----:B------:R-:W-:Y:S02]  /*57020*/  IMAD.MOV.U32 R0, RZ, RZ, R27 ;  /* 0x000000ffff007224 */ /* 0x000fe400078e001b */
[----:B------:R-:W1:Y:S04]  /*57030*/  LDSM.16.MT88.4 R24, [R19+0x6100] ;  /* 0x006100001318783b */ /* 0x000e680000004200 */
[----:B0-----:R-:W3:Y:S04]  /*57040*/  LDL.64 R14, [R1+0x158] ;  /* 0x00015800010e7983 */ /* 0x001ee80000100a00 */
[----:B--2---:R0:W-:Y:S01]  /*57050*/  STL.64 [R1+0x4de0], R6 ;  /* 0x004de00601007387 */ /* 0x0041e20000100a00 */
[----:B------:R-:W2:Y:S02]  /*57060*/  LDL.LU R4, [R1+0x790] ;  /* 0x0007900001047983 */ /* 0x000ea40000300800 */
[----:B------:R-:W2:Y:S01]  /*57070*/  LDL.LU R5, [R1+0x794] ;  /* 0x0007940001057983 */ /* 0x000ea20000300800 */
[----:B0-----:R-:W2:Y:S01]  /*57080*/  LDL.LU R6, [R1+0x798] ;  /* 0x0007980001067983 */ /* 0x001ea20000300800 */
[----:B------:R-:W2:Y:S02]  /*57090*/  LDL.LU R7, [R1+0x79c] ;  /* 0x00079c0001077983 */ /* 0x000ea40000300800 */
[----:B------:R-:W-:Y:S02]  /*570a0*/  STL [R1+0x4d68], R19 ;  /* 0x004d681301007387 */ /* 0x000fe40000100800 */
[----:B------:R0:W-:Y:S02]  /*570b0*/  STL.64 [R1+0x4d60], R16 ;  /* 0x004d601001007387 */ /* 0x0001e40000100a00 */
[----:B0-----:R-:W4:Y:S01]  /*570c0*/  LDL.LU R16, [R1+0x730] ;  /* 0x0007300001107983 */ /* 0x001f220000300800 */
        /* <DEDUP_REMOVED lines=8> */
[----:B------:R-:W4:Y:S01]  /*57150*/  LDL.LU R19, [R1+0x74c] ;  /* 0x00074c0001137983 */ /* 0x000f220000300800 */
[----:B---3--:R-:W-:Y:S01]  /*57160*/  HMMA.16816.F32.BF16 R8, R20, R14, R8 ;  /* 0x0000000e1408723c */ /* 0x008fe20000041808 */
[----:B----4-:R-:W-:Y:S01]  /*57170*/  STL.64 [R1+0x4da8], R18 ;  /* 0x004da81201007387 */ /* 0x010fe20000100a00 */
        /* <DEDUP_REMOVED lines=11> */
[----:B-1----:R0:W-:Y:S01]  /*57230*/  STL.64 [R1+0x4c28], R26 ;  /* 0x004c281a01007387 */ /* 0x0021e20000100a00 */
[----:B------:R-:W-:Y:S03]  /*57240*/  STL.64 [R1+0x4c20], R24 ;  /* 0x004c201801007387 */ /* 0x000fe60000100a00 */
[----:B0-----:R-:W3:Y:S01]  /*57250*/  LDL.64 R26, [R1+0x108] ;  /* 0x00010800011a7983 */ /* 0x001ee20000100a00 */
[----:B------:R0:W-:Y:S02]  /*57260*/  STL.64 [R1+0x7a0], R8 ;  /* 0x0007a00801007387 */ /* 0x0001e40000100a00 */
[----:B------:R-:W-:Y:S02]  /*57270*/  STL.64 [R1+0x7a8], R10 ;  /* 0x0007a80a01007387 */ /* 0x000fe40000100a00 */
[----:B0-----:R-:W-:-:S02]  /*57280*/  IMAD.MOV.U32 R9, RZ, RZ, R14 ;  /* 0x000000ffff097224 */ /* 0x001fc400078e000e */
[----:B------:R-:W-:Y:S02]  /*57290*/  IMAD.MOV.U32 R8, RZ, RZ, R15 ;  /* 0x000000ffff087224 */ /* 0x000fe400078e000f */
[----:B------:R-:W4:Y:S02]  /*572a0*/  LDL.LU.64 R14, [R1+0x4de8] ;  /* 0x004de800010e7983 */ /* 0x000f240000300a00 */
        /* <DEDUP_REMOVED lines=10> */
[----:B------:R0:W-:Y:S01]  /*57350*/  STL.64 [R1+0x780], R12 ;  /* 0x0007800c01007387 */ /* 0x0001e20000100a00 */
[----:B------:R-:W-:Y:S02]  /*57360*/  STL.64 [R1+0x788], R14 ;  /* 0x0007880e01007387 */ /* 0x000fe40000100a00 */
[----:B0-----:R-:W-:Y:S02]  /*57370*/  IMAD.MOV.U32 R13, RZ, RZ, R6 ;  /* 0x000000ffff0d7224 */ /* 0x001fe400078e0006 */
        /* <DEDUP_REMOVED lines=23> */
[----:B------:R0:W-:Y:S03]  /*574f0*/  STL.64 [R1+0x4c50], R26 ;  /* 0x004c501a01007387 */ /* 0x0001e60000100a00 */
[----:B0-----:R-:W3:Y:S01]  /*57500*/  LDL.64 R26, [R1+0xd8] ;  /* 0x0000d800011a7983 */ /* 0x001ee20000100a00 */
        /* <DEDUP_REMOVED lines=8> */
[----:B------:R-:W2:Y:S01]  /*57590*/  LDL.LU R19, [R1+0x4d68] ;  /* 0x004d680001137983 */ /* 0x000ea20000300800 */
[----:B------:R-:W4:Y:S11]  /*575a0*/  LDL.LU.64 R16, [R1+0x4d60] ;  /* 0x004d600001107983 */ /* 0x000f360000300a00 */
[----:B------:R-:W-:Y:S09]  /*575b0*/  @!UPT UIADD3 URZ, URZ, URZ, URZ ;  /* 0x0000003f3f3ff290 */ /* 0x000ff2000fffe03f */
[----:B------:R-:W-:Y:S01]  /*575c0*/  STL.64 [R1+0x730], R4 ;  /* 0x0007300401007387 */ /* 0x000fe20000100a00 */
[----:B------:R0:W-:Y:S03]  /*575d0*/  STL.64 [R1+0x738], R6 ;  /* 0x0007380601007387 */ /* 0x0001e60000100a00 */
[----:B0-----:R-:W2:Y:S01]  /*575e0*/  LDL.LU.64 R6, [R1+0x4d58] ;  /* 0x004d580001067983 */ /* 0x001ea20000300a00 */
[----:B------:R-:W2:Y:S02]  /*575f0*/  LDL.LU.64 R4, [R1+0x4d50] ;  /* 0x004d500001047983 */ /* 0x000ea40000300a00 */
[----:B---3--:R-:W-:Y:S02]  /*57600*/  IMAD.MOV.U32 R11, RZ, RZ, R26 ;  /* 0x000000ffff0b7224 */ /* 0x008fe400078e001a */
[----:B------:R-:W-:Y:S01]  /*57610*/  IMAD.MOV.U32 R10, RZ, RZ, R27 ;  /* 0x000000ffff0a7224 */ /* 0x000fe200078e001b */
[----:B--2---:R-:W-:Y:S01]  /*57620*/  HMMA.16816.F32.BF16 R20, R20, R26, R4 ;  /* 0x0000001a1414723c */ /* 0x004fe20000041804 */
[----:B------:R-:W2:Y:S01]  /*57630*/  LDL.LU.64 R6, [R1+0x4d48] ;  /* 0x004d480001067983 */ /* 0x000ea20000300a00 */
[----:B------:R-:W3:Y:S11]  /*57640*/  LDL.LU.64 R4, [R1+0x4d40] ;  /* 0x004d400001047983 */ /* 0x000ef60000300a00 */
[----:B------:R-:W-:Y:S10]  /*57650*/  @!UPT UIADD3 URZ, URZ, URZ, URZ ;  /* 0x0000003f3f3ff290 */ /* 0x000ff4000fffe03f */
[----:B------:R-:W-:Y:S01]  /*57660*/  STL.64 [R1+0x410], R20 ;  /* 0x0004101401007387 */ /* 0x000fe20000100a00 */
[----:B------:R-:W-:Y:S02]  /*57670*/  STL.64 [R1+0x418], R22 ;  /* 0x0004181601007387 */ /* 0x000fe40000100a00 */
[----:B------:R-:W2:Y:S02]  /*57680*/  LDL.64 R26, [R1+0x118] ;  /* 0x00011800011a7983 */ /* 0x000ea40000100a00 */
[----:B------:R-:W0:Y:S01]  /*57690*/  LDSM.16.MT88.4 R20, [R19+0x6180] ;  /* 0x006180001314783b */ /* 0x000e220000004200 */
[----:B--2---:R1:W-:Y:S04]  /*576a0*/  STL.64 [R1+0x4c60], R26 ;  /* 0x004c601a01007387 */ /* 0x0043e80000100a00 */
[----:B-1----:R-:W2:Y:S04]  /*576b0*/  LDL.64 R26, [R1+0x128] ;  /* 0x00012800011a7983 */ /* 0x002ea80000100a00 */
[----:B--2---:R1:W-:Y:S02]  /*576c0*/  STL.64 [R1+0x4c78], R26 ;  /* 0x004c781a01007387 */ /* 0x0043e40000100a00 */
[----:B-1----:R-:W-:-:S02]  /*576d0*/  IMAD.MOV.U32 R26, RZ, RZ, R13 ;  /* 0x000000ffff1a7224 */ /* 0x002fc400078e000d */
[----:B------:R-:W-:-:S05]  /*576e0*/  IMAD.MOV.U32 R27, RZ, RZ, R12 ;  /* 0x000000ffff1b7224 */ /* 0x000fca00078e000c */
[----:B------:R1:W-:Y:S04]  /*576f0*/  STL.64 [R1+0x4c90], R26 ;  /* 0x004c901a01007387 */ /* 0x0003e80000100a00 */
[----:B-1----:R-:W2:Y:S04]  /*57700*/  LDL.64 R26, [R1+0x148] ;  /* 0x00014800011a7983 */ /* 0x002ea80000100a00 */
[----:B--2---:R-:W-:Y:S01]  /*57710*/  STL.64 [R1+0x4ca0], R26 ;  /* 0x004ca01a01007387 */ /* 0x004fe20000100a00 */
[----:B0-----:R-:W-:Y:S02]  /*57720*/  STL.64 [R1+0x4ab0], R22 ;  /* 0x004ab01601007387 */ /* 0x001fe40000100a00 */
[----:B------:R-:W-:Y:S02]  /*57730*/  STL.64 [R1+0x4aa8], R20 ;  /* 0x004aa81401007387 */ /* 0x000fe40000100a00 */
[----:B------:R-:W2:Y:S01]  /*57740*/  LDL.LU R12, [R1+0x660] ;  /* 0x00066000010c7983 */ /* 0x000ea20000300800 */
[----:B------:R-:W2:Y:S01]  /*57750*/  LDL.LU R13, [R1+0x664] ;  /* 0x00066400010d7983 */ /* 0x000ea20000300800 */
[----:B------:R-:W2:Y:S02]  /*57760*/  LDL.LU R14, [R1+0x668] ;  /* 0x00066800010e7983 */ /* 0x000ea40000300800 */
[----:B------:R-:W2:Y:S02]  /*57770*/  LDL.LU R15, [R1+0x66c] ;  /* 0x00066c00010f7983 */ /* 0x000ea40000300800 */
[----:B------:R-:W-:-:S02]  /*57780*/  IMAD.MOV.U32 R18, RZ, RZ, R7 ;  /* 0x000000ffff127224 */ /* 0x000fc400078e0007 */
[----:B------:R-:W-:Y:S01]  /*57790*/  IMAD.MOV.U32 R19, RZ, RZ, R3 ;  /* 0x000000ffff137224 */ /* 0x000fe200078e0003 */
[----:B--2---:R-:W-:Y:S01]  /*577a0*/  STL.64 [R1+0x4d00], R14 ;  /* 0x004d000e01007387 */ /* 0x004fe20000100a00 */
[----:B------:R-:W-:Y:S02]  /*577b0*/  STL.64 [R1+0x4cf8], R12 ;  /* 0x004cf80c01007387 */ /* 0x000fe40000100a00 */
[----:B------:R-:W3:Y:S02]  /*577c0*/  LDL.LU R7, [R1+0x4d3c] ;  /* 0x004d3c0001077983 */ /* 0x000ee40000300800 */
[----:B------:R-:W2:Y:S01]  /*577d0*/  LDL.LU R3, [R1+0x4d38] ;  /* 0x004d380001037983 */ /* 0x000ea20000300800 */
[----:B------:R0:W-:Y:S02]  /*577e0*/  STL.64 [R1+0x4d08], R18 ;  /* 0x004d081201007387 */ /* 0x0001e40000100a00 */
[----:B0-----:R-:W-:Y:S02]  /*577f0*/  IMAD.MOV.U32 R18, RZ, RZ, R29 ;  /* 0x000000ffff127224 */ /* 0x001fe400078e001d */
[----:B------:R-:W-:-:S05]  /*57800*/  IMAD.MOV.U32 R19, RZ, RZ, R28 ;  /* 0x000000ffff137224 */ /* 0x000fca00078e001c */
[----:B------:R-:W-:Y:S01]  /*57810*/  STL.64 [R1+0x4d20], R18 ;  /* 0x004d201201007387 */ /* 0x000fe20000100a00 */
[----:B------:R-:W2:Y:S02]  /*57820*/  LDL.LU R12, [R1+0x670] ;  /* 0x00067000010c7983 */ /* 0x000ea40000300800 */
[----:B------:R-:W2:Y:S02]  /*57830*/  LDL.LU R13, [R1+0x674] ;  /* 0x00067400010d7983 */ /* 0x000ea40000300800 */
[----:B------:R-:W2:Y:S01]  /*57840*/  LDL.LU R14, [R1+0x678] ;  /* 0x00067800010e7983 */ /* 0x000ea20000300800 */
[----:B------:R-:W2:Y:S04]  /*57850*/  LDL.LU R15, [R1+0x67c] ;  /* 0x00067c00010f7983 */ /* 0x000ea80000300800 */
[----:B--2---:R-:W-:Y:S01]  /*57860*/  STL.64 [R1+0x4d18], R14 ;  /* 0x004d180e01007387 */ /* 0x004fe20000100a00 */
[----:B------:R0:W-:Y:S03]  /*57870*/  STL.64 [R1+0x4d10], R12 ;  /* 0x004d100c01007387 */ /* 0x0001e60000100a00 */
[----:B0-----:R-:W2:Y:S01]  /*57880*/  LDL.LU R12, [R1+0x680] ;  /* 0x00068000010c7983 */ /* 0x001ea20000300800 */
[----:B------:R-:W2:Y:S02]  /*57890*/  LDL.LU R13, [R1+0x684] ;  /* 0x00068400010d7983 */ /* 0x000ea40000300800 */
[----:B------:R-:W2:Y:S02]  /*578a0*/  LDL.LU R14, [R1+0x688] ;  /* 0x00068800010e7983 */ /* 0x000ea40000300800 */
[----:B------:R-:W2:Y:S02]  /*578b0*/  LDL.LU R15, [R1+0x68c] ;  /* 0x00068c00010f7983 */ /* 0x000ea40000300800 */
[----:B------:R-:W-:-:S02]  /*578c0*/  IMAD.MOV.U32 R26, RZ, RZ, R9 ;  /* 0x000000ffff1a7224 */ /* 0x000fc400078e0009 */
[----:B------:R-:W-:Y:S02]  /*578d0*/  IMAD.MOV.U32 R27, RZ, RZ, R8 ;  /* 0x000000ffff1b7224 */ /* 0x000fe400078e0008 */
[----:B------:R-:W-:Y:S02]  /*578e0*/  IMAD.MOV.U32 R22, RZ, RZ, R11 ;  /* 0x000000ffff167224 */ /* 0x000fe400078e000b */
[----:B------:R-:W-:Y:S01]  /*578f0*/  IMAD.MOV.U32 R23, RZ, RZ, R10 ;  /* 0x000000ffff177224 */ /* 0x000fe200078e000a */
[----:B--2---:R-:W-:Y:S01]  /*57900*/  STL.64 [R1+0x4d30], R14 ;  /* 0x004d300e01007387 */ /* 0x004fe20000100a00 */
[----:B------:R0:W-:Y:S03]  /*57910*/  STL.64 [R1+0x4d28], R12 ;  /* 0x004d280c01007387 */ /* 0x0001e60000100a00 */
[----:B0-----:R-:W3:Y:S01]  /*57920*/  LDL.LU R12, [R1+0x690] ;  /* 0x00069000010c7983 */ /* 0x001ee20000300800 */
[----:B------:R-:W3:Y:S02]  /*57930*/  LDL.LU R13, [R1+0x694] ;  /* 0x00069400010d7983 */ /* 0x000ee40000300800 */
[----:B------:R-:W3:Y:S02]  /*57940*/  LDL.LU R14, [R1+0x698] ;  /* 0x00069800010e7983 */ /* 0x000ee40000300800 */
[----:B------:R-:W3:Y:S01]  /*57950*/  LDL.LU R15, [R1+0x69c] ;  /* 0x00069c00010f7983 */ /* 0x000ee20000300800 */
[----:B------:R-:W-:Y:S01]  /*57960*/  STL.64 [R1+0x4cb8], R26 ;  /* 0x004cb81a01007387 */ /* 0x000fe20000100a00 */
[----:B------:R0:W-:Y:S02]  /*57970*/  STL.64 [R1+0x4c98], R22 ;  /* 0x004c981601007387 */ /* 0x0001e40000100a00 */
[----:B------:R-:W2:Y:S02]  /*57980*/  LDL.LU R20, [R1+0x610] ;  /* 0x0006100001147983 */ /* 0x000ea40000300800 */
[----:B------:R-:W2:Y:S01]  /*57990*/  LDL.LU R21, [R1+0x614] ;  /* 0x0006140001157983 */ /* 0x000ea20000300800 */
[----:B0-----:R-:W2:Y:S01]  /*579a0*/  LDL.LU R22, [R1+0x618] ;  /* 0x0006180001167983 */ /* 0x001ea20000300800 */
[----:B------:R-:W2:Y:S02]  /*579b0*/  LDL.LU R23, [R1+0x61c] ;  /* 0x00061c0001177983 */ /* 0x000ea40000300800 */
[----:B------:R-:W2:Y:S02]  /*579c0*/  LDL.LU R24, [R1+0x630] ;  /* 0x0006300001187983 */ /* 0x000ea40000300800 */
[----:B------:R-:W2:Y:S01]  /*579d0*/  LDL.LU R25, [R1+0x634] ;  /* 0x0006340001197983 */ /* 0x000ea20000300800 */
[----:B------:R-:W2:Y:S01]  /*579e0*/  LDL.LU R26, [R1+0x638] ;  /* 0x00063800011a7983 */ /* 0x000ea20000300800 */
[----:B------:R-:W2:Y:S02]  /*579f0*/  LDL.LU R27, [R1+0x63c] ;  /* 0x00063c00011b7983 */ /* 0x000ea40000300800 */
[----:B----4-:R-:W-:-:S02]  /*57a00*/  IMAD.MOV.U32 R18, RZ, RZ, R17 ;  /* 0x000000ffff127224 */ /* 0x010fc400078e0011 */
[----:B------:R-:W-:Y:S01]  /*57a10*/  IMAD.MOV.U32 R19, RZ, RZ, R16 ;  /* 0x000000ffff137224 */ /* 0x000fe200078e0010 */
[----:B------:R-:W4:Y:S01]  /*57a20*/  LDL.LU R8, [R1+0x650] ;  /* 0x0006500001087983 */ /* 0x000f220000300800 */
[----:B------:R-:W4:Y:S02]  /*57a30*/  LDL.LU R9, [R1+0x654] ;  /* 0x0006540001097983 */ /* 0x000f240000300800 */
[----:B------:R-:W4:Y:S02]  /*57a40*/  LDL.LU R10, [R1+0x658] ;  /* 0x00065800010a7983 */ /* 0x000f240000300800 */
[----:B------:R-:W4:Y:S01]  /*57a50*/  LDL.LU R11, [R1+0x65c] ;  /* 0x00065c00010b7983 */ /* 0x000f220000300800 */
[C---:B---3--:R-:W-:Y:S01]  /*57a60*/  HMMA.16816.F32.BF16 R16, R4.reuse, R18, R12 ;  /* 0x000000120410723c */ /* 0x048fe2000004180c */
        /* <DEDUP_REMOVED lines=8> */
[----:B0-----:R-:W3:Y:S01]  /*57af0*/  LDL.LU R20, [R1+0x620] ;  /* 0x0006200001147983 */ /* 0x001ee20000300800 */
[----:B------:R-:W3:Y:S02]  /*57b00*/  LDL.LU R21, [R1+0x624] ;  /* 0x0006240001157983 */ /* 0x000ee40000300800 */
[----:B------:R-:W3:Y:S02]  /*57b10*/  LDL.LU R22, [R1+0x628] ;  /* 0x0006280001167983 */ /* 0x000ee40000300800 */
[----:B------:R-:W3:Y:S01]  /*57b20*/  LDL.LU R23, [R1+0x62c] ;  /* 0x00062c0001177983 */ /* 0x000ee20000300800 */
[----:B------:R-:W2:Y:S01]  /*57b30*/  LDL.LU.64 R14, [R1+0x4d30] ;  /* 0x004d3000010e7983 */ /* 0x000ea20000300a00 */
[----:B------:R-:W2:Y:S02]  /*57b40*/  LDL.LU.64 R12, [R1+0x4d28] ;  /* 0x004d2800010c7983 */ /* 0x000ea40000300a00 */
        /* <DEDUP_REMOVED lines=22> */
[----:B0-----:R-:W4:Y:S01]  /*57cb0*/  LDL.LU.64 R14, [R1+0x4ce8] ;  /* 0x004ce800010e7983 */ /* 0x001f220000300a00 */
[----:B------:R-:W2:Y:S02]  /*57cc0*/  LDL.LU R12, [R1+0x4ce0] ;  /* 0x004ce000010c7983 */ /* 0x000ea40000300800 */
        /* <DEDUP_REMOVED lines=22> */
[----:B------:R-:W2:Y:S01]  /*57e30*/  LDL.LU.64 R8, [R1+0x4cd0] ;  /* 0x004cd00001087983 */ /* 0x000ea20000300a00 */
[----:B----4-:R-:W-:Y:S11]  /*57e40*/  HMMA.16816.F32.BF16 R24, R4, R10, R24 ;  /* 0x0000000a0418723c */ /* 0x010ff60000041818 */
[----:B------:R-:W-:Y:S11]  /*57e50*/  @!UPT UIADD3 URZ, URZ, URZ, URZ ;  /* 0x0000003f3f3ff290 */ /* 0x000ff6000fffe03f */
[----:B------:R-:W-:Y:S01]  /*57e60*/  @!UPT UIADD3 URZ, URZ, URZ, URZ ;  /* 0x0000003f3f3ff290 */ /* 0x000fe2000fffe03f */
[----:B------:R-:W-:Y:S01]  /*57e70*/  STL.64 [R1+0x640], R24 ;  /* 0x0006401801007387 */ /* 0x000fe20000100a00 */
[----:B------:R0:W-:Y:S03]  /*57e80*/  STL.64 [R1+0x648], R26 ;  /* 0x0006481a01007387 */ /* 0x0001e60000100a00 */
[----:B0-----:R-:W4:Y:S01]  /*57e90*/  LDL.LU.64 R26, [R1+0x4cc8] ;  /* 0x004cc800011a7983 */ /* 0x001f220000300a00 */
[----:B------:R-:W4:Y:S02]  /*57ea0*/  LDL.LU.64 R24, [R1+0x4cc0] ;  /* 0x004cc00001187983 */ /* 0x000f240000300a00 */
[----:B------:R0:W-:Y:S02]  /*57eb0*/  STL.64 [R1+0x4bc8], R10 ;  /* 0x004bc80a01007387 */ /* 0x0001e40000100a00 */
[----:B--2---:R4:W-:Y:S02]  /*57ec0*/  STL.64 [R1+0x4bc0], R8 ;  /* 0x004bc00801007387 */ /* 0x0049e40000100a00 */
[----:B0-----:R-:W-:-:S02]  /*57ed0*/  IMAD.MOV.U32 R10, RZ, RZ, R2 ;  /* 0x000000ffff0a7224 */ /* 0x001fc400078e0002 */
[----:B------:R-:W-:-:S07]  /*57ee0*/  IMAD.MOV.U32 R11, RZ, RZ, R0 ;  /* 0x000000ffff0b7224 */ /* 0x000fce00078e0000 */
[C---:B----4-:R-:W-:Y:S01]  /*57ef0*/  HMMA.16816.F32.BF16 R8, R4.reuse, R10, R24 ;  /* 0x0000000a0408723c */ /* 0x050fe20000041818 */
[----:B------:R-:W3:Y:S11]  /*57f00*/  LDL.LU.64 R26, [R1+0x4cb8] ;  /* 0x004cb800011a7983 */ /* 0x000ef60000300a00 */
[----:B------:R-:W-:Y:S11]  /*57f10*/  @!UPT UIADD3 URZ, URZ, URZ, URZ ;  /* 0x0000003f3f3ff290 */ /* 0x000ff6000fffe03f */
[----:B------:R-:W-:Y:S01]  /*57f20*/  STL.64 [R1+0x630], R8 ;  /* 0x0006300801007387 */ /* 0x000fe20000100a00 */
[----:B------:R0:W-:Y:S03]  /*57f30*/  STL.64 [R1+0x638], R10 ;  /* 0x0006380a01007387 */ /* 0x0001e60000100a00 */
[----:B0-----:R-:W2:Y:S01]  /*57f40*/  LDL.64 R10, [R1+0xf8] ;  /* 0x0000f800010a7983 */ /* 0x001ea20000100a00 */
[C---:B---3--:R-:W-:Y:S03]  /*57f50*/  HMMA.16816.F32.BF16 R24, R4.reuse, R26, R20 ;  /* 0x0000001a0418723c */ /* 0x048fe60000041814 */
[----:B------:R-:W3:Y:S01]  /*57f60*/  LDL.LU.64 R22, [R1+0x4cb0] ;  /* 0x004cb00001167983 */ /* 0x000ee20000300a00 */
[----:B------:R-:W3:Y:S11]  /*57f70*/  LDL.LU.64 R20, [R1+0x4ca8] ;  /* 0x004ca80001147983 */ /* 0x000ef60000300a00 */
[----:B------:R-:W-:Y:S08]  /*57f80*/  @!UPT UIADD3 URZ, URZ, URZ, URZ ;  /* 0x0000003f3f3ff290 */ /* 0x000ff0000fffe03f */
[----:B------:R-:W-:Y:S01]  /*57f90*/  STL.64 [R1+0x620], R24 ;  /* 0x0006201801007387 */ /* 0x000fe20000100a00 */
[----:B------:R0:W-:Y:S03]  /*57fa0*/  STL.64 [R1+0x628], R26 ;  /* 0x0006281a01007387 */ /* 0x0001e60000100a00 */
[----:B0-----:R-:W3:Y:S02]  /*57fb0*/  LDL.LU.64 R26, [R1+0x4ca0] ;  /* 0x004ca000011a7983 */ /* 0x001ee40000300a00 */
[C---:B---3--:R-:W-:Y:S01]  /*57fc0*/  HMMA.16816.F32.BF16 R20, R4.reuse, R26, R20 ;  /* 0x0000001a0414723c */ /* 0x048fe20000041814 */
[----:B------:R-:W-:Y:S11]  /*57fd0*/  IMAD.MOV.U32 R0, RZ, RZ, R27 ;  /* 0x000000ffff007224 */ /* 0x000ff600078e001b */
[----:B------:R-:W-:Y:S11]  /*57fe0*/  @!UPT UIADD3 URZ, URZ, URZ, URZ ;  /* 0x0000003f3f3ff290 */ /* 0x000ff6000fffe03f */
[----:B------:R0:W-:Y:S01]  /*57ff0*/  STL.64 [R1+0x610], R20 ;  /* 0x0006101401007387 */ /* 0x0001e20000100a00 */
[----:B------:R1:W-:Y:S02]  /*58000*/  STL.64 [R1+0x618], R22 ;  /* 0x0006181601007387 */ /* 0x0003e40000100a00 */
[----:B0-----:R-:W-:Y:S01]  /*58010*/  IMAD.MOV.U32 R20, RZ, RZ, R26 ;  /* 0x000000ffff147224 */ /* 0x001fe200078e001a */
[----:B-1----:R-:W3:Y:S01]  /*58020*/  LDL.LU.64 R22, [R1+0x4c98] ;  /* 0x004c980001167983 */ /* 0x002ee20000300a00 */
[----:B------:R-:W4:Y:S02]  /*58030*/  LDL.LU.64 R26, [R1+0x4c90] ;  /* 0x004c9000011a7983 */ /* 0x000f240000300a00 */
[----:B------:R-:W-:Y:S01]  /*58040*/  STL [R1+0x4b90], R0 ;  /* 0x004b900001007387 */ /* 0x000fe20000100800 */
[----:B------:R-:W-:Y:S01]  /*58050*/  STL [R1+0x4b8c], R20 ;  /* 0x004b8c1401007387 */ /* 0x000fe20000100800 */
[C---:B----4-:R-:W-:Y:S03]  /*58060*/  HMMA.16816.F32.BF16 R24, R4.reuse, R26, R16 ;  /* 0x0000001a0418723c */ /* 0x050fe60000041810 */
[----:B------:R-:W4:Y:S01]  /*58070*/  LDL.LU.64 R18, [R1+0x4c88] ;  /* 0x004c880001127983 */ /* 0x000f220000300a00 */
[----:B------:R-:W4:Y:S11]  /*58080*/  LDL.LU.64 R16, [R1+0x4c80] ;  /* 0x004c800001107983 */ /* 0x000f360000300a00 */
[----:B------:R-:W-:Y:S08]  /*58090*/  @!UPT UIADD3 URZ, URZ, URZ, URZ ;  /* 0x0000003f3f3ff290 */ /* 0x000ff0000fffe03f */
        /* <DEDUP_REMOVED lines=13> */
[----:B------:R-:W-:Y:S01]  /*58170*/  STL.64 [R1+0x4c00], R14 ;  /* 0x004c000e01007387 */ /* 0x000fe20000100a00 */
[----:B------:R0:W-:Y:S03]  /*58180*/  STL [R1+0x4bf8], R12 ;  /* 0x004bf80c01007387 */ /* 0x0001e60000100800 */
[----:B0-----:R-:W2:Y:S01]  /*58190*/  LDL.LU R12, [R1+0x5c0] ;  /* 0x0005c000010c7983 */ /* 0x001ea20000300800 */
[----:B------:R-:W2:Y:S02]  /*581a0*/  LDL.LU R13, [R1+0x5c4] ;  /* 0x0005c400010d7983 */ /* 0x000ea40000300800 */
[----:B------:R-:W2:Y:S02]  /*581b0*/  LDL.LU R14, [R1+0x5c8] ;  /* 0x0005c800010e7983 */ /* 0x000ea40000300800 */
[----:B------:R-:W2:Y:S01]  /*581c0*/  LDL.LU R15, [R1+0x5cc] ;  /* 0x0005cc00010f7983 */ /* 0x000ea20000300800 */
[----:B------:R-:W-:Y:S01]  /*581d0*/  STL [R1+0x4b94], R21 ;  /* 0x004b941501007387 */ /* 0x000fe20000100800 */
        /* <DEDUP_REMOVED lines=9> */
[----:B------:R0:W-:Y:S02]  /*58270*/  STL [R1+0x4ba8], R16 ;  /* 0x004ba81001007387 */ /* 0x0001e40000100800 */
[----:B------:R1:W-:Y:S01]  /*58280*/  STL [R1+0x4ba4], R17 ;  /* 0x004ba41101007387 */ /* 0x0003e20000100800 */
[----:B----4-:R4:W-:Y:S01]  /*58290*/  STL.64 [R1+0x4be0], R18 ;  /* 0x004be01201007387 */ /* 0x0109e20000100a00 */
[----:B0-----:R-:W3:Y:S02]  /*582a0*/  LDL.LU R16, [R1+0x5d0] ;  /* 0x0005d00001107983 */ /* 0x001ee40000300800 */
[----:B-1----:R-:W3:Y:S01]  /*582b0*/  LDL.LU R17, [R1+0x5d4] ;  /* 0x0005d40001117983 */ /* 0x002ee20000300800 */
[----:B----4-:R-:W3:Y:S01]  /*582c0*/  LDL.LU R18, [R1+0x5d8] ;  /* 0x0005d80001127983 */ /* 0x010ee20000300800 */
[----:B------:R-:W3:Y:S02]  /*582d0*/  LDL.LU R19, [R1+0x5dc] ;  /* 0x0005dc0001137983 */ /* 0x000ee40000300800 */
[----:B--2---:R-:W-:-:S02]  /*582e0*/  IMAD.MOV.U32 R28, RZ, RZ, R26 ;  /* 0x000000ffff1c7224 */ /* 0x004fc400078e001a */
[----:B------:R-:W-:Y:S01]  /*582f0*/  IMAD.MOV.U32 R29, RZ, RZ, R27 ;  /* 0x000000ffff1d7224 */ /* 0x000fe200078e001b */
[C---:B---3--:R-:W-:Y:S11]  /*58300*/  HMMA.16816.F32.BF16 R16, R4.reuse, R26, R16 ;  /* 0x0000001a0410723c */ /* 0x048ff60000041810 */
[----:B------:R-:W-:Y:S11]  /*58310*/  @!UPT UIADD3 URZ, URZ, URZ, URZ ;  /* 0x0000003f3f3ff290 */ /* 0x000ff6000fffe03f */
[----:B------:R-:W-:Y:S01]  /*58320*/  @!UPT UIADD3 URZ, URZ, URZ, URZ ;  /* 0x0000003f3f3ff290 */ /* 0x000fe2000fffe03f */
[----:B------:R-:W-:Y:S01]  /*58330*/  STL.64 [R1+0x5d0], R16 ;  /* 0x0005d01001007387 */ /* 0x000fe20000100a00 */
[----:B------:R-:W-:Y:S02]  /*58340*/  STL.64 [R1+0x5d8], R18 ;  /* 0x0005d81201007387 */ /* 0x000fe40000100a00 */
[----:B------:R-:W2:Y:S02]  /*58350*/  LDL.LU R24, [R1+0x390] ;  /* 0x0003900001187983 */ /* 0x000ea40000300800 */
[----:B------:R-:W2:Y:S01]  /*58360*/  LDL.LU R25, [R1+0x394] ;  /* 0x0003940001197983 */ /* 0x000ea20000300800 */
[----:B------:R-:W3:Y:S01]  /*58370*/  LDL.LU R26, [R1+0x398] ;  /* 0x00039800011a7983 */ /* 0x000ee20000300800 */
[----:B------:R-:W3:Y:S01]  /*58380*/  LDL.LU R27, [R1+0x39c] ;  /* 0x00039c00011b7983 */ /* 0x000ee20000300800 */
[C---:B------:R-:W-:Y:S01]  /*58390*/  HMMA.16816.F32.BF16 R12, R4.reuse, R10, R12 ;  /* 0x0000000a040c723c */ /* 0x040fe2000004180c */
[----:B------:R-:W-:Y:S01]  /*583a0*/  IMAD.MOV.U32 R20, RZ, RZ, R10 ;  /* 0x000000ffff147224 */ /* 0x000fe200078e000a */
[----:B---3--:R0:W-:Y:S01]  /*583b0*/  STL.64 [R1+0x4c38], R26 ;  /* 0x004c381a01007387 */ /* 0x0081e20000100a00 */
[----:B--2---:R-:W-:Y:S03]  /*583c0*/  STL.64 [R1+0x4c30], R24 ;  /* 0x004c301801007387 */ /* 0x004fe60000100a00 */
[----:B0-----:R-:W2:Y:S11]  /*583d0*/  LDL.64 R26, [R1+0xe8] ;  /* 0x0000e800011a7983 */ /* 0x001eb60000100a00 */
[----:B------:R-:W-:Y:S06]  /*583e0*/  @!UPT UIADD3 URZ, URZ, URZ, URZ ;  /* 0x0000003f3f3ff290 */ /* 0x000fec000fffe03f */
[----:B------:R-:W-:Y:S02]  /*583f0*/  STL.64 [R1+0x5c0], R12 ;  /* 0x0005c00c01007387 */ /* 0x000fe40000100a00 */
[----:B------:R-:W-:Y:S02]  /*58400*/  STL.64 [R1+0x5c8], R14 ;  /* 0x0005c80e01007387 */ /* 0x000fe40000100a00 */
[----:B------:R-:W-:Y:S01]  /*58410*/  STL.64 [R1+0x4c48], R22 ;  /* 0x004c481601007387 */ /* 0x000fe20000100a00 */
[----:B------:R0:W-:Y:S04]  /*58420*/  STL [R1+0x4c40], R20 ;  /* 0x004c401401007387 */ /* 0x0001e80000100800 */
        /* <DEDUP_REMOVED lines=18> */
[----:B--2---:R0:W-:Y:S01]  /*58550*/  STL.64 [R1+0x4bf0], R18 ;  /* 0x004bf01201007387 */ /* 0x0041e20000100a00 */
[----:B----4-:R-:W-:Y:S03]  /*58560*/  STL.64 [R1+0x4be8], R16 ;  /* 0x004be81001007387 */ /* 0x010fe60000100a00 */
[----:B0-----:R-:W2:Y:S01]  /*58570*/  LDL.LU.64 R18, [R1+0x18] ;  /* 0x0000180001127983 */ /* 0x001ea20000300a00 */
[----:B------:R-:W-:Y:S01]  /*58580*/  IMAD.MOV.U32 R2, RZ, RZ, R11 ;  /* 0x000000ffff027224 */ /* 0x000fe200078e000b */
[----:B------:R-:W-:Y:S02]  /*58590*/  HMMA.16816.F32.BF16 R20, R4, R26, R20 ;  /* 0x0000001a0414723c */ /* 0x000fe40000041814 */
[----:B--2---:R0:W-:Y:S04]  /*585a0*/  STL.64 [R1+0x4c18], R18 ;  /* 0x004c181201007387 */ /* 0x0041e80000100a00 */
[----:B0-----:R-:W2:Y:S01]  /*585b0*/  LDL.LU.64 R18, [R1+0x28] ;  /* 0x0000280001127983 */ /* 0x001ea20000300a00 */
[----:B------:R-:W4:Y:S02]  /*585c0*/  LDL.LU R8, [R1+0x2d0] ;  /* 0x0002d00001087983 */ /* 0x000f240000300800 */
[----:B------:R-:W4:Y:S02]  /*585d0*/  LDL.LU R9, [R1+0x2d4] ;  /* 0x0002d40001097983 */ /* 0x000f240000300800 */
[----:B------:R-:W2:Y:S01]  /*585e0*/  LDL.LU R10, [R1+0x2d8] ;  /* 0x0002d800010a7983 */ /* 0x000ea20000300800 */
[----:B------:R-:W2:Y:S01]  /*585f0*/  LDL.LU R11, [R1+0x2dc] ;  /* 0x0002dc00010b7983 */ /* 0x000ea20000300800 */
[----:B------:R-:W-:-:S03]  /*58600*/  IMAD.MOV.U32 R0, RZ, RZ, R27 ;  /* 0x000000ffff007224 */ /* 0x000fc600078e001b */
[----:B--2---:R0:W-:Y:S01]  /*58610*/  STL.64 [R1+0x4bd8], R10 ;  /* 0x004bd80a01007387 */ /* 0x0041e20000100a00 */
[----:B----4-:R-:W-:Y:S03]  /*58620*/  STL.64 [R1+0x4bd0], R8 ;  /* 0x004bd00801007387 */ /* 0x010fe60000100a00 */
[----:B0-----:R-:W2:Y:S03]  /*58630*/  LDL.LU.64 R10, [R1+0x8] ;  /* 0x00000800010a7983 */ /* 0x001ea60000300a00 */
[----:B------:R0:W-:Y:S02]  /*58640*/  STL.64 [R1+0x5b0], R20 ;  /* 0x0005b01401007387 */ /* 0x0001e40000100a00 */
[----:B------:R1:W-:Y:S02]  /*58650*/  STL.64 [R1+0x5b8], R22 ;  /* 0x0005b81601007387 */ /* 0x0003e40000100a00 */
[----:B0-----:R-:W-:Y:S01]  /*58660*/  IMAD.MOV.U32 R21, RZ, RZ, R26 ;  /* 0x000000ffff157224 */ /* 0x001fe200078e001a */
[----:B-1----:R-:W4:Y:S01]  /*58670*/  LDL.LU.64 R22, [R1+0x4c48] ;  /* 0x004c480001167983 */ /* 0x002f220000300a00 */
[----:B------:R-:W2:Y:S02]  /*58680*/  LDL.LU R20, [R1+0x4c40] ;  /* 0x004c400001147983 */ /* 0x000ea40000300800 */
[----:B------:R-:W4:Y:S02]  /*58690*/  LDL.LU.64 R26, [R1+0x4c38] ;  /* 0x004c3800011a7983 */ /* 0x000f240000300a00 */
[----:B------:R-:W4:Y:S02]  /*586a0*/  LDL.LU.64 R24, [R1+0x4c30] ;  /* 0x004c300001187983 */ /* 0x000f240000300a00 */
[----:B----4-:R-:W-:Y:S01]  /*586b0*/  HMMA.16816.F32.BF16 R4, R4, R22, R24 ;  /* 0x000000160404723c */ /* 0x010fe20000041818 */
[----:B------:R-:W3:Y:S01]  /*586c0*/  LDL.LU.64 R26, [R1+0x4c28] ;  /* 0x004c2800011a7983 */ /* 0x000ee20000300a00 */
[----:B------:R-:W3:Y:S02]  /*586d0*/  LDL.LU.64 R24, [R1+0x4c20] ;  /* 0x004c200001187983 */ /* 0x000ee40000300a00 */
[----:B------:R0:W-:Y:S02]  /*586e0*/  STL.64 [R1+0x4ac0], R22 ;  /* 0x004ac01601007387 */ /* 0x0001e40000100a00 */
[----:B--2---:R1:W-:Y:S02]  /*586f0*/  STL.64 [R1+0x4b98], R20 ;  /* 0x004b981401007387 */ /* 0x0043e40000100a00 */
[----:B0-----:R-:W-:Y:S11]  /*58700*/  IMAD.MOV.U32 R23, RZ, RZ, R3 ;  /* 0x000000ffff177224 */ /* 0x001ff600078e0003 */
[----:B------:R-:W-:Y:S04]  /*58710*/  @!UPT UIADD3 URZ, URZ, URZ, URZ ;  /* 0x0000003f3f3ff290 */ /* 0x000fe8000fffe03f */
[----:B------:R0:W-:Y:S01]  /*58720*/  STL.64 [R1+0x390], R4 ;  /* 0x0003900401007387 */ /* 0x0001e20000100a00 */
[----:B------:R2:W-:Y:S02]  /*58730*/  STL.64 [R1+0x398], R6 ;  /* 0x0003980601007387 */ /* 0x0005e40000100a00 */
[----:B-1----:R-:W4:Y:S02]  /*58740*/  LDL.LU R20, [R1+0x2e0] ;  /* 0x0002e00001147983 */ /* 0x002f240000300800 */
[----:B------:R-:W4:Y:S01]  /*58750*/  LDL.LU R21, [R1+0x2e4] ;  /* 0x0002e40001157983 */ /* 0x000f220000300800 */
[----:B------:R-:W4:Y:S01]  /*58760*/  LDL.LU R22, [R1+0x2e8] ;  /* 0x0002e80001167983 */ /* 0x000f220000300800 */
[----:B0-----:R-:W-:-:S03]  /*58770*/  IMAD.MOV.U32 R5, RZ, RZ, R18 ;  /* 0x000000ffff057224 */ /* 0x001fc600078e0012 */
[----:B--2---:R-:W2:Y:S01]  /*58780*/  LDL R7, [R1+0x978] ;  /* 0x0009780001077983 */ /* 0x004ea20000100800 */
[----:B------:R-:W-:Y:S01]  /*58790*/  IMAD.MOV.U32 R4, RZ, RZ, R19 ;  /* 0x000000ffff047224 */ /* 0x000fe200078e0013 */
[C---:B---3--:R-:W-:Y:S02]  /*587a0*/  HMMA.16816.F32.BF16 R12, R24.reuse, R18, R12 ;  /* 0x00000012180c723c */ /* 0x048fe4000004180c */
[----:B------:R-:W3:Y:S11]  /*587b0*/  LDL.LU.64 R18, [R1+0x4c18] ;  /* 0x004c180001127983 */ /* 0x000ef60000300a00 */
[----:B------:R-:W-:Y:S10]  /*587c0*/  @!UPT UIADD3 URZ, URZ, URZ, URZ ;  /* 0x0000003f3f3ff290 */ /* 0x000ff4000fffe03f */
[----:B------:R-:W-:Y:S01]  /*587d0*/  STL.64 [R1+0x310], R12 ;  /* 0x0003100c01007387 */ /* 0x000fe20000100a00 */
[----:B------:R0:W-:Y:S02]  /*587e0*/  STL [R1+0x318], R14 ;  /* 0x0003180e01007387 */ /* 0x0001e40000100800 */
[----:B------:R-:W-:Y:S02]  /*587f0*/  IMAD.MOV.U32 R3, RZ, RZ, R15 ;  /* 0x000000ffff037224 */ /* 0x000fe400078e000f */
[----:B0-----:R-:W2:Y:S01]  /*58800*/  LDL.LU.64 R14, [R1+0x4c10] ;  /* 0x004c1000010e7983 */ /* 0x001ea20000300a00 */
[----:B------:R-:W2:Y:S02]  /*58810*/  LDL.LU.64 R12, [R1+0x4c08] ;  /* 0x004c0800010c7983 */ /* 0x000ea40000300a00 */
[----:B------:R-:W-:Y:S02]  /*58820*/  STL [R1+0x4288], R3 ;  /* 0x0042880301007387 */ /* 0x000fe40000100800 */
        /* <DEDUP_REMOVED lines=8> */
[----:B------:R-:W3:Y:S02]  /*588b0*/  LDL.LU R12, [R1+0x4bf8] ;  /* 0x004bf800010c7983 */ /* 0x000ee40000300800 */
[----:B------:R-:W2:Y:S02]  /*588c0*/  LDL.LU.64 R18, [R1+0x4bf0] ;  /* 0x004bf00001127983 */ /* 0x000ea40000300a00 */
[----:B------:R-:W2:Y:S01]  /*588d0*/  LDL.LU.64 R16, [R1+0x4be8] ;  /* 0x004be80001107983 */ /* 0x000ea20000300a00 */
[----:B------:R-:W-:Y:S01]  /*588e0*/  STL.64 [R1+0x4bb8], R6 ;  /* 0x004bb80601007387 */ /* 0x000fe20000100a00 */
[----:B------:R0:W-:Y:S03]  /*588f0*/  STL.64 [R1+0x4bb0], R4 ;  /* 0x004bb00401007387 */ /* 0x0001e60000100a00 */
[----:B0-----:R-:W3:Y:S01]  /*58900*/  LDL.LU R4, [R1+0x2c0] ;  /* 0x0002c00001047983 */ /* 0x001ee20000300800 */
[----:B------:R-:W3:Y:S02]  /*58910*/  LDL.LU R5, [R1+0x2c4] ;  /* 0x0002c40001057983 */ /* 0x000ee40000300800 */
[----:B------:R-:W3:Y:S02]  /*58920*/  LDL.LU R6, [R1+0x2c8] ;  /* 0x0002c80001067983 */ /* 0x000ee40000300800 */
[----:B------:R-:W3:Y:S01]  /*58930*/  LDL.LU R7, [R1+0x2cc] ;  /* 0x0002cc0001077983 */ /* 0x000ee20000300800 */
[C---:B--2---:R-:W-:Y:S11]  /*58940*/  HMMA.16816.F32.BF16 R16, R24.reuse, R10, R16 ;  /* 0x0000000a1810723c */ /* 0x044ff60000041810 */
        /* <DEDUP_REMOVED lines=8> */
[----:B------:R-:W2:Y:S01]  /*589d0*/  LDL.LU.64 R8, [R1+0x4bd0] ;  /* 0x004bd00001087983 */ /* 0x000ea20000300a00 */
[C---:B----4-:R-:W-:Y:S08]  /*589e0*/  HMMA.16816.F32.BF16 R20, R24.reuse, R18, R20 ;  /* 0x000000121814723c */ /* 0x050ff00000041814 */
[C---:B--2---:R-:W-:Y:S11]  /*589f0*/  HMMA.16816.F32.BF16 R8, R24.reuse, R14, R8 ;  /* 0x0000000e1808723c */ /* 0x044ff60000041808 */
[----:B------:R-:W-:Y:S04]  /*58a00*/  @!UPT UIADD3 URZ, URZ, URZ, URZ ;  /* 0x0000003f3f3ff290 */ /* 0x000fe8000fffe03f */
[----:B------:R0:W-:Y:S01]  /*58a10*/  STL [R1+0x2e0], R20 ;  /* 0x0002e01401007387 */ /* 0x0001e20000100800 */
[----:B------:R1:W-:Y:S02]  /*58a20*/  STL.64 [R1+0x2e8], R22 ;  /* 0x0002e81601007387 */ /* 0x0003e40000100a00 */
[----:B------:R-:W-:Y:S01]  /*58a30*/  IMAD.MOV.U32 R3, RZ, RZ, R21 ;  /* 0x000000ffff037224 */ /* 0x000fe200078e0015 */
[----:B0-----:R-:W2:Y:S01]  /*58a40*/  LDL.LU R20, [R1+0x2b0] ;  /* 0x0002b00001147983 */ /* 0x001ea20000300800 */
[----:B------:R-:W2:Y:S02]  /*58a50*/  LDL.LU R21, [R1+0x2b4] ;  /* 0x0002b40001157983 */ /* 0x000ea40000300800 */
[----:B-1----:R-:W2:Y:S02]  /*58a60*/  LDL.LU R22, [R1+0x2b8] ;  /* 0x0002b80001167983 */ /* 0x002ea40000300800 */
[----:B------:R-:W2:Y:S01]  /*58a70*/  LDL.LU R23, [R1+0x2bc] ;  /* 0x0002bc0001177983 */ /* 0x000ea20000300800 */
[----:B------:R-:W-:Y:S01]  /*58a80*/  STL.64 [R1+0x4b78], R18 ;  /* 0x004b781201007387 */ /* 0x000fe20000100a00 */
[----:B------:R-:W-:Y:S02]  /*58a90*/  STL [R1+0x4368], R3 ;  /* 0x0043680301007387 */ /* 0x000fe40000100800 */
[----:B------:R-:W-:Y:S02]  /*58aa0*/  STL.64 [R1+0x2d0], R8 ;  /* 0x0002d00801007387 */ /* 0x000fe40000100a00 */
[----:B------:R0:W-:Y:S02]  /*58ab0*/  STL.64 [R1+0x2d8], R10 ;  /* 0x0002d80a01007387 */ /* 0x0001e40000100a00 */
[----:B0-----:R-:W4:Y:S01]  /*58ac0*/  LDL.LU.64 R10, [R1+0x4bc8] ;  /* 0x004bc800010a7983 */ /* 0x001f220000300a00 */
[----:B------:R-:W2:Y:S02]  /*58ad0*/  LDL.LU.64 R8, [R1+0x4bc0] ;  /* 0x004bc00001087983 */ /* 0x000ea40000300a00 */
[----:B------:R-:W-:Y:S02]  /*58ae0*/  STL.64 [R1+0x4b48], R14 ;  /* 0x004b480e01007387 */ /* 0x000fe40000100a00 */
[----:B---3--:R-:W-:Y:S01]  /*58af0*/  STL [R1+0x4b40], R12 ;  /* 0x004b400c01007387 */ /* 0x008fe20000100800 */
[----:B----4-:R-:W-:Y:S11]  /*58b00*/  HMMA.16816.F32.BF16 R4, R24, R10, R4 ;  /* 0x0000000a1804723c */ /* 0x010ff60000041804 */
[----:B------:R-:W-:Y:S11]  /*58b10*/  @!UPT UIADD3 URZ, URZ, URZ, URZ ;  /* 0x0000003f3f3ff290 */ /* 0x000ff6000fffe03f */
[----:B------:R-:W-:Y:S01]  /*58b20*/  @!UPT UIADD3 URZ, URZ, URZ, URZ ;  /* 0x0000003f3f3ff290 */ /* 0x000fe2000fffe03f */
[----:B------:R-:W-:Y:S01]  /*58b30*/  STL.64 [R1+0x2c0], R4 ;  /* 0x0002c00401007387 */ /* 0x000fe20000100a00 */
[----:B------:R0:W-:Y:S03]  /*58b40*/  STL.64 [R1+0x2c8], R6 ;  /* 0x0002c80601007387 */ /* 0x0001e60000100a00 */
[----:B0-----:R-:W3:Y:S01]  /*58b50*/  LDL.LU.64 R6, [R1+0x4bb8] ;  /* 0x004bb80001067983 */ /* 0x001ee20000300a00 */
[----:B------:R-:W4:Y:S02]  /*58b60*/  LDL.LU.64 R4, [R1+0x4bb0] ;  /* 0x004bb00001047983 */ /* 0x000f240000300a00 */
[----:B------:R-:W-:Y:S02]  /*58b70*/  STL.64 [R1+0x4a40], R10 ;  /* 0x004a400a01007387 */ /* 0x000fe40000100a00 */
[----:B--2---:R0:W-:Y:S02]  /*58b80*/  STL.64 [R1+0x4a38], R8 ;  /* 0x004a380801007387 */ /* 0x0041e40000100a00 */
        /* <DEDUP_REMOVED lines=10> */
[----:B--2---:R0:W-:Y:S01]  /*58c30*/  STL.64 [R1+0x4a60], R10 ;  /* 0x004a600a01007387 */ /* 0x0041e20000100a00 */
[----:B------:R-:W-:Y:S02]  /*58c40*/  STL.64 [R1+0x4a58], R8 ;  /* 0x004a580801007387 */ /* 0x000fe40000100a00 */
[----:B0-----:R-:W-:-:S02]  /*58c50*/  IMAD.MOV.U32 R10, RZ, RZ, R16 ;  /* 0x000000ffff0a7224 */ /* 0x001fc400078e0010 */
[----:B------:R-:W-:Y:S01]  /*58c60*/  IMAD.MOV.U32 R11, RZ, RZ, R17 ;  /* 0x000000ffff0b7224 */ /* 0x000fe200078e0011 */
[----:B------:R-:W2:Y:S01]  /*58c70*/  LDL.LU R16, [R1+0x4ba8] ;  /* 0x004ba80001107983 */ /* 0x000ea20000300800 */
[----:B------:R-:W2:Y:S03]  /*58c80*/  LDL.LU R17, [R1+0x4ba4] ;  /* 0x004ba40001117983 */ /* 0x000ea60000300800 */
[----:B------:R0:W-:Y:S02]  /*58c90*/  STL.64 [R1+0x4a78], R10 ;  /* 0x004a780a01007387 */ /* 0x0001e40000100a00 */
[----:B0-----:R-:W-:Y:S02]  /*58ca0*/  IMAD.MOV.U32 R10, RZ, RZ, R13 ;  /* 0x000000ffff0a7224 */ /* 0x001fe400078e000d */
[----:B---3--:R-:W-:Y:S01]  /*58cb0*/  IMAD.MOV.U32 R11, RZ, RZ, R6 ;  /* 0x000000ffff0b7224 */ /* 0x008fe200078e0006 */
[----:B------:R-:W3:Y:S04]  /*58cc0*/  LDL.LU R13, [R1+0x4ba0] ;  /* 0x004ba000010d7983 */ /* 0x000ee80000300800 */
[----:B------:R4:W-:Y:S02]  /*58cd0*/  STL.64 [R1+0x4a90], R10 ;  /* 0x004a900a01007387 */ /* 0x0009e40000100a00 */
[----:B----4-:R-:W-:-:S02]  /*58ce0*/  IMAD.MOV.U32 R10, RZ, RZ, R5 ;  /* 0x000000ffff0a7224 */ /* 0x010fc400078e0005 */
[----:B------:R-:W-:-:S05]  /*58cf0*/  IMAD.MOV.U32 R11, RZ, RZ, R4 ;  /* 0x000000ffff0b7224 */ /* 0x000fca00078e0004 */
[----:B------:R0:W-:Y:S04]  /*58d00*/  STL.64 [R1+0x4ab8], R10 ;  /* 0x004ab80a01007387 */ /* 0x0001e80000100a00 */
[----:B0-----:R-:W4:Y:S02]  /*58d10*/  LDL.LU.64 R10, [R1+0x38] ;  /* 0x00003800010a7983 */ /* 0x001f240000300a00 */
[----:B----4-:R-:W-:Y:S11]  /*58d20*/  HMMA.16816.F32.BF16 R20, R24, R10, R20 ;  /* 0x0000000a1814723c */ /* 0x010ff60000041814 */
[----:B------:R-:W-:Y:S11]  /*58d30*/  @!UPT UIADD3 URZ, URZ, URZ, URZ ;  /* 0x0000003f3f3ff290 */ /* 0x000ff6000fffe03f */
[----:B------:R-:W-:Y:S01]  /*58d40*/  @!UPT UIADD3 URZ, URZ, URZ, URZ ;  /* 0x0000003f3f3ff290 */ /* 0x000fe2000fffe03f */
[----:B------:R0:W-:Y:S01]  /*58d50*/  STL.64 [R1+0x2b0], R20 ;  /* 0x0002b01401007387 */ /* 0x0001e20000100a00 */
[----:B------:R1:W-:Y:S03]  /*58d60*/  STL.64 [R1+0x2b8], R22 ;  /* 0x0002b81601007387 */ /* 0x0003e60000100a00 */
[----:B0-----:R-:W4:Y:S01]  /*58d70*/  LDL.LU.64 R20, [R1+0x4b98] ;  /* 0x004b980001147983 */ /* 0x001f220000300a00 */
[----:B------:R-:W-:Y:S02]  /*58d80*/  IMAD.MOV.U32 R5, RZ, RZ, R10 ;  /* 0x000000ffff057224 */ /* 0x000fe400078e000a */
[----:B------:R-:W-:Y:S02]  /*58d90*/  IMAD.MOV.U32 R4, RZ, RZ, R11 ;  /* 0x000000ffff047224 */ /* 0x000fe400078e000b */
[----:B-1----:R-:W-:Y:S01]  /*58da0*/  IMAD.MOV.U32 R23, RZ, RZ, R0 ;  /* 0x000000ffff177224 */ /* 0x002fe200078e0000 */
[----:B------:R-:W-:Y:S02]  /*58db0*/  STL [R1+0x4b70], R7 ;  /* 0x004b700701007387 */ /* 0x000fe40000100800 */
[----:B------:R-:W-:Y:S02]  /*58dc0*/  STL.64 [R1+0x4b68], R4 ;  /* 0x004b680401007387 */ /* 0x000fe40000100a00 */
[----:B----4-:R-:W-:-:S02]  /*58dd0*/  IMAD.MOV.U32 R22, RZ, RZ, R21 ;  /* 0x000000ffff167224 */ /* 0x010fc400078e0015 */
[----:B------:R-:W4:Y:S01]  /*58de0*/  LDL.LU R21, [R1+0x4b94] ;  /* 0x004b940001157983 */ /* 0x000f220000300800 */
[----:B------:R-:W2:Y:S02]  /*58df0*/  LDL.LU R0, [R1+0x4b90] ;  /* 0x004b900001007983 */ /* 0x000ea40000300800 */
[----:B------:R0:W-:Y:S02]  /*58e00*/  STL.64 [R1+0x4ad8], R22 ;  /* 0x004ad81601007387 */ /* 0x0001e40000100a00 */
[----:B------:R-:W2:Y:S01]  /*58e10*/  LDL.LU R8, [R1+0xa0] ;  /* 0x0000a00001087983 */ /* 0x000ea20000300800 */
[----:B------:R-:W2:Y:S01]  /*58e20*/  LDL.LU R9, [R1+0xa4] ;  /* 0x0000a40001097983 */ /* 0x000ea20000300800 */
[----:B------:R-:W2:Y:S02]  /*58e30*/  LDL.LU R10, [R1+0xa8] ;  /* 0x0000a800010a7983 */ /* 0x000ea40000300800 */
[----:B------:R-:W2:Y:S02]  /*58e40*/  LDL.LU R11, [R1+0xac] ;  /* 0x0000ac00010b7983 */ /* 0x000ea40000300800 */
        /* <DEDUP_REMOVED lines=10> */
[----:B------:R-:W2:Y:S02]  /*58ef0*/  LDL.LU R11, [R1+0x23c] ;  /* 0x00023c00010b7983 */ /* 0x000ea40000300800 */
[----:B------:R-:W-:-:S02]  /*58f00*/  IMAD.MOV.U32 R22, RZ, RZ, R28 ;  /* 0x000000ffff167224 */ /* 0x000fc400078e001c */
        /* <DEDUP_REMOVED lines=12> */
[----:B------:R-:W4:Y:S01]  /*58fd0*/  LDL.LU R16, [R1+0x2a0] ;  /* 0x0002a00001107983 */ /* 0x000f220000300800 */
[----:B------:R-:W4:Y:S02]  /*58fe0*/  LDL.LU R17, [R1+0x2a4] ;  /* 0x0002a40001117983 */ /* 0x000f240000300800 */
[----:B------:R-:W4:Y:S02]  /*58ff0*/  LDL.LU R18, [R1+0x2a8] ;  /* 0x0002a80001127983 */ /* 0x000f240000300800 */
[----:B------:R-:W4:Y:S01]  /*59000*/  LDL.LU R19, [R1+0x2ac] ;  /* 0x0002ac0001137983 */ /* 0x000f220000300800 */
[----:B------:R-:W4:Y:S01]  /*59010*/  LDL.LU.64 R6, [R1+0x158] ;  /* 0x0001580001067983 */ /* 0x000f220000300a00 */
[----:B------:R3:W-:Y:S02]  /*59020*/  STL.64 [R1+0x4b20], R22 ;  /* 0x004b201601007387 */ /* 0x0007e40000100a00 */
[----:B---3--:R-:W-:Y:S01]  /*59030*/  IMAD.MOV.U32 R23, RZ, RZ, R13 ;  /* 0x000000ffff177224 */ /* 0x008fe200078e000d */
[----:B--2---:R-:W-:Y:S01]  /*59040*/  STL.64 [R1+0x4b00], R10 ;  /* 0x004b000a01007387 */ /* 0x004fe20000100a00 */
[----:B------:R0:W-:Y:S03]  /*59050*/  STL.64 [R1+0x4af8], R8 ;  /* 0x004af80801007387 */ /* 0x0001e60000100a00 */
        /* <DEDUP_REMOVED lines=8> */
[----:B----4-:R-:W-:Y:S01]  /*590e0*/  IMAD.MOV.U32 R22, RZ, RZ, R21 ;  /* 0x000000ffff167224 */ /* 0x010fe200078e0015 */
[----:B--2---:R-:W-:Y:S01]  /*590f0*/  STL.64 [R1+0x4b58], R14 ;  /* 0x004b580e01007387 */ /* 0x004fe20000100a00 */
[----:B------:R-:W-:Y:S03]  /*59100*/  STL.64 [R1+0x4b50], R12 ;  /* 0x004b500c01007387 */ /* 0x000fe60000100a00 */
[----:B------:R0:W-:Y:S02]  /*59110*/  STL.64 [R1+0x4b38], R22 ;  /* 0x004b381601007387 */ /* 0x0001e40000100a00 */
[----:B0-----:R-:W2:Y:S01]  /*59120*/  LDL.LU.64 R22, [R1+0x138] ;  /* 0x0001380001167983 */ /* 0x001ea20000300a00 */
[----:B------:R-:W-:Y:S01]  /*59130*/  IMAD.MOV.U32 R14, RZ, RZ, R20 ;  /* 0x000000ffff0e7224 */ /* 0x000fe200078e0014 */
[----:B------:R-:W-:Y:S02]  /*59140*/  HMMA.16816.F32.BF16 R16, R24, R6, R16 ;  /* 0x000000061810723c */ /* 0x000fe40000041810 */
        /* <DEDUP_REMOVED lines=21> */
[----:B------:R-:W-:-:S02]  /*592a0*/  IMAD.MOV.U32 R6, RZ, RZ, R7 ;  /* 0x000000ffff067224 */ /* 0x000fc400078e0007 */
[----:B------:R-:W2:Y:S02]  /*592b0*/  LDL.LU R7, [R1+0x4b70] ;  /* 0x004b700001077983 */ /* 0x000ea40000300800 */
[----:B------:R-:W3:Y:S01]  /*592c0*/  LDL.LU.64 R4, [R1+0x4b68] ;  /* 0x004b680001047983 */ /* 0x000ee20000300a00 */
[----:B--2---:R-:W-:Y:S01]  /*592d0*/  STL.64 [R1+0x4a70], R6 ;  /* 0x004a700601007387 */ /* 0x004fe20000100a00 */
[----:B---3--:R0:W-:Y:S03]  /*592e0*/  STL.64 [R1+0x4a68], R4 ;  /* 0x004a680401007387 */ /* 0x0081e60000100a00 */
[----:B0-----:R-:W2:Y:S01]  /*592f0*/  LDL.LU R4, [R1+0x70] ;  /* 0x0000700001047983 */ /* 0x001ea20000300800 */
[----:B------:R-:W2:Y:S02]  /*59300*/  LDL.LU R5, [R1+0x74] ;  /* 0x0000740001057983 */ /* 0x000ea40000300800 */
[----:B------:R-:W3:Y:S02]  /*59310*/  LDL.LU R6, [R1+0x78] ;  /* 0x0000780001067983 */ /* 0x000ee40000300800 */
[----:B------:R-:W3:Y:S02]  /*59320*/  LDL.LU R7, [R1+0x7c] ;  /* 0x00007c0001077983 */ /* 0x000ee40000300800 */
[----:B------:R-:W-:-:S07]  /*59330*/  IMAD.MOV.U32 R15, RZ, RZ, R0 ;  /* 0x000000ffff0f7224 */ /* 0x000fce00078e0000 */
[C---:B------:R-:W-:Y:S01]  /*59340*/  HMMA.16816.F32.BF16 R12, R24.reuse, R14, R20 ;  /* 0x0000000e180c723c */ /* 0x040fe20000041814 */
        /* <DEDUP_REMOVED lines=17> */
[C---:B---3--:R-:W-:Y:S01]  /*59460*/  HMMA.16816.F32.BF16 R12, R24.reuse, R22, R12 ;  /* 0x00000016180c723c */ /* 0x048fe2000004180c */
[----:B------:R-:W-:Y:S11]  /*59470*/  IMAD.MOV.U32 R17, RZ, RZ, R23 ;  /* 0x000000ffff117224 */ /* 0x000ff600078e0017 */
[----:B------:R-:W-:Y:S11]  /*59480*/  @!UPT UIADD3 URZ, URZ, URZ, URZ ;  /* 0x0000003f3f3ff290 */ /* 0x000ff6000fffe03f */
[----:B------:R0:W-:Y:S01]  /*59490*/  STL.64 [R1+0x280], R12 ;  /* 0x0002800c01007387 */ /* 0x0001e20000100a00 */
[----:B------:R1:W-:Y:S02]  /*594a0*/  STL.64 [R1+0x288], R14 ;  /* 0x0002880e01007387 */ /* 0x0003e40000100a00 */
[----:B0-----:R-:W-:Y:S01]  /*594b0*/  IMAD.MOV.U32 R13, RZ, RZ, R22 ;  /* 0x000000ffff0d7224 */ /* 0x001fe200078e0016 */
[----:B-1----:R-:W3:Y:S01]  /*594c0*/  LDL.LU.64 R14, [R1+0x4b48] ;  /* 0x004b4800010e7983 */ /* 0x002ee20000300a00 */
[----:B------:R-:W2:Y:S02]  /*594d0*/  LDL.LU R12, [R1+0x4b40] ;  /* 0x004b4000010c7983 */ /* 0x000ea40000300800 */
        /* <DEDUP_REMOVED lines=36> */
[----:B--2---:R-:W-:Y:S02]  /*59720*/  HMMA.16816.F32.BF16 R24, R24, R22, R8 ;  /* 0x000000161818723c */ /* 0x004fe40000041808 */
[----:B------:R-:W2:Y:S01]  /*59730*/  LDL.LU.64 R10, [R1+0x4ab8] ;  /* 0x004ab800010a7983 */ /* 0x000ea20000300a00 */
[----:B------:R-:W2:Y:S02]  /*59740*/  LDL.LU.64 R22, [R1+0x4ab0] ;  /* 0x004ab00001167983 */ /* 0x000ea40000300a00 */
[----:B------:R-:W2:Y:S11]  /*59750*/  LDL.LU.64 R20, [R1+0x4aa8] ;  /* 0x004aa80001147983 */ /* 0x000eb60000300a00 */
[----:B------:R-:W-:Y:S07]  /*59760*/  @!UPT UIADD3 URZ, URZ, URZ, URZ ;  /* 0x0000003f3f3ff290 */ /* 0x000fee000fffe03f */
[----:B------:R0:W-:Y:S01]  /*59770*/  STL.64 [R1+0xa0], R24 ;  /* 0x0000a01801007387 */ /* 0x0001e20000100a00 */
[----:B------:R-:W-:Y:S03]  /*59780*/  STL.64 [R1+0xa8], R26 ;  /* 0x0000a81a01007387 */ /* 0x000fe60000100a00 */
[----:B0-----:R-:W3:Y:S01]  /*59790*/  LDL.LU R24, [R1+0x40] ;  /* 0x0000400001187983 */ /* 0x001ee20000300800 */
[----:B------:R-:W3:Y:S01]  /*597a0*/  LDL.LU R25, [R1+0x44] ;  /* 0x0000440001197983 */ /* 0x000ee20000300800 */
        /* <DEDUP_REMOVED lines=34> */
[----:B0-----:R-:W3:Y:S01]  /*599d0*/  LDL.LU.64 R10, [R1+0x4a40] ;  /* 0x004a4000010a7983 */ /* 0x001ee20000300a00 */
[----:B------:R-:W-:Y:S02]  /*599e0*/  IMAD.MOV.U32 R26, RZ, RZ, R29 ;  /* 0x000000ffff1a7224 */ /* 0x000fe400078e001d */
[----:B------:R-:W-:Y:S02]  /*599f0*/  IMAD.MOV.U32 R27, RZ, RZ, R28 ;  /* 0x000000ffff1b7224 */ /* 0x000fe400078e001c */
[----:B------:R-:W4:Y:S05]  /*59a00*/  LDL.LU.64 R8, [R1+0x4a38] ;  /* 0x004a380001087983 */ /* 0x000f2a0000300a00 */
[----:B---3--:R-:W-:Y:S11]  /*59a10*/  HMMA.16816.F32.BF16 R24, R20, R10, R24 ;  /* 0x0000000a1418723c */ /* 0x008ff60000041818 */
[----:B------:R-:W-:Y:S11]  /*59a20*/  @!UPT UIADD3 URZ, URZ, URZ, URZ ;  /* 0x0000003f3f3ff290 */ /* 0x000ff6000fffe03f */
[----:B------:R-:W-:Y:S01]  /*59a30*/  @!UPT UIADD3 URZ, URZ, URZ, URZ ;  /* 0x0000003f3f3ff290 */ /* 0x000fe2000fffe03f */
[----:B------:R-:W-:Y:S01]  /*59a40*/  STL.64 [R1+0x40], R24 ;  /* 0x0000401801007387 */ /* 0x000fe20000100a00 */
[----:B------:R-:W-:Y:S02]  /*59a50*/  STL.64 [R1+0x48], R26 ;  /* 0x0000481a01007387 */ /* 0x000fe40000100a00 */
[----:B------:R-:W0:Y:S02]  /*59a60*/  LDSM.16.MT88.4 R24, [R2+0x8000] ;  /* 0x008000000218783b */ /* 0x000e240000004200 */
[----:B0-----:R-:W-:Y:S02]  /*59a70*/  STL.64 [R1+0x4980], R26 ;  /* 0x0049801a01007387 */ /* 0x001fe40000100a00 */
[----:B------:R-:W-:Y:S02]  /*59a80*/  STL.64 [R1+0x4978], R24 ;  /* 0x0049781801007387 */ /* 0x000fe40000100a00 */
[----:B--2---:R-:W0:Y:S02]  /*59a90*/  LDSM.16.M88.4 R24, [R7+0x10080] ;  /* 0x010080000718783b */ /* 0x004e240000000200 */
[----:B0-----:R-:W-:Y:S02]  /*59aa0*/  STL.64 [R1+0x20], R24 ;  /* 0x0000201801007387 */ /* 0x001fe40000100a00 */
[----:B------:R-:W-:Y:S02]  /*59ab0*/  STL.64 [R1+0x28], R26 ;  /* 0x0000281a01007387 */ /* 0x000fe40000100a00 */
[----:B------:R-:W0:Y:S02]  /*59ac0*/  LDSM.16.M88.4 R24, [R7+0x11080] ;  /* 0x011080000718783b */ /* 0x000e240000000200 */
[----:B0-----:R-:W-:Y:S02]  /*59ad0*/  STL.64 [R1+0x10], R24 ;  /* 0x0000101801007387 */ /* 0x001fe40000100a00 */
[----:B------:R-:W-:Y:S02]  /*59ae0*/  STL.64 [R1+0x18], R26 ;  /* 0x0000181a01007387 */ /* 0x000fe40000100a00 */
[----:B------:R-:W0:Y:S02]  /*59af0*/  LDSM.16.M88.4 R24, [R7+0x12080] ;  /* 0x012080000718783b */ /* 0x000e240000000200 */
[----:B0-----:R-:W-:Y:S02]  /*59b00*/  STL.64 [R1], R24 ;  /* 0x0000001801007387 */ /* 0x001fe40000100a00 */
[----:B------:R-:W-:-:S02]  /*59b10*/  IMAD.MOV.U32 R29, RZ, RZ, R26 ;  /* 0x000000ffff1d7224 */ /* 0x000fc400078e001a */
[----:B------:R0:W-:Y:S02]  /*59b20*/  STL.64 [R1+0x8], R26 ;  /* 0x0000081a01007387 */ /* 0x0001e40000100a00 */
[----:B------:R-:W-:Y:S02]  /*59b30*/  IMAD.MOV.U32 R28, RZ, RZ, R27 ;  /* 0x000000ffff1c7224 */ /* 0x000fe400078e001b */
[----:B0-----:R-:W-:Y:S02]  /*59b40*/  IMAD.MOV.U32 R26, RZ, RZ, R13 ;  /* 0x000000ffff1a7224 */ /* 0x001fe400078e000d */
[----:B------:R-:W-:Y:S01]  /*59b50*/  IMAD.MOV.U32 R27, RZ, RZ, R17 ;  /* 0x000000ffff1b7224 */ /* 0x000fe200078e0011 */
[----:B------:R-:W2:Y:S04]  /*59b60*/  LDL.LU R13, [R1+0x4a30] ;  /* 0x004a3000010d7983 */ /* 0x000ea80000300800 */
[----:B------:R0:W-:Y:S02]  /*59b70*/  STL.64 [R1+0x4a08], R26 ;  /* 0x004a081a01007387 */ /* 0x0001e40000100a00 */
[----:B0-----:R-:W-:-:S02]  /*59b80*/  IMAD.MOV.U32 R26, RZ, RZ, R16 ;  /* 0x000000ffff1a7224 */ /* 0x001fc400078e0010 */
[----:B------:R-:W0:Y:S01]  /*59b90*/  LDSM.16.M88.4 R16, [R7+0x13080] ;  /* 0x013080000710783b */ /* 0x000e220000000200 */
[----:B------:R-:W-:-:S05]  /*59ba0*/  IMAD.MOV.U32 R27, RZ, RZ, R6 ;  /* 0x000000ffff1b7224 */ /* 0x000fca00078e0006 */
[----:B------:R-:W-:Y:S01]  /*59bb0*/  STL.64 [R1+0x4a18], R26 ;  /* 0x004a181a01007387 */ /* 0x000fe20000100a00 */
[----:B------:R-:W-:Y:S02]  /*59bc0*/  STL [R1+0x3ff4], R28 ;  /* 0x003ff41c01007387 */ /* 0x000fe40000100800 */
[----:B------:R-:W-:Y:S01]  /*59bd0*/  STL [R1+0x3ff0], R29 ;  /* 0x003ff01d01007387 */ /* 0x000fe20000100800 */
[----:B0-----:R-:W-:Y:S01]  /*59be0*/  STL [R1+0x40c0], R18 ;  /* 0x0040c01201007387 */ /* 0x001fe20000100800 */
[----:B------:R-:W-:Y:S02]  /*59bf0*/  STL [R1+0x40bc], R19 ;  /* 0x0040bc1301007387 */ /* 0x000fe40000100800 */
[----:B------:R0:W-:Y:S02]  /*59c00*/  STL.64 [R1+0x4a10], R16 ;  /* 0x004a101001007387 */ /* 0x0001e40000100a00 */
[----:B0-----:R-:W3:Y:S01]  /*59c10*/  LDL.LU R16, [R1+0x8c0] ;  /* 0x0008c00001107983 */ /* 0x001ee20000300800 */
[----:B------:R-:W3:Y:S02]  /*59c20*/  LDL.LU R17, [R1+0x8c4] ;  /* 0x0008c40001117983 */ /* 0x000ee40000300800 */
[----:B------:R-:W2:Y:S02]  /*59c30*/  LDL.LU R18, [R1+0x8c8] ;  /* 0x0008c80001127983 */ /* 0x000ea40000300800 */
[----:B------:R-:W2:Y:S02]  /*59c40*/  LDL.LU R19, [R1+0x8cc] ;  /* 0x0008cc0001137983 */ /* 0x000ea40000300800 */
[----:B------:R-:W-:-:S02]  /*59c50*/  IMAD.MOV.U32 R26, RZ, RZ, R5 ;  /* 0x000000ffff1a7224 */ /* 0x000fc400078e0005 */
[----:B------:R-:W-:Y:S02]  /*59c60*/  IMAD.MOV.U32 R27, RZ, RZ, R4 ;  /* 0x000000ffff1b7224 */ /* 0x000fe400078e0004 */
[----:B------:R-:W-:Y:S02]  /*59c70*/  IMAD.MOV.U32 R0, RZ, RZ, R24 ;  /* 0x000000ffff007224 */ /* 0x000fe400078e0018 */
[----:B------:R-:W-:Y:S01]  /*59c80*/  IMAD.MOV.U32 R3, RZ, RZ, R25 ;  /* 0x000000ffff037224 */ /* 0x000fe200078e0019 */
[----:B--2---:R-:W-:Y:S01]  /*59c90*/  STL.64 [R1+0x4a28], R18 ;  /* 0x004a281201007387 */ /* 0x004fe20000100a00 */
[----:B---3--:R0:W-:Y:S02]  /*59ca0*/  STL.64 [R1+0x4a20], R16 ;  /* 0x004a201001007387 */ /* 0x0081e40000100a00 */
[----:B0-----:R-:W-:Y:S02]  /*59cb0*/  IMAD.MOV.U32 R16, RZ, RZ, R13 ;  /* 0x000000ffff107224 */ /* 0x001fe400078e000d */
[----:B------:R-:W-:-:S02]  /*59cc0*/  IMAD.MOV.U32 R17, RZ, RZ, R12 ;  /* 0x000000ffff117224 */ /* 0x000fc400078e000c */
[----:B----4-:R-:W-:Y:S01]  /*59cd0*/  IMAD.MOV.U32 R18, RZ, RZ, R9 ;  /* 0x000000ffff127224 */ /* 0x010fe200078e0009 */
[----:B------:R-:W0:Y:S01]  /*59ce0*/  LDSM.16.M88.4 R12, [R7+0x14080] ;  /* 0x01408000070c783b */ /* 0x000e220000000200 */
[----:B------:R-:W-:Y:S02]  /*59cf0*/  IMAD.MOV.U32 R19, RZ, RZ, R8 ;  /* 0x000000ffff137224 */ /* 0x000fe400078e0008 */
[----:B------:R-:W1:Y:S05]  /*59d00*/  LDSM.16.M88.4 R8, [R7+0x15080] ;  /* 0x015080000708783b */ /* 0x000e6a0000000200 */
[C---:B------:R-:W-:Y:S01]  /*59d10*/  HMMA.16816.F32.BF16 R24, R20.reuse, R26, R16 ;  /* 0x0000001a1418723c */ /* 0x040fe20000041810 */
[----:B0-----:R-:W-:Y:S01]  /*59d20*/  STL [R1+0x40b8], R14 ;  /* 0x0040b80e01007387 */ /* 0x001fe20000100800 */
[----:B------:R-:W-:Y:S02]  /*59d30*/  STL [R1+0x40b4], R15 ;  /* 0x0040b40f01007387 */ /* 0x000fe40000100800 */
[----:B-1----:R-:W-:Y:S02]  /*59d40*/  STL [R1+0x3fb4], R10 ;  /* 0x003fb40a01007387 */ /* 0x002fe40000100800 */
[----:B------:R-:W-:Y:S01]  /*59d50*/  STL [R1+0x3fb0], R11 ;  /* 0x003fb00b01007387 */ /* 0x000fe20000100800 */
[----:B------:R0:W-:Y:S04]  /*59d60*/  STL.64 [R1+0x4948], R8 ;  /* 0x0049480801007387 */ /* 0x0001e80000100a00 */
[----:B0-----:R-:W2:Y:S01]  /*59d70*/  LDL.LU R8, [R1+0x8a0] ;  /* 0x0008a00001087983 */ /* 0x001ea20000300800 */
[----:B------:R-:W2:Y:S02]  /*59d80*/  LDL.LU R9, [R1+0x8a4] ;  /* 0x0008a40001097983 */ /* 0x000ea40000300800 */
[----:B------:R-:W2:Y:S02]  /*59d90*/  LDL.LU R10, [R1+0x8a8] ;  /* 0x0008a800010a7983 */ /* 0x000ea40000300800 */
[----:B------:R-:W2:Y:S01]  /*59da0*/  LDL.LU R11, [R1+0x8ac] ;  /* 0x0008ac00010b7983 */ /* 0x000ea20000300800 */
[----:B------:R-:W3:Y:S01]  /*59db0*/  LDL.LU.64 R18, [R1+0x4a28] ;  /* 0x004a280001127983 */ /* 0x000ee20000300a00 */
[----:B------:R-:W3:Y:S05]  /*59dc0*/  LDL.LU.64 R16, [R1+0x4a20] ;  /* 0x004a200001107983 */ /* 0x000eea0000300a00 */
[----:B------:R-:W-:Y:S02]  /*59dd0*/  STL.64 [R1+0x890], R24 ;  /* 0x0008901801007387 */ /* 0x000fe40000100a00 */
[----:B------:R-:W-:Y:S02]  /*59de0*/  STL.64 [R1+0x898], R26 ;  /* 0x0008981a01007387 */ /* 0x000fe40000100a00 */
[----:B------:R-:W0:Y:S04]  /*59df0*/  LDSM.16.M88.4 R24, [R7+0x16080] ;  /* 0x016080000718783b */ /* 0x000e280000000200 */
[----:B0-----:R-:W-:Y:S01]  /*59e00*/  STL.64 [R1+0x30], R24 ;  /* 0x0000301801007387 */ /* 0x001fe20000100a00 */
        /* <DEDUP_REMOVED lines=23> */
[----:B------:R-:W1:Y:S04]  /*59f80*/  LDSM.16.M88.4 R4, [R7+0x1f080] ;  /* 0x01f080000704783b */ /* 0x000e680000000200 */
[----:B0-----:R-:W-:Y:S01]  /*59f90*/  STL.64 [R1+0x170], R24 ;  /* 0x0001701801007387 */ /* 0x001fe20000100a00 */
[----:B------:R0:W-:Y:S03]  /*59fa0*/  STL.64 [R1+0x178], R26 ;  /* 0x0001781a01007387 */ /* 0x0001e60000100a00 */
[----:B0-----:R-:W3:Y:S01]  /*59fb0*/  LDL.LU.64 R26, [R1+0x4a18] ;  /* 0x004a1800011a7983 */ /* 0x001ee20000300a00 */
[----:B-1----:R-:W-:Y:S02]  /*59fc0*/  STL.64 [R1+0x160], R4 ;  /* 0x0001600401007387 */ /* 0x002fe40000100a00 */
[----:B------:R-:W-:Y:S02]  /*59fd0*/  STL.64 [R1+0x168], R6 ;  /* 0x0001680601007387 */ /* 0x000fe40000100a00 */
[----:B------:R-:W0:Y:S04]  /*59fe0*/  LDSM.16.MT88.4 R4, [R2+0x8080] ;  /* 0x008080000204783b */ /* 0x000e280000004200 */
[----:B0-----:R0:W-:Y:S01]  /*59ff0*/  STL.64 [R1+0x48a8], R6 ;  /* 0x0048a80601007387 */ /* 0x0011e20000100a00 */
[----:B------:R-:W-:Y:S03]  /*5a000*/  STL.64 [R1+0x48a0], R4 ;  /* 0x0048a00401007387 */ /* 0x000fe60000100a00 */
[----:B0-----:R-:W4:Y:S01]  /*5a010*/  LDL.LU R6, [R1+0x148] ;  /* 0x0001480001067983 */ /* 0x001f220000300800 */
[----:B------:R-:W4:Y:S01]  /*5a020*/  LDL.LU R7, [R1+0x14c] ;  /* 0x00014c0001077983 */ /* 0x000f220000300800 */
[C---:B---3--:R-:W-:Y:S02]  /*5a030*/  HMMA.16816.F32.BF16 R24, R20.reuse, R26, R16 ;  /* 0x0000001a1418723c */ /* 0x048fe40000041810 */
[----:B------:R-:W3:Y:S11]  /*5a040*/  LDL.LU.64 R16, [R1+0x4a10] ;  /* 0x004a100001107983 */ /* 0x000ef60000300a00 */
[----:B------:R-:W-:Y:S11]  /*5a050*/  @!UPT UIADD3 URZ, URZ, URZ, URZ ;  /* 0x0000003f3f3ff290 */ /* 0x000ff6000fffe03f */
[----:B------:R-:W-:Y:S02]  /*5a060*/  IMAD.MOV.U32 R15, RZ, RZ, R25 ;  /* 0x000000ffff0f7224 */ /* 0x000fe400078e0019 */
[----:B------:R-:W-:Y:S01]  /*5a070*/  IMAD.MOV.U32 R14, RZ, RZ, R24 ;  /* 0x000000ffff0e7224 */ /* 0x000fe200078e0018 */
[----:B------:R0:W-:Y:S04]  /*5a080*/  STL.64 [R1+0x8c8], R26 ;  /* 0x0008c81a01007387 */ /* 0x0001e80000100a00 */
[----:B0-----:R-:W2:Y:S01]  /*5a090*/  LDL.LU.64 R26, [R1+0x4a08] ;  /* 0x004a0800011a7983 */ /* 0x001ea20000300a00 */
[----:B------:R-:W-:Y:S02]  /*5a0a0*/  STL [R1+0x40c8], R15 ;  /* 0x0040c80f01007387 */ /* 0x000fe40000100800 */
[----:B------:R-:W-:Y:S02]  /*5a0b0*/  STL [R1+0x40c4], R14 ;  /* 0x0040c40e01007387 */ /* 0x000fe40000100800 */
[----:B------:R0:W-:Y:S02]  /*5a0c0*/  STL.64 [R1+0x4a00], R12 ;  /* 0x004a000c01007387 */ /* 0x0001e40000100a00 */
[----:B0-----:R-:W4:Y:S01]  /*5a0d0*/  LDL.LU R12, [R1+0x8b0] ;  /* 0x0008b000010c7983 */ /* 0x001f220000300800 */
[----:B------:R-:W4:Y:S02]  /*5a0e0*/  LDL.LU R13, [R1+0x8b4] ;  /* 0x0008b400010d7983 */ /* 0x000f240000300800 */
[----:B------:R-:W4:Y:S02]  /*5a0f0*/  LDL.LU R14, [R1+0x8b8] ;  /* 0x0008b800010e7983 */ /* 0x000f240000300800 */
[----:B------:R-:W4:Y:S02]  /*5a100*/  LDL.LU R15, [R1+0x8bc] ;  /* 0x0008bc00010f7983 */ /* 0x000f240000300800 */
[C---:B----4-:R-:W-:Y:S11]  /*5a110*/  HMMA.16816.F32.BF16 R4, R20.reuse, R6, R12 ;  /* 0x000000061404723c */ /* 0x050ff6000004180c */
[----:B------:R-:W-:Y:S11]  /*5a120*/  @!UPT UIADD3 URZ, URZ, URZ, URZ ;  /* 0x0000003f3f3ff290 */ /* 0x000ff6000fffe03f */
[----:B------:R-:W-:Y:S01]  /*5a130*/  @!UPT UIADD3 URZ, URZ, URZ, URZ ;  /* 0x0000003f3f3ff290 */ /* 0x000fe2000fffe03f */
[----:B------:R2:W-:Y:S01]  /*5a140*/  STL.64 [R1+0x8b0], R4 ;  /* 0x0008b00401007387 */ /* 0x0005e20000100a00 */
[----:B------:R-:W-:Y:S02]  /*5a150*/  IMAD.MOV.U32 R18, RZ, RZ, R6 ;  /* 0x000000ffff127224 */ /* 0x000fe400078e0006 */
[----:B------:R-:W-:Y:S02]  /*5a160*/  IMAD.MOV.U32 R19, RZ, RZ, R7 ;  /* 0x000000ffff137224 */ /* 0x000fe400078e0007 */
[C---:B--2---:R-:W-:Y:S03]  /*5a170*/  HMMA.16816.F32.BF16 R4, R20.reuse, R26, R8 ;  /* 0x0000001a1404723c */ /* 0x044fe60000041808 */
[----:B------:R-:W-:Y:S01]  /*5a180*/  STL [R1+0x40d0], R19 ;  /* 0x0040d01301007387 */ /* 0x000fe20000100800 */
[----:B------:R-:W-:Y:S02]  /*5a190*/  STL [R1+0x40cc], R18 ;  /* 0x0040cc1201007387 */ /* 0x000fe40000100800 */
[----:B------:R-:W2:Y:S11]  /*5a1a0*/  LDL.LU R26, [R1+0xd8] ;  /* 0x0000d800011a7983 */ /* 0x000eb60000300800 */
[----:B------:R-:W-:Y:S06]  /*5a1b0*/  @!UPT UIADD3 URZ, URZ, URZ, URZ ;  /* 0x0000003f3f3ff290 */ /* 0x000fec000fffe03f */
[----:B------:R0:W-:Y:S01]  /*5a1c0*/  STL.64 [R1+0x8a0], R4 ;  /* 0x0008a00401007387 */ /* 0x0001e20000100a00 */
[----:B------:R1:W-:Y:S02]  /*5a1d0*/  STL.64 [R1+0x8a8], R6 ;  /* 0x0008a80601007387 */ /* 0x0003e40000100a00 */
[----:B------:R-:W2:Y:S02]  /*5a1e0*/  LDL.LU R27, [R1+0xdc] ;  /* 0x0000dc00011b7983 */ /* 0x000ea40000300800 */
[----:B--2---:R2:W-:Y:S01]  /*5a1f0*/  STL.64 [R1+0x4998], R26 ;  /* 0x0049981a01007387 */ /* 0x0045e20000100a00 */
[----:B0-----:R-:W4:Y:S02]  /*5a200*/  LDL.LU R4, [R1+0x4f0] ;  /* 0x0004f00001047983 */ /* 0x001f240000300800 */
[----:B------:R-:W4:Y:S02]  /*5a210*/  LDL.LU R5, [R1+0x4f4] ;  /* 0x0004f40001057983 */ /* 0x000f240000300800 */
[----:B-1----:R-:W3:Y:S01]  /*5a220*/  LDL.LU R6, [R1+0x4f8] ;  /* 0x0004f80001067983 */ /* 0x002ee20000300800 */
[----:B------:R-:W3:Y:S04]  /*5a230*/  LDL.LU R7, [R1+0x4fc] ;  /* 0x0004fc0001077983 */ /* 0x000ee80000300800 */
[----:B--2---:R-:W2:Y:S01]  /*5a240*/  LDL.LU R26, [R1+0xe8] ;  /* 0x0000e800011a7983 */ /* 0x004ea20000300800 */
[----:B------:R-:W2:Y:S03]  /*5a250*/  LDL.LU R27, [R1+0xec] ;  /* 0x0000ec00011b7983 */ /* 0x000ea60000300800 */
[----:B--2---:R-:W-:Y:S01]  /*5a260*/  STL.64 [R1+0x49b0], R26 ;  /* 0x0049b01a01007387 */ /* 0x004fe20000100a00 */
[----:B---3--:R-:W-:Y:S02]  /*5a270*/  STL.64 [R1+0x4990], R6 ;  /* 0x0049900601007387 */ /* 0x008fe40000100a00 */
[----:B----4-:R0:W-:Y:S02]  /*5a280*/  STL.64 [R1+0x4988], R4 ;  /* 0x0049880401007387 */ /* 0x0101e40000100a00 */
[----:B0-----:R-:W2:Y:S01]  /*5a290*/  LDL.LU R4, [R1+0x500] ;  /* 0x0005000001047983 */ /* 0x001ea20000300800 */
[----:B------:R-:W2:Y:S02]  /*5a2a0*/  LDL.LU R5, [R1+0x504] ;  /* 0x0005040001057983 */ /* 0x000ea40000300800 */
[----:B------:R-:W3:Y:S02]  /*5a2b0*/  LDL.LU R6, [R1+0x508] ;  /* 0x0005080001067983 */ /* 0x000ee40000300800 */
[----:B------:R-:W3:Y:S01]  /*5a2c0*/  LDL.LU R7, [R1+0x50c] ;  /* 0x00050c0001077983 */ /* 0x000ee20000300800 */
[----:B------:R-:W4:Y:S01]  /*5a2d0*/  LDL.LU R26, [R1+0xf8] ;  /* 0x0000f800011a7983 */ /* 0x000f220000300800 */
[----:B------:R-:W4:Y:S02]  /*5a2e0*/  LDL.LU R27, [R1+0xfc] ;  /* 0x0000fc00011b7983 */ /* 0x000f240000300800 */
[----:B------:R-:W2:Y:S02]  /*5a2f0*/  LDL.LU R12, [R1+0x960] ;  /* 0x00096000010c7983 */ /* 0x000ea40000300800 */
[----:B------:R-:W2:Y:S01]  /*5a300*/  LDL.LU R13, [R1+0x964] ;  /* 0x00096400010d7983 */ /* 0x000ea20000300800 */
[----:B------:R-:W2:Y:S01]  /*5a310*/  LDL.LU R14, [R1+0x968] ;  /* 0x00096800010e7983 */ /* 0x000ea20000300800 */
[----:B------:R-:W2:Y:S03]  /*5a320*/  LDL.LU R15, [R1+0x96c] ;  /* 0x00096c00010f7983 */ /* 0x000ea60000300800 */
[----:B----4-:R-:W-:Y:S01]  /*5a330*/  STL.64 [R1+0x49c8], R26 ;  /* 0x0049c81a01007387 */ /* 0x010fe20000100a00 */
[----:B---3--:R-:W-:Y:S02]  /*5a340*/  STL.64 [R1+0x49a8], R6 ;  /* 0x0049a80601007387 */ /* 0x008fe40000100a00 */
[----:B--2---:R0:W-:Y:S02]  /*5a350*/  STL.64 [R1+0x49a0], R4 ;  /* 0x0049a00401007387 */ /* 0x0041e40000100a00 */
[----:B0-----:R-:W2:Y:S01]  /*5a360*/  LDL.LU R4, [R1+0x840] ;  /* 0x0008400001047983 */ /* 0x001ea20000300800 */
[----:B------:R-:W2:Y:S02]  /*5a370*/  LDL.LU R5, [R1+0x844] ;  /* 0x0008440001057983 */ /* 0x000ea40000300800 */
[----:B------:R-:W3:Y:S02]  /*5a380*/  LDL.LU R6, [R1+0x848] ;  /* 0x0008480001067983 */ /* 0x000ee40000300800 */
[----:B------:R-:W3:Y:S01]  /*5a390*/  LDL.LU R7, [R1+0x84c] ;  /* 0x00084c0001077983 */ /* 0x000ee20000300800 */
[----:B------:R-:W4:Y:S01]  /*5a3a0*/  LDL.LU R26, [R1+0x108] ;  /* 0x00010800011a7983 */ /* 0x000f220000300800 */
[----:B------:R-:W4:Y:S03]  /*5a3b0*/  LDL.LU R27, [R1+0x10c] ;  /* 0x00010c00011b7983 */ /* 0x000f260000300800 */
[----:B----4-:R0:W-:Y:S04]  /*5a3c0*/  STL.64 [R1+0x49e0], R26 ;  /* 0x0049e01a01007387 */ /* 0x0101e80000100a00 */
[----:B0-----:R-:W4:Y:S01]  /*5a3d0*/  LDL.LU R26, [R1+0x118] ;  /* 0x00011800011a7983 */ /* 0x001f220000300800 */
[----:B------:R-:W4:Y:S03]  /*5a3e0*/  LDL.LU R27, [R1+0x11c] ;  /* 0x00011c00011b7983 */ /* 0x000f260000300800 */
[----:B----4-:R0:W-:Y:S04]  /*5a3f0*/  STL.64 [R1+0x49f8], R26 ;  /* 0x0049f81a01007387 */ /* 0x0101e80000100a00 */
[----:B0-----:R-:W4:Y:S01]  /*5a400*/  LDL.LU R26, [R1+0x128] ;  /* 0x00012800011a7983 */ /* 0x001f220000300800 */
[----:B------:R-:W4:Y:S02]  /*5a410*/  LDL.LU R27, [R1+0x12c] ;  /* 0x00012c00011b7983 */ /* 0x000f240000300800 */
[----:B---3--:R-:W-:Y:S02]  /*5a420*/  STL.64 [R1+0x49c0], R6 ;  /* 0x0049c00601007387 */ /* 0x008fe40000100a00 */
[----:B--2---:R0:W-:Y:S02]  /*5a430*/  STL.64 [R1+0x49b8], R4 ;  /* 0x0049b80401007387 */ /* 0x0041e40000100a00 */
        /* <DEDUP_REMOVED lines=9> */
[----:B------:R-:W3:Y:S01]  /*5a4d0*/  LDL.LU R7, [R1+0x86c] ;  /* 0x00086c0001077983 */ /* 0x000ee20000300800 */
[C---:B----4-:R-:W-:Y:S11]  /*5a4e0*/  HMMA.16816.F32.BF16 R24, R20.reuse, R26, R12 ;  /* 0x0000001a1418723c */ /* 0x050ff6000004180c */
[----:B------:R-:W-:Y:S11]  /*5a4f0*/  @!UPT UIADD3 URZ, URZ, URZ, URZ ;  /* 0x0000003f3f3ff290 */ /* 0x000ff6000fffe03f */
[----:B------:R-:W-:Y:S02]  /*5a500*/  @!UPT UIADD3 URZ, URZ, URZ, URZ ;  /* 0x0000003f3f3ff290 */ /* 0x000fe4000fffe03f */
[----:B------:R-:W-:Y:S02]  /*5a510*/  IMAD.MOV.U32 R15, RZ, RZ, R26 ;  /* 0x000000ffff0f7224 */ /* 0x000fe400078e001a */
[----:B------:R-:W-:Y:S02]  /*5a520*/  IMAD.MOV.U32 R14, RZ, RZ, R27 ;  /* 0x000000ffff0e7224 */ /* 0x000fe400078e001b */
[----:B------:R-:W-:Y:S02]  /*5a530*/  IMAD.MOV.U32 R18, RZ, RZ, R25 ;  /* 0x000000ffff127224 */ /* 0x000fe400078e0019 */
[----:B------:R-:W-:Y:S01]  /*5a540*/  IMAD.MOV.U32 R19, RZ, RZ, R24 ;  /* 0x000000ffff137224 */ /* 0x000fe200078e0018 */
[----:B---3--:R-:W-:Y:S01]  /*5a550*/  STL.64 [R1+0x49f0], R6 ;  /* 0x0049f00601007387 */ /* 0x008fe20000100a00 */
[----:B--2---:R0:W-:Y:S03]  /*5a560*/  STL.64 [R1+0x49e8], R4 ;  /* 0x0049e80401007387 */ /* 0x0041e60000100a00 */
[----:B0-----:R-:W2:Y:S01]  /*5a570*/  LDL.LU R4, [R1+0x870] ;  /* 0x0008700001047983 */ /* 0x001ea20000300800 */
[----:B------:R-:W2:Y:S02]  /*5a580*/  LDL.LU R5, [R1+0x874] ;  /* 0x0008740001057983 */ /* 0x000ea40000300800 */
[----:B------:R-:W2:Y:S02]  /*5a590*/  LDL.LU R6, [R1+0x878] ;  /* 0x0008780001067983 */ /* 0x000ea40000300800 */
[----:B------:R-:W2:Y:S01]  /*5a5a0*/  LDL.LU R7, [R1+0x87c] ;  /* 0x00087c0001077983 */ /* 0x000ea20000300800 */
[----:B------:R-:W3:Y:S01]  /*5a5b0*/  LDL.64 R8, [R1+0x20] ;  /* 0x0000200001087983 */ /* 0x000ee20000100a00 */
[----:B------:R-:W4:Y:S02]  /*5a5c0*/  LDL.LU.64 R12, [R1+0x4a00] ;  /* 0x004a0000010c7983 */ /* 0x000f240000300a00 */
[----:B------:R-:W2:Y:S02]  /*5a5d0*/  LDL.LU.64 R26, [R1+0x49f8] ;  /* 0x0049f800011a7983 */ /* 0x000ea40000300a00 */
[----:B------:R-:W-:Y:S01]  /*5a5e0*/  STL [R1+0x40e4], R15 ;  /* 0x0040e40f01007387 */ /* 0x000fe20000100800 */
[----:B------:R-:W-:Y:S01]  /*5a5f0*/  STL [R1+0x40e0], R18 ;  /* 0x0040e01201007387 */ /* 0x000fe20000100800 */
[----:B------:R-:W-:Y:S02]  /*5a600*/  STL [R1+0x40dc], R19 ;  /* 0x0040dc1301007387 */ /* 0x000fe40000100800 */
[----:B------:R0:W-:Y:S02]  /*5a610*/  STL.64 [R1+0x4950], R16 ;  /* 0x0049501001007387 */ /* 0x0001e40000100a00 */
[----:B0-----:R-:W3:Y:S01]  /*5a620*/  LDL.LU R16, [R1+0x4d0] ;  /* 0x0004d00001107983 */ /* 0x001ee20000300800 */
[----:B------:R-:W3:Y:S02]  /*5a630*/  LDL.LU R17, [R1+0x4d4] ;  /* 0x0004d40001117983 */ /* 0x000ee40000300800 */
[----:B------:R-:W3:Y:S02]  /*5a640*/  LDL.LU R18, [R1+0x4d8] ;  /* 0x0004d80001127983 */ /* 0x000ee40000300800 */
[----:B------:R-:W3:Y:S01]  /*5a650*/  LDL.LU R19, [R1+0x4dc] ;  /* 0x0004dc0001137983 */ /* 0x000ee20000300800 */
[C---:B--2---:R-:W-:Y:S01]  /*5a660*/  HMMA.16816.F32.BF16 R24, R20.reuse, R26, R4 ;  /* 0x0000001a1418723c */ /* 0x044fe20000041804 */
[----:B---3--:R-:W-:Y:S01]  /*5a670*/  STL.64 [R1+0x4968], R18 ;  /* 0x0049681201007387 */ /* 0x008fe20000100a00 */
[----:B------:R0:W-:Y:S03]  /*5a680*/  STL.64 [R1+0x4960], R16 ;  /* 0x0049601001007387 */ /* 0x0001e60000100a00 */
[----:B0-----:R-:W2:Y:S01]  /*5a690*/  LDL.64 R16, [R1+0x10] ;  /* 0x0000100001107983 */ /* 0x001ea20000100a00 */
[----:B------:R-:W-:Y:S02]  /*5a6a0*/  STL [R1+0x40d8], R14 ;  /* 0x0040d80e01007387 */ /* 0x000fe40000100800 */
[----:B----4-:R0:W-:Y:S02]  /*5a6b0*/  STL.64 [R1+0x4970], R12 ;  /* 0x0049700c01007387 */ /* 0x0101e40000100a00 */
[----:B0-----:R-:W2:Y:S01]  /*5a6c0*/  LDL.LU R12, [R1+0x4e0] ;  /* 0x0004e000010c7983 */ /* 0x001ea20000300800 */
[----:B------:R-:W2:Y:S02]  /*5a6d0*/  LDL.LU R13, [R1+0x4e4] ;  /* 0x0004e400010d7983 */ /* 0x000ea40000300800 */
[----:B------:R-:W2:Y:S02]  /*5a6e0*/  LDL.LU R14, [R1+0x4e8] ;  /* 0x0004e800010e7983 */ /* 0x000ea40000300800 */
[----:B------:R-:W2:Y:S01]  /*5a6f0*/  LDL.LU R15, [R1+0x4ec] ;  /* 0x0004ec00010f7983 */ /* 0x000ea20000300800 */
[----:B------:R-:W3:Y:S01]  /*5a700*/  LDL.LU.64 R6, [R1+0x49f0] ;  /* 0x0049f00001067983 */ /* 0x000ee20000300a00 */
[----:B------:R-:W3:Y:S06]  /*5a710*/  LDL.LU.64 R4, [R1+0x49e8] ;  /* 0x0049e80001047983 */ /* 0x000eec0000300a00 */
        /* <DEDUP_REMOVED lines=24> */
[----:B---3--:R-:W-:Y:S02]  /*5a8a0*/  HMMA.16816.F32.BF16 R20, R20, R26, R4 ;  /* 0x0000001a1414723c */ /* 0x008fe40000041804 */
[----:B------:R-:W3:Y:S01]  /*5a8b0*/  LDL.LU.64 R6, [R1+0x4990] ;  /* 0x0049900001067983 */ /* 0x000ee20000300a00 */
[----:B------:R-:W3:Y:S02]  /*5a8c0*/  LDL.LU.64 R4, [R1+0x4988] ;  /* 0x0049880001047983 */ /* 0x000ee40000300a00 */
[----:B------:R-:W3:Y:S02]  /*5a8d0*/  LDL.LU.64 R26, [R1+0x4980] ;  /* 0x00498000011a7983 */ /* 0x000ee40000300a00 */
[----:B------:R-:W3:Y:S11]  /*5a8e0*/  LDL.LU.64 R24, [R1+0x4978] ;  /* 0x0049780001187983 */ /* 0x000ef60000300a00 */
[----:B------:R-:W-:Y:S05]  /*5a8f0*/  @!UPT UIADD3 URZ, URZ, URZ, URZ ;  /* 0x0000003f3f3ff290 */ /* 0x000fea000fffe03f */
[----:B------:R0:W-:Y:S01]  /*5a900*/  STL.64 [R1+0x500], R20 ;  /* 0x0005001401007387 */ /* 0x0001e20000100a00 */
[----:B------:R1:W-:Y:S03]  /*5a910*/  STL.64 [R1+0x508], R22 ;  /* 0x0005081601007387 */ /* 0x0003e60000100a00 */
[----:B0-----:R-:W4:Y:S01]  /*5a920*/  LDL.LU R20, [R1+0x4c0] ;  /* 0x0004c00001147983 */ /* 0x001f220000300800 */
[----:B------:R-:W4:Y:S02]  /*5a930*/  LDL.LU R21, [R1+0x4c4] ;  /* 0x0004c40001157983 */ /* 0x000f240000300800 */
[----:B-1----:R-:W4:Y:S02]  /*5a940*/  LDL.LU R22, [R1+0x4c8] ;  /* 0x0004c80001167983 */ /* 0x002f240000300800 */
[----:B------:R-:W4:Y:S01]  /*5a950*/  LDL.LU R23, [R1+0x4cc] ;  /* 0x0004cc0001177983 */ /* 0x000f220000300800 */
[C---:B---3--:R-:W-:Y:S08]  /*5a960*/  HMMA.16816.F32.BF16 R4, R24.reuse, R8, R4 ;  /* 0x000000081804723c */ /* 0x048ff00000041804 */
[----:B--2---:R-:W-:Y:S11]  /*5a970*/  HMMA.16816.F32.BF16 R12, R24, R16, R12 ;  /* 0x00000010180c723c */ /* 0x004ff6000004180c */
[----:B------:R-:W-:Y:S04]  /*5a980*/  @!UPT UIADD3 URZ, URZ, URZ, URZ ;  /* 0x0000003f3f3ff290 */ /* 0x000fe8000fffe03f */
[----:B------:R0:W-:Y:S01]  /*5a990*/  STL.64 [R1+0x4f0], R4 ;  /* 0x0004f00401007387 */ /* 0x0001e20000100a00 */
[----:B------:R1:W-:Y:S02]  /*5a9a0*/  STL.64 [R1+0x4f8], R6 ;  /* 0x0004f80601007387 */ /* 0x0003e40000100a00 */
[----:B0-----:R-:W-:Y:S02]  /*5a9b0*/  IMAD.MOV.U32 R5, RZ, RZ, R8 ;  /* 0x000000ffff057224 */ /* 0x001fe400078e0008 */
[----:B------:R-:W-:Y:S01]  /*5a9c0*/  IMAD.MOV.U32 R4, RZ, RZ, R9 ;  /* 0x000000ffff047224 */ /* 0x000fe200078e0009 */
[----:B------:R-:W2:Y:S01]  /*5a9d0*/  LDL.LU R8, [R1+0x4b0] ;  /* 0x0004b00001087983 */ /* 0x000ea20000300800 */
[----:B------:R-:W2:Y:S02]  /*5a9e0*/  LDL.LU R9, [R1+0x4b4] ;  /* 0x0004b40001097983 */ /* 0x000ea40000300800 */
[----:B------:R-:W2:Y:S02]  /*5a9f0*/  LDL.LU R10, [R1+0x4b8] ;  /* 0x0004b800010a7983 */ /* 0x000ea40000300800 */
[----:B------:R-:W2:Y:S01]  /*5aa00*/  LDL.LU R11, [R1+0x4bc] ;  /* 0x0004bc00010b7983 */ /* 0x000ea20000300800 */
[----:B------:R0:W-:Y:S01]  /*5aa10*/  STL.64 [R1+0x4e0], R12 ;  /* 0x0004e00c01007387 */ /* 0x0001e20000100a00 */
[----:B------:R-:W-:Y:S02]  /*5aa20*/  STL.64 [R1+0x4e8], R14 ;  /* 0x0004e80e01007387 */ /* 0x000fe40000100a00 */
[----:B-1----:R-:W-:-:S02]  /*5aa30*/  IMAD.MOV.U32 R7, RZ, RZ, R16 ;  /* 0x000000ffff077224 */ /* 0x002fc400078e0010 */
[----:B------:R-:W-:Y:S01]  /*5aa40*/  IMAD.MOV.U32 R6, RZ, RZ, R17 ;  /* 0x000000ffff067224 */ /* 0x000fe200078e0011 */
[----:B0-----:R-:W2:Y:S01]  /*5aa50*/  LDL.LU.64 R12, [R1+0x4970] ;  /* 0x00497000010c7983 */ /* 0x001ea20000300a00 */
[----:B------:R-:W3:Y:S02]  /*5aa60*/  LDL.LU.64 R18, [R1+0x4968] ;  /* 0x0049680001127983 */ /* 0x000ee40000300a00 */
[----:B------:R-:W3:Y:S02]  /*5aa70*/  LDL.LU.64 R16, [R1+0x4960] ;  /* 0x0049600001107983 */ /* 0x000ee40000300a00 */
[----:B------:R-:W-:Y:S01]  /*5aa80*/  STL.64 [R1+0x4918], R6 ;  /* 0x0049180601007387 */ /* 0x000fe20000100a00 */
[----:B------:R0:W-:Y:S02]  /*5aa90*/  STL.64 [R1+0x4910], R4 ;  /* 0x0049100401007387 */ /* 0x0001e40000100a00 */
[----:B0-----:R-:W-:Y:S02]  /*5aaa0*/  IMAD.MOV.U32 R4, RZ, RZ, R0 ;  /* 0x000000ffff047224 */ /* 0x001fe400078e0000 */
[----:B------:R-:W-:Y:S01]  /*5aab0*/  IMAD.MOV.U32 R5, RZ, RZ, R3 ;  /* 0x000000ffff057224 */ /* 0x000fe200078e0003 */
[----:B------:R-:W2:Y:S06]  /*5aac0*/  LDL.LU R0, [R1+0x4958] ;  /* 0x0049580001007983 */ /* 0x000eac0000300800 */
[C---:B---3--:R-:W-:Y:S01]  /*5aad0*/  HMMA.16816.F32.BF16 R4, R24.reuse, R4, R16 ;  /* 0x000000041804723c */ /* 0x048fe20000041810 */
[----:B------:R-:W4:Y:S11]  /*5aae0*/  LDL.LU.64 R16, [R1+0x4950] ;  /* 0x0049500001107983 */ /* 0x000f360000300a00 */
[----:B------:R-:W-:Y:S11]  /*5aaf0*/  @!UPT UIADD3 URZ, URZ, URZ, URZ ;  /* 0x0000003f3f3ff290 */ /* 0x000ff6000fffe03f */
[----:B------:R-:W-:Y:S01]  /*5ab00*/  STL.64 [R1+0x4d0], R4 ;  /* 0x0004d00401007387 */ /* 0x000fe20000100a00 */
[----:B------:R4:W-:Y:S02]  /*5ab10*/  STL.64 [R1+0x4d8], R6 ;  /* 0x0004d80601007387 */ /* 0x0009e40000100a00 */
[C---:B----4-:R-:W-:Y:S01]  /*5ab20*/  HMMA.16816.F32.BF16 R4, R24.reuse, R16, R20 ;  /* 0x000000101804723c */ /* 0x050fe20000041814 */
        /* <DEDUP_REMOVED lines=11> */
[----:B--2---:R-:W-:Y:S01]  /*5abe0*/  STL.64 [R1+0x4930], R6 ;  /* 0x0049300601007387 */ /* 0x004fe20000100a00 */
[----:B----4-:R0:W-:Y:S03]  /*5abf0*/  STL.64 [R1+0x4928], R4 ;  /* 0x0049280401007387 */ /* 0x0101e60000100a00 */
[----:B0-----:R-:W2:Y:S04]  /*5ac00*/  LDL.64 R4, [R1+0x1e0] ;  /* 0x0001e00001047983 */ /* 0x001ea80000100a00 */
[----:B--2---:R0:W-:Y:S04]  /*5ac10*/  STL.64 [R1+0x4940], R4 ;  /* 0x0049400401007387 */ /* 0x0041e80000100a00 */
[----:B0-----:R-:W2:Y:S01]  /*5ac20*/  LDL.LU R4, [R1+0x830] ;  /* 0x0008300001047983 */ /* 0x001ea20000300800 */
[----:B------:R-:W2:Y:S02]  /*5ac30*/  LDL.LU R5, [R1+0x834] ;  /* 0x0008340001057983 */ /* 0x000ea40000300800 */
[----:B------:R-:W2:Y:S02]  /*5ac40*/  LDL.LU R6, [R1+0x838] ;  /* 0x0008380001067983 */ /* 0x000ea40000300800 */
[----:B------:R-:W2:Y:S01]  /*5ac50*/  LDL.LU R7, [R1+0x83c] ;  /* 0x00083c0001077983 */ /* 0x000ea20000300800 */
[----:B------:R0:W-:Y:S04]  /*5ac60*/  STL.64 [R1+0x48e8], R16 ;  /* 0x0048e81001007387 */ /* 0x0001e80000100a00 */
[----:B0-----:R-:W4:Y:S01]  /*5ac70*/  LDL.64 R16, [R1+0x1c0] ;  /* 0x0001c00001107983 */ /* 0x001f220000100a00 */
[----:B------:R-:W-:Y:S03]  /*5ac80*/  HMMA.16816.F32.BF16 R8, R24, R12, R8 ;  /* 0x0000000c1808723c */ /* 0x000fe60000041808 */
[----:B----4-:R0:W-:Y:S04]  /*5ac90*/  STL.64 [R1+0x4920], R16 ;  /* 0x0049201001007387 */ /* 0x0101e80000100a00 */
[----:B0-----:R-:W4:Y:S11]  /*5aca0*/  LDL.64 R16, [R1+0x1d0] ;  /* 0x0001d00001107983 */ /* 0x001f360000100a00 */
[----:B------:R-:W-:Y:S06]  /*5acb0*/  @!UPT UIADD3 URZ, URZ, URZ, URZ ;  /* 0x0000003f3f3ff290 */ /* 0x000fec000fffe03f */
[----:B------:R-:W-:Y:S01]  /*5acc0*/  IMAD.MOV.U32 R28, RZ, RZ, R9 ;  /* 0x000000ffff1c7224 */ /* 0x000fe200078e0009 */
[----:B----4-:R0:W-:Y:S04]  /*5acd0*/  STL.64 [R1+0x4938], R16 ;  /* 0x0049381001007387 */ /* 0x0101e80000100a00 */
[----:B0-----:R-:W4:Y:S01]  /*5ace0*/  LDL.LU R16, [R1+0x820] ;  /* 0x0008200001107983 */ /* 0x001f220000300800 */
[----:B------:R-:W4:Y:S02]  /*5acf0*/  LDL.LU R17, [R1+0x824] ;  /* 0x0008240001117983 */ /* 0x000f240000300800 */
[----:B------:R-:W4:Y:S02]  /*5ad00*/  LDL.LU R18, [R1+0x828] ;  /* 0x0008280001127983 */ /* 0x000f240000300800 */
[----:B------:R0:W-:Y:S02]  /*5ad10*/  STL [R1+0x4b0], R8 ;  /* 0x0004b00801007387 */ /* 0x0001e40000100800 */
[----:B0-----:R-:W3:Y:S01]  /*5ad20*/  LDL.LU.64 R8, [R1+0x4948] ;  /* 0x0049480001087983 */ /* 0x001ee20000300a00 */
[----:B------:R-:W-:-:S02]  /*5ad30*/  IMAD.MOV.U32 R19, RZ, RZ, R0 ;  /* 0x000000ffff137224 */ /* 0x000fc400078e0000 */
[----:B------:R-:W-:Y:S02]  /*5ad40*/  IMAD.MOV.U32 R0, RZ, RZ, R11 ;  /* 0x000000ffff007224 */ /* 0x000fe400078e000b */
[----:B------:R-:W-:Y:S01]  /*5ad50*/  IMAD.MOV.U32 R29, RZ, RZ, R10 ;  /* 0x000000ffff1d7224 */ /* 0x000fe200078e000a */
[----:B------:R-:W-:Y:S01]  /*5ad60*/  STL [R1+0x484c], R12 ;  /* 0x00484c0c01007387 */ /* 0x000fe20000100800 */
[----:B------:R0:W-:Y:S03]  /*5ad70*/  STL [R1+0x4848], R13 ;  /* 0x0048480d01007387 */ /* 0x0001e60000100800 */
[----:B0-----:R-:W2:Y:S01]  /*5ad80*/  LDL.64 R12, [R1+0x30] ;  /* 0x00003000010c7983 */ /* 0x001ea20000100a00 */
[----:B------:R-:W-:Y:S02]  /*5ad90*/  STL [R1+0x40e8], R0 ;  /* 0x0040e80001007387 */ /* 0x000fe40000100800 */
[----:B------:R-:W-:Y:S02]  /*5ada0*/  STL [R1+0x40d4], R29 ;  /* 0x0040d41d01007387 */ /* 0x000fe40000100800 */
[----:B------:R-:W-:Y:S01]  /*5adb0*/  STL [R1+0x40b0], R28 ;  /* 0x0040b01c01007387 */ /* 0x000fe20000100800 */
[C---:B---3--:R-:W-:Y:S11]  /*5adc0*/  HMMA.16816.F32.BF16 R20, R24.reuse, R8, R20 ;  /* 0x000000081814723c */ /* 0x048ff60000041814 */
[----:B------:R-:W-:Y:S11]  /*5add0*/  @!UPT UIADD3 URZ, URZ, URZ, URZ ;  /* 0x0000003f3f3ff290 */ /* 0x000ff6000fffe03f */
[----:B------:R-:W-:Y:S01]  /*5ade0*/  @!UPT UIADD3 URZ, URZ, URZ, URZ ;  /* 0x0000003f3f3ff290 */ /* 0x000fe2000fffe03f */
[----:B------:R-:W-:Y:S01]  /*5adf0*/  STL.64 [R1+0x4a0], R20 ;  /* 0x0004a01401007387 */ /* 0x000fe20000100a00 */
[----:B------:R-:W-:Y:S02]  /*5ae00*/  STL.64 [R1+0x4a8], R22 ;  /* 0x0004a81601007387 */ /* 0x000fe40000100a00 */
[----:B------:R-:W0:Y:S04]  /*5ae10*/  LDSM.16.MT88.4 R20, [R2+0x8100] ;  /* 0x008100000214783b */ /* 0x000e280000004200 */
[----:B------:R-:W-:Y:S01]  /*5ae20*/  STL [R1+0x4850], R2 ;  /* 0x0048500201007387 */ /* 0x000fe20000100800 */
[----:B0-----:R-:W-:Y:S01]  /*5ae30*/  STL.64 [R1+0x4778], R22 ;  /* 0x0047781601007387 */ /* 0x001fe20000100a00 */
[----:B------:R0:W-:Y:S03]  /*5ae40*/  STL.64 [R1+0x4770], R20 ;  /* 0x0047701401007387 */ /* 0x0001e60000100a00 */
[----:B0-----:R-:W3:Y:S01]  /*5ae50*/  LDL.64 R20, [R1+0x170] ;  /* 0x0001700001147983 */ /* 0x001ee20000100a00 */
[C---:B--2---:R-:W-:Y:S03]  /*5ae60*/  HMMA.16816.F32.BF16 R4, R24.reuse, R12, R4 ;  /* 0x0000000c1804723c */ /* 0x044fe60000041804 */
[----:B---3--:R0:W-:Y:S04]  /*5ae70*/  STL.64 [R1+0x48c8], R20 ;  /* 0x0048c81401007387 */ /* 0x0081e80000100a00 */
[----:B0-----:R-:W2:Y:S01]  /*5ae80*/  LDL.LU R20, [R1+0x800] ;  /* 0x0008000001147983 */ /* 0x001ea20000300800 */
[----:B------:R-:W2:Y:S02]  /*5ae90*/  LDL.LU R21, [R1+0x804] ;  /* 0x0008040001157983 */ /* 0x000ea40000300800 */
[----:B------:R-:W2:Y:S02]  /*5aea0*/  LDL.LU R22, [R1+0x808] ;  /* 0x0008080001167983 */ /* 0x000ea40000300800 */
[----:B------:R-:W2:Y:S11]  /*5aeb0*/  LDL.LU R23, [R1+0x80c] ;  /* 0x00080c0001177983 */ /* 0x000eb60000300800 */
[----:B------:R0:W-:Y:S01]  /*5aec0*/  STL.64 [R1+0x830], R4 ;  /* 0x0008300401007387 */ /* 0x0001e20000100a00 */
[----:B------:R-:W-:Y:S03]  /*5aed0*/  STL.64 [R1+0x838], R6 ;  /* 0x0008380601007387 */ /* 0x000fe60000100a00 */
[----:B0-----:R-:W4:Y:S01]  /*5aee0*/  LDL.LU.64 R4, [R1+0x4940] ;  /* 0x0049400001047983 */ /* 0x001f220000300a00 */
[----:B------:R-:W-:Y:S01]  /*5aef0*/  IMAD.MOV.U32 R14, RZ, RZ, R13 ;  /* 0x000000ffff0e7224 */ /* 0x000fe200078e000d */
[----:B----4-:R-:W-:Y:S01]  /*5af00*/  HMMA.16816.F32.BF16 R16, R24, R4, R16 ;  /* 0x000000041810723c */ /* 0x010fe20000041810 */
[----:B------:R-:W-:-:S02]  /*5af10*/  IMAD.MOV.U32 R13, RZ, RZ, R4 ;  /* 0x000000ffff0d7224 */ /* 0x000fc400078e0004 */
[----:B------:R-:W-:Y:S11]  /*5af20*/  IMAD.MOV.U32 R29, RZ, RZ, R5 ;  /* 0x000000ffff1d7224 */ /* 0x000ff600078e0005 */
[----:B------:R-:W-:Y:S09]  /*5af30*/  @!UPT UIADD3 URZ, URZ, URZ, URZ ;  /* 0x0000003f3f3ff290 */ /* 0x000ff2000fffe03f */
[----:B------:R0:W-:Y:S01]  /*5af40*/  STL.64 [R1+0x820], R16 ;  /* 0x0008201001007387 */ /* 0x0001e20000100a00 */
[----:B------:R-:W-:Y:S03]  /*5af50*/  STL.64 [R1+0x828], R18 ;  /* 0x0008281201007387 */ /* 0x000fe60000100a00 */
[----:B0-----:R-:W3:Y:S01]  /*5af60*/  LDL.LU.64 R16, [R1+0x4938] ;  /* 0x0049380001107983 */ /* 0x001ee20000300a00 */
[----:B------:R-:W4:Y:S02]  /*5af70*/  LDL.LU.64 R6, [R1+0x4930] ;  /* 0x0049300001067983 */ /* 0x000f240000300a00 */
[----:B------:R-:W4:Y:S02]  /*5af80*/  LDL.LU.64 R4, [R1+0x4928] ;  /* 0x0049280001047983 */ /* 0x000f240000300a00 */
[----:B------:R-:W-:Y:S02]  /*5af90*/  IMAD.MOV.U32 R28, RZ, RZ, R12 ;  /* 0x000000ffff1c7224 */ /* 0x000fe400078e000c */
[----:B---3--:R-:W-:-:S02]  /*5afa0*/  IMAD.MOV.U32 R2, RZ, RZ, R16 ;  /* 0x000000ffff027224 */ /* 0x008fc400078e0010 */
[----:B------:R-:W-:Y:S01]  /*5afb0*/  IMAD.MOV.U32 R12, RZ, RZ, R17 ;  /* 0x000000ffff0c7224 */ /* 0x000fe200078e0011 */
[C---:B----4-:R-:W-:Y:S01]  /*5afc0*/  HMMA.16816.F32.BF16 R4, R24.reuse, R16, R4 ;  /* 0x000000101804723c */ /* 0x050fe20000041804 */
[----:B------:R-:W2:Y:S11]  /*5afd0*/  LDL.LU.64 R16, [R1+0x4920] ;  /* 0x0049200001107983 */ /* 0x000eb60000300a00 */
[----:B------:R-:W-:Y:S11]  /*5afe0*/  @!UPT UIADD3 URZ, URZ, URZ, URZ ;  /* 0x0000003f3f3ff290 */ /* 0x000ff6000fffe03f */
[----:B------:R-:W-:Y:S01]  /*5aff0*/  @!UPT UIADD3 URZ, URZ, URZ, URZ ;  /* 0x0000003f3f3ff290 */ /* 0x000fe2000fffe03f */
[----:B------:R-:W-:Y:S02]  /*5b000*/  IMAD.MOV.U32 R10, RZ, RZ, R6 ;  /* 0x000000ffff0a7224 */ /* 0x000fe400078e0006 */
[----:B------:R-:W-:Y:S01]  /*5b010*/  IMAD.MOV.U32 R11, RZ, RZ, R7 ;  /* 0x000000ffff0b7224 */ /* 0x000fe200078e0007 */
[----:B------:R0:W-:Y:S01]  /*5b020*/  STL.64 [R1+0x810], R4 ;  /* 0x0008100401007387 */ /* 0x0001e20000100a00 */
[----:B------:R-:W3:Y:S03]  /*5b030*/  LDL.LU.64 R6, [R1+0x4918] ;  /* 0x0049180001067983 */ /* 0x000ee60000300a00 */
[----:B0-----:R-:W4:Y:S01]  /*5b040*/  LDL.LU.64 R4, [R1+0x4910] ;  /* 0x0049100001047983 */ /* 0x001f220000300a00 */
[----:B------:R-:W-:Y:S02]  /*5b050*/  STL.64 [R1+0x4840], R10 ;  /* 0x0048400a01007387 */ /* 0x000fe40000100a00 */
[----:B------:R2:W-:Y:S02]  /*5b060*/  STL.64 [R1+0x4838], R8 ;  /* 0x0048380801007387 */ /* 0x0005e40000100a00 */
[----:B--2---:R-:W-:Y:S11]  /*5b070*/  HMMA.16816.F32.BF16 R8, R24, R16, R20 ;  /* 0x000000101808723c */ /* 0x004ff60000041814 */
[----:B------:R-:W-:Y:S11]  /*5b080*/  @!UPT UIADD3 URZ, URZ, URZ, URZ ;  /* 0x0000003f3f3ff290 */ /* 0x000ff6000fffe03f */
[----:B------:R-:W-:Y:S01]  /*5b090*/  @!UPT UIADD3 URZ, URZ, URZ, URZ ;  /* 0x0000003f3f3ff290 */ /* 0x000fe2000fffe03f */
[----:B------:R-:W-:Y:S01]  /*5b0a0*/  STL.64 [R1+0x800], R8 ;  /* 0x0008000801007387 */ /* 0x000fe20000100a00 */
[----:B------:R-:W-:Y:S02]  /*5b0b0*/  STL.64 [R1+0x808], R10 ;  /* 0x0008080a01007387 */ /* 0x000fe40000100a00 */
[----:B------:R-:W2:Y:S02]  /*5b0c0*/  LDL R15, [R1+0x1de0] ;  /* 0x001de000010f7983 */ /* 0x000ea40000100800 */
        /* <DEDUP_REMOVED lines=8> */
[----:B---3--:R-:W-:-:S02]  /*5b150*/  IMAD.MOV.U32 R12, RZ, RZ, R7 ;  /* 0x000000ffff0c7224 */ /* 0x008fc400078e0007 */
[----:B------:R-:W-:-:S05]  /*5b160*/  IMAD.MOV.U32 R13, RZ, RZ, R6 ;  /* 0x000000ffff0d7224 */ /* 0x000fca00078e0006 */
[----:B------:R4:W-:Y:S02]  /*5b170*/  STL.64 [R1+0x4888], R12 ;  /* 0x0048880c01007387 */ /* 0x0009e40000100a00 */
[----:B----4-:R-:W-:Y:S02]  /*5b180*/  IMAD.MOV.U32 R12, RZ, RZ, R5 ;  /* 0x000000ffff0c7224 */ /* 0x010fe400078e0005 */
[----:B------:R-:W-:-:S05]  /*5b190*/  IMAD.MOV.U32 R13, RZ, RZ, R4 ;  /* 0x000000ffff0d7224 */ /* 0x000fca00078e0004 */
[----:B------:R-:W-:Y:S01]  /*5b1a0*/  STL.64 [R1+0x48b0], R12 ;  /* 0x0048b00c01007387 */ /* 0x000fe20000100a00 */
[----:B------:R-:W2:Y:S02]  /*5b1b0*/  LDL R4, [R1+0x160] ;  /* 0x0001600001047983 */ /* 0x000ea40000100800 */
[----:B------:R-:W2:Y:S02]  /*5b1c0*/  LDL R5, [R1+0x164] ;  /* 0x0001640001057983 */ /* 0x000ea40000100800 */
[----:B------:R-:W3:Y:S01]  /*5b1d0*/  LDL.LU R8, [R1+0x7f0] ;  /* 0x0007f00001087983 */ /* 0x000ee20000300800 */
[----:B------:R-:W3:Y:S01]  /*5b1e0*/  LDL.LU R9, [R1+0x7f4] ;  /* 0x0007f40001097983 */ /* 0x000ee20000300800 */
[----:B------:R-:W3:Y:S02]  /*5b1f0*/  LDL.LU R10, [R1+0x7f8] ;  /* 0x0007f800010a7983 */ /* 0x000ee40000300800 */
[----:B------:R-:W3:Y:S02]  /*5b200*/  LDL.LU R11, [R1+0x7fc] ;  /* 0x0007fc00010b7983 */ /* 0x000ee40000300800 */
[----:B------:R-:W-:-:S02]  /*5b210*/  IMAD.MOV.U32 R3, RZ, RZ, R16 ;  /* 0x000000ffff037224 */ /* 0x000fc400078e0010 */
[----:B------:R-:W-:Y:S01]  /*5b220*/  IMAD.MOV.U32 R0, RZ, RZ, R17 ;  /* 0x000000ffff007224 */ /* 0x000fe200078e0011 */
[----:B--2---:R0:W-:Y:S04]  /*5b230*/  STL.64 [R1+0x48d0], R4 ;  /* 0x0048d00401007387 */ /* 0x0041e80000100a00 */
[----:B0-----:R-:W2:Y:S01]  /*5b240*/  LDL.LU R4, [R1+0x7c0] ;  /* 0x0007c00001047983 */ /* 0x001ea20000300800 */
[----:B------:R-:W2:Y:S02]  /*5b250*/  LDL.LU R5, [R1+0x7c4] ;  /* 0x0007c40001057983 */ /* 0x000ea40000300800 */
[----:B------:R-:W4:Y:S02]  /*5b260*/  LDL.LU R6, [R1+0x7c8] ;  /* 0x0007c80001067983 */ /* 0x000f240000300800 */
[----:B------:R-:W4:Y:S01]  /*5b270*/  LDL.LU R7, [R1+0x7cc] ;  /* 0x0007cc0001077983 */ /* 0x000f220000300800 */
[----:B------:R-:W2:Y:S01]  /*5b280*/  LDL.LU R16, [R1+0x7d0] ;  /* 0x0007d00001107983 */ /* 0x000ea20000300800 */
[----:B------:R-:W2:Y:S02]  /*5b290*/  LDL.LU R17, [R1+0x7d4] ;  /* 0x0007d40001117983 */ /* 0x000ea40000300800 */
[----:B------:R-:W2:Y:S02]  /*5b2a0*/  LDL.LU R18, [R1+0x7d8] ;  /* 0x0007d80001127983 */ /* 0x000ea40000300800 */
[----:B------:R-:W2:Y:S02]  /*5b2b0*/  LDL.LU R19, [R1+0x7dc] ;  /* 0x0007dc0001137983 */ /* 0x000ea40000300800 */
[----:B--2---:R-:W-:Y:S01]  /*5b2c0*/  STL.64 [R1+0x48f8], R18 ;  /* 0x0048f81201007387 */ /* 0x004fe20000100a00 */
[----:B------:R0:W-:Y:S03]  /*5b2d0*/  STL.64 [R1+0x48f0], R16 ;  /* 0x0048f01001007387 */ /* 0x0001e60000100a00 */
[----:B0-----:R-:W2:Y:S04]  /*5b2e0*/  LDL.64 R16, [R1+0x1a0] ;  /* 0x0001a00001107983 */ /* 0x001ea80000100a00 */
[----:B--2---:R0:W-:Y:S04]  /*5b2f0*/  STL.64 [R1+0x4908], R16 ;  /* 0x0049081001007387 */ /* 0x0041e80000100a00 */
[----:B0-----:R-:W3:Y:S01]  /*5b300*/  LDL.64 R16, [R1+0x1b0] ;  /* 0x0001b00001107983 */ /* 0x001ee20000100a00 */
[----:B----4-:R-:W-:Y:S02]  /*5b310*/  STL.64 [R1+0x48e0], R6 ;  /* 0x0048e00601007387 */ /* 0x010fe40000100a00 */
[----:B------:R0:W-:Y:S02]  /*5b320*/  STL.64 [R1+0x48d8], R4 ;  /* 0x0048d80401007387 */ /* 0x0001e40000100a00 */
[----:B0-----:R-:W2:Y:S04]  /*5b330*/  LDL.64 R4, [R1+0x190] ;  /* 0x0001900001047983 */ /* 0x001ea80000100a00 */
[----:B--2---:R0:W-:Y:S04]  /*5b340*/  STL.64 [R1+0x4900], R4 ;  /* 0x0049000401007387 */ /* 0x0041e80000100a00 */
[----:B0-----:R-:W2:Y:S01]  /*5b350*/  LDL.LU R4, [R1+0x7e0] ;  /* 0x0007e00001047983 */ /* 0x001ea20000300800 */
[----:B------:R-:W2:Y:S02]  /*5b360*/  LDL.LU R5, [R1+0x7e4] ;  /* 0x0007e40001057983 */ /* 0x000ea40000300800 */
[----:B------:R-:W2:Y:S02]  /*5b370*/  LDL.LU R6, [R1+0x7e8] ;  /* 0x0007e80001067983 */ /* 0x000ea40000300800 */
[----:B------:R-:W2:Y:S01]  /*5b380*/  LDL.LU R7, [R1+0x7ec] ;  /* 0x0007ec0001077983 */ /* 0x000ea20000300800 */
[----:B------:R-:W4:Y:S01]  /*5b390*/  LDL.64 R20, [R1+0x180] ;  /* 0x0001800001147983 */ /* 0x000f220000100a00 */
[----:B------:R-:W2:Y:S02]  /*5b3a0*/  LDL.LU R12, [R1+0x490] ;  /* 0x00049000010c7983 */ /* 0x000ea40000300800 */
[----:B------:R-:W2:Y:S02]  /*5b3b0*/  LDL.LU R13, [R1+0x494] ;  /* 0x00049400010d7983 */ /* 0x000ea40000300800 */
[----:B------:R-:W2:Y:S01]  /*5b3c0*/  LDL.LU R14, [R1+0x498] ;  /* 0x00049800010e7983 */ /* 0x000ea20000300800 */
[----:B------:R-:W2:Y:S01]  /*5b3d0*/  LDL.LU R15, [R1+0x49c] ;  /* 0x00049c00010f7983 */ /* 0x000ea20000300800 */
[----:B---3--:R-:W-:Y:S03]  /*5b3e0*/  HMMA.16816.F32.BF16 R8, R24, R16, R8 ;  /* 0x000000101808723c */ /* 0x008fe60000041808 */
[----:B--2---:R-:W-:Y:S01]  /*5b3f0*/  STL.64 [R1+0x48c0], R14 ;  /* 0x0048c00e01007387 */ /* 0x004fe20000100a00 */
[----:B------:R0:W-:Y:S03]  /*5b400*/  STL.64 [R1+0x48b8], R12 ;  /* 0x0048b80c01007387 */ /* 0x0001e60000100a00 */
[----:B0-----:R-:W2:Y:S01]  /*5b410*/  LDL.LU R12, [R1+0x7b0] ;  /* 0x0007b000010c7983 */ /* 0x001ea20000300800 */
[----:B------:R-:W2:Y:S02]  /*5b420*/  LDL.LU R13, [R1+0x7b4] ;  /* 0x0007b400010d7983 */ /* 0x000ea40000300800 */
[----:B------:R-:W2:Y:S02]  /*5b430*/  LDL.LU R14, [R1+0x7b8] ;  /* 0x0007b800010e7983 */ /* 0x000ea40000300800 */
[----:B------:R-:W2:Y:S11]  /*5b440*/  LDL.LU R15, [R1+0x7bc] ;  /* 0x0007bc00010f7983 */ /* 0x000eb60000300800 */
[----:B------:R0:W-:Y:S01]  /*5b450*/  STL.64 [R1+0x7f0], R8 ;  /* 0x0007f00801007387 */ /* 0x0001e20000100a00 */
[----:B------:R1:W-:Y:S02]  /*5b460*/  STL.64 [R1+0x7f8], R10 ;  /* 0x0007f80a01007387 */ /* 0x0003e40000100a00 */
[----:B0-----:R-:W-:-:S02]  /*5b470*/  IMAD.MOV.U32 R9, RZ, RZ, R16 ;  /* 0x000000ffff097224 */ /* 0x001fc400078e0010 */
[----:B------:R-:W-:Y:S02]  /*5b480*/  IMAD.MOV.U32 R8, RZ, RZ, R17 ;  /* 0x000000ffff087224 */ /* 0x000fe400078e0011 */
[----:B------:R-:W3:Y:S02]  /*5b490*/  LDL.LU.64 R16, [R1+0x4908] ;  /* 0x0049080001107983 */ /* 0x000ee40000300a00 */
[C---:B---3--:R-:W-:Y:S01]  /*5b4a0*/  HMMA.16816.F32.BF16 R4, R24.reuse, R16, R4 ;  /* 0x000000101804723c */ /* 0x048fe20000041804 */
[----:B-1----:R-:W-:Y:S02]  /*5b4b0*/  IMAD.MOV.U32 R11, RZ, RZ, R16 ;  /* 0x000000ffff0b7224 */ /* 0x002fe400078e0010 */
[----:B------:R-:W-:Y:S11]  /*5b4c0*/  IMAD.MOV.U32 R10, RZ, RZ, R17 ;  /* 0x000000ffff0a7224 */ /* 0x000ff600078e0011 */
[----:B------:R-:W-:Y:S09]  /*5b4d0*/  @!UPT UIADD3 URZ, URZ, URZ, URZ ;  /* 0x0000003f3f3ff290 */ /* 0x000ff2000fffe03f */
[----:B------:R0:W-:Y:S01]  /*5b4e0*/  STL.64 [R1+0x7e0], R4 ;  /* 0x0007e00401007387 */ /* 0x0001e20000100a00 */
[----:B------:R-:W-:Y:S03]  /*5b4f0*/  STL.64 [R1+0x7e8], R6 ;  /* 0x0007e80601007387 */ /* 0x000fe60000100a00 */
[----:B0-----:R-:W3:Y:S01]  /*5b500*/  LDL.LU.64 R4, [R1+0x4900] ;  /* 0x0049000001047983 */ /* 0x001ee20000300a00 */
[----:B------:R-:W3:Y:S02]  /*5b510*/  LDL.LU.64 R18, [R1+0x48f8] ;  /* 0x0048f80001127983 */ /* 0x000ee40000300a00 */
[----:B------:R-:W3:Y:S02]  /*5b520*/  LDL.LU.64 R16, [R1+0x48f0] ;  /* 0x0048f00001107983 */ /* 0x000ee40000300a00 */
[----:B------:R-:W-:Y:S01]  /*5b530*/  STL.64 [R1+0x4880], R10 ;  /* 0x0048800a01007387 */ /* 0x000fe20000100a00 */
[----:B------:R0:W-:Y:S04]  /*5b540*/  STL.64 [R1+0x4878], R8 ;  /* 0x0048780801007387 */ /* 0x0001e80000100a00 */
        /* <DEDUP_REMOVED lines=12> */
[----:B------:R0:W-:Y:S01]  /*5b610*/  STL.64 [R1+0x7d0], R16 ;  /* 0x0007d01001007387 */ /* 0x0001e20000100a00 */
[----:B------:R1:W-:Y:S03]  /*5b620*/  STL.64 [R1+0x7d8], R18 ;  /* 0x0007d81201007387 */ /* 0x0003e60000100a00 */
[----:B0-----:R-:W3:Y:S01]  /*5b630*/  LDL.LU.64 R16, [R1+0x48e8] ;  /* 0x0048e80001107983 */ /* 0x001ee20000300a00 */
[----:B-1----:R-:W-:Y:S02]  /*5b640*/  IMAD.MOV.U32 R19, RZ, RZ, R4 ;  /* 0x000000ffff137224 */ /* 0x002fe400078e0004 */
[----:B------:R-:W-:Y:S02]  /*5b650*/  IMAD.MOV.U32 R18, RZ, RZ, R5 ;  /* 0x000000ffff127224 */ /* 0x000fe400078e0005 */
[----:B------:R-:W4:Y:S01]  /*5b660*/  LDL.LU.64 R6, [R1+0x48e0] ;  /* 0x0048e00001067983 */ /* 0x000f220000300a00 */
        /* <DEDUP_REMOVED lines=10> */
[----:B--2---:R-:W-:Y:S11]  /*5b710*/  HMMA.16816.F32.BF16 R12, R24, R20, R12 ;  /* 0x00000014180c723c */ /* 0x004ff6000004180c */
[----:B------:R-:W-:Y:S11]  /*5b720*/  @!UPT UIADD3 URZ, URZ, URZ, URZ ;  /* 0x0000003f3f3ff290 */ /* 0x000ff6000fffe03f */
[----:B------:R-:W-:Y:S01]  /*5b730*/  @!UPT UIADD3 URZ, URZ, URZ, URZ ;  /* 0x0000003f3f3ff290 */ /* 0x000fe2000fffe03f */
[----:B------:R-:W-:Y:S01]  /*5b740*/  STL.64 [R1+0x7b0], R12 ;  /* 0x0007b00c01007387 */ /* 0x000fe20000100a00 */
[----:B------:R0:W-:Y:S03]  /*5b750*/  STL.64 [R1+0x7b8], R14 ;  /* 0x0007b80e01007387 */ /* 0x0001e60000100a00 */
[----:B0-----:R-:W4:Y:S01]  /*5b760*/  LDL.LU.64 R14, [R1+0x48c0] ;  /* 0x0048c000010e7983 */ /* 0x001f220000300a00 */
[----:B------:R-:W4:Y:S02]  /*5b770*/  LDL.LU.64 R12, [R1+0x48b8] ;  /* 0x0048b800010c7983 */ /* 0x000f240000300a00 */
        /* <DEDUP_REMOVED lines=8> */
[----:B----4-:R-:W-:Y:S01]  /*5b800*/  HMMA.16816.F32.BF16 R24, R24, R4, R12 ;  /* 0x000000041818723c */ /* 0x010fe2000004180c */
[----:B------:R-:W2:Y:S01]  /*5b810*/  LDL.LU.64 R12, [R1+0x48b0] ;  /* 0x0048b000010c7983 */ /* 0x000ea20000300a00 */
[----:B------:R-:W2:Y:S02]  /*5b820*/  LDL.LU.64 R6, [R1+0x48a8] ;  /* 0x0048a80001067983 */ /* 0x000ea40000300a00 */
[----:B------:R-:W2:Y:S11]  /*5b830*/  LDL.LU.64 R4, [R1+0x48a0] ;  /* 0x0048a00001047983 */ /* 0x000eb60000300a00 */
[----:B------:R-:W-:Y:S08]  /*5b840*/  @!UPT UIADD3 URZ, URZ, URZ, URZ ;  /* 0x0000003f3f3ff290 */ /* 0x000ff0000fffe03f */
[----:B------:R0:W-:Y:S01]  /*5b850*/  STL.64 [R1+0x490], R24 ;  /* 0x0004901801007387 */ /* 0x0001e20000100a00 */
[----:B------:R-:W-:Y:S03]  /*5b860*/  STL.64 [R1+0x498], R26 ;  /* 0x0004981a01007387 */ /* 0x000fe60000100a00 */
[----:B0-----:R-:W4:Y:S04]  /*5b870*/  LDL R24, [R1] ;  /* 0x0000000001187983 */ /* 0x001f280000100800 */
[----:B------:R-:W4:Y:S01]  /*5b880*/  LDL R25, [R1+0x4] ;  /* 0x0000040001197983 */ /* 0x000f220000100800 */
[C---:B--2---:R-:W-:Y:S03]  /*5b890*/  HMMA.16816.F32.BF16 R12, R4.reuse, R12, R8 ;  /* 0x0000000c040c723c */ /* 0x044fe60000041808 */
[----:B------:R-:W2:Y:S01]  /*5b8a0*/  LDL.LU.64 R10, [R1+0x4898] ;  /* 0x00489800010a7983 */ /* 0x000ea20000300a00 */
[----:B------:R-:W2:Y:S11]  /*5b8b0*/  LDL.LU.64 R8, [R1+0x4890] ;  /* 0x0048900001087983 */ /* 0x000eb60000300a00 */
[----:B------:R-:W-:Y:S08]  /*5b8c0*/  @!UPT UIADD3 URZ, URZ, URZ, URZ ;  /* 0x0000003f3f3ff290 */ /* 0x000ff0000fffe03f */
        /* <DEDUP_REMOVED lines=11> */
[C---:B----4-:R-:W-:Y:S01]  /*5b980*/  HMMA.16816.F32.BF16 R24, R4.reuse, R24, R12 ;  /* 0x000000180418723c */ /* 0x050fe2000004180c */
[----:B------:R-:W4:Y:S01]  /*5b990*/  LDL.LU.64 R14, [R1+0x4860] ;  /* 0x00486000010e7983 */ /* 0x000f220000300a00 */
[----:B------:R-:W4:Y:S11]  /*5b9a0*/  LDL.LU.64 R12, [R1+0x4858] ;  /* 0x00485800010c7983 */ /* 0x000f360000300a00 */
[----:B------:R-:W-:Y:S10]  /*5b9b0*/  @!UPT UIADD3 URZ, URZ, URZ, URZ ;  /* 0x0000003f3f3ff290 */ /* 0x000ff4000fffe03f */
[----:B------:R-:W-:Y:S01]  /*5b9c0*/  STL.64 [R1+0x3e0], R24 ;  /* 0x0003e01801007387 */ /* 0x000fe20000100a00 */
[----:B------:R3:W-:Y:S02]  /*5b9d0*/  STL.64 [R1+0x3e8], R26 ;  /* 0x0003e81a01007387 */ /* 0x0007e40000100a00 */
[----:B---3--:R-:W-:Y:S07]  /*5b9e0*/  HMMA.16816.F32.BF16 R24, R4, R16, R20 ;  /* 0x000000100418723c */ /* 0x008fee0000041814 */
[----:B------:R-:W-:-:S02]  /*5b9f0*/  IMAD.MOV.U32 R20, RZ, RZ, R19 ;  /* 0x000000ffff147224 */ /* 0x000fc400078e0013 */
[----:B------:R-:W-:Y:S11]  /*5ba00*/  IMAD.MOV.U32 R21, RZ, RZ, R18 ;  /* 0x000000ffff157224 */ /* 0x000ff600078e0012 */
[----:B------:R-:W-:Y:S03]  /*5ba10*/  @!UPT UIADD3 URZ, URZ, URZ, URZ ;  /* 0x0000003f3f3ff290 */ /* 0x000fe6000fffe03f */
[----:B------:R-:W-:Y:S01]  /*5ba20*/  STL.64 [R1+0x3d0], R24 ;  /* 0x0003d01801007387 */ /* 0x000fe20000100a00 */
[----:B------:R-:W-:Y:S02]  /*5ba30*/  STL.64 [R1+0x3d8], R26 ;  /* 0x0003d81a01007387 */ /* 0x000fe40000100a00 */
[----:B------:R-:W-:Y:S02]  /*5ba40*/  STL.64 [R1+0x47b0], R20 ;  /* 0x0047b01401007387 */ /* 0x000fe40000100a00 */
[----:B------:R0:W-:Y:S02]  /*5ba50*/  STL.64 [R1+0x4738], R16 ;  /* 0x0047381001007387 */ /* 0x0001e40000100a00 */
[----:B0-----:R-:W3:Y:S01]  /*5ba60*/  LDL.LU R16, [R1+0x6a0] ;  /* 0x0006a00001107983 */ /* 0x001ee20000300800 */
[----:B------:R-:W3:Y:S02]  /*5ba70*/  LDL.LU R17, [R1+0x6a4] ;  /* 0x0006a40001117983 */ /* 0x000ee40000300800 */
[----:B------:R-:W3:Y:S02]  /*5ba80*/  LDL.LU R18, [R1+0x6a8] ;  /* 0x0006a80001127983 */ /* 0x000ee40000300800 */
[----:B------:R-:W3:Y:S02]  /*5ba90*/  LDL.LU R19, [R1+0x6ac] ;  /* 0x0006ac0001137983 */ /* 0x000ee40000300800 */
[----:B--2---:R-:W-:-:S02]  /*5baa0*/  IMAD.MOV.U32 R20, RZ, RZ, R11 ;  /* 0x000000ffff147224 */ /* 0x004fc400078e000b */
[----:B------:R-:W-:-:S05]  /*5bab0*/  IMAD.MOV.U32 R21, RZ, RZ, R10 ;  /* 0x000000ffff157224 */ /* 0x000fca00078e000a */
[----:B------:R0:W-:Y:S02]  /*5bac0*/  STL.64 [R1+0x47c8], R20 ;  /* 0x0047c81401007387 */ /* 0x0001e40000100a00 */
[----:B0-----:R-:W-:Y:S02]  /*5bad0*/  IMAD.MOV.U32 R20, RZ, RZ, R9 ;  /* 0x000000ffff147224 */ /* 0x001fe400078e0009 */
[----:B------:R-:W-:-:S05]  /*5bae0*/  IMAD.MOV.U32 R21, RZ, RZ, R8 ;  /* 0x000000ffff157224 */ /* 0x000fca00078e0008 */
[----:B------:R-:W-:Y:S04]  /*5baf0*/  STL.64 [R1+0x47e0], R20 ;  /* 0x0047e01401007387 */ /* 0x000fe80000100a00 */
[----:B---3--:R-:W-:Y:S01]  /*5bb00*/  STL.64 [R1+0x4790], R18 ;  /* 0x0047901201007387 */ /* 0x008fe20000100a00 */
        /* <DEDUP_REMOVED lines=10> */
[----:B------:R0:W-:Y:S02]  /*5bbb0*/  STL.64 [R1+0x47e8], R20 ;  /* 0x0047e81401007387 */ /* 0x0001e40000100a00 */
[----:B0-----:R-:W-:-:S02]  /*5bbc0*/  IMAD.MOV.U32 R20, RZ, RZ, R2 ;  /* 0x000000ffff147224 */ /* 0x001fc400078e0002 */
[----:B----4-:R-:W-:Y:S01]  /*5bbd0*/  IMAD.MOV.U32 R21, RZ, RZ, R12 ;  /* 0x000000ffff157224 */ /* 0x010fe200078e000c */
[----:B------:R-:W2:Y:S01]  /*5bbe0*/  LDL.LU R2, [R1+0x4850] ;  /* 0x0048500001027983 */ /* 0x000ea20000300800 */
[----:B------:R-:W4:Y:S03]  /*5bbf0*/  LDL.LU R12, [R1+0x484c] ;  /* 0x00484c00010c7983 */ /* 0x000f260000300800 */
[----:B------:R-:W-:Y:S01]  /*5bc00*/  STL.64 [R1+0x4808], R20 ;  /* 0x0048081401007387 */ /* 0x000fe20000100a00 */
[----:B---3--:R-:W-:Y:S02]  /*5bc10*/  STL.64 [R1+0x47a8], R18 ;  /* 0x0047a81201007387 */ /* 0x008fe40000100a00 */
[----:B------:R0:W-:Y:S02]  /*5bc20*/  STL.64 [R1+0x47a0], R16 ;  /* 0x0047a01001007387 */ /* 0x0001e40000100a00 */
[----:B0-----:R-:W3:Y:S01]  /*5bc30*/  LDL.LU R16, [R1+0x6c0] ;  /* 0x0006c00001107983 */ /* 0x001ee20000300800 */
[----:B------:R-:W3:Y:S02]  /*5bc40*/  LDL.LU R17, [R1+0x6c4] ;  /* 0x0006c40001117983 */ /* 0x000ee40000300800 */
[----:B------:R-:W2:Y:S02]  /*5bc50*/  LDL.LU R18, [R1+0x6c8] ;  /* 0x0006c80001127983 */ /* 0x000ea40000300800 */
[----:B------:R-:W2:Y:S02]  /*5bc60*/  LDL.LU R19, [R1+0x6cc] ;  /* 0x0006cc0001137983 */ /* 0x000ea40000300800 */
[----:B------:R-:W-:-:S02]  /*5bc70*/  IMAD.MOV.U32 R20, RZ, RZ, R13 ;  /* 0x000000ffff147224 */ /* 0x000fc400078e000d */
[----:B------:R-:W-:Y:S01]  /*5bc80*/  IMAD.MOV.U32 R21, RZ, RZ, R29 ;  /* 0x000000ffff157224 */ /* 0x000fe200078e001d */
[----:B------:R-:W4:Y:S04]  /*5bc90*/  LDL.LU R13, [R1+0x4848] ;  /* 0x00484800010d7983 */ /* 0x000f280000300800 */
[----:B------:R-:W-:Y:S01]  /*5bca0*/  STL.64 [R1+0x4820], R20 ;  /* 0x0048201401007387 */ /* 0x000fe20000100a00 */
        /* <DEDUP_REMOVED lines=26> */
[----:B----4-:R-:W-:Y:S01]  /*5be50*/  HMMA.16816.F32.BF16 R8, R4, R12, R8 ;  /* 0x0000000c0408723c */ /* 0x010fe20000041808 */
        /* <DEDUP_REMOVED lines=16> */
[----:B------:R-:W-:-:S02]  /*5bf60*/  IMAD.MOV.U32 R20, RZ, RZ, R28 ;  /* 0x000000ffff147224 */ /* 0x000fc400078e001c */
[----:B------:R-:W-:Y:S01]  /*5bf70*/  IMAD.MOV.U32 R21, RZ, RZ, R14 ;  /* 0x000000ffff157224 */ /* 0x000fe200078e000e */
[C---:B----4-:R-:W-:Y:S01]  /*5bf80*/  HMMA.16816.F32.BF16 R24, R4.reuse, R8, R24 ;  /* 0x000000080418723c */ /* 0x050fe20000041818 */
[----:B---3--:R-:W-:Y:S01]  /*5bf90*/  STL.64 [R1+0x4720], R10 ;  /* 0x0047200a01007387 */ /* 0x008fe20000100a00 */
[----:B------:R-:W-:Y:S11]  /*5bfa0*/  STL.64 [R1+0x4718], R8 ;  /* 0x0047180801007387 */ /* 0x000ff60000100a00 */
[----:B------:R-:W-:Y:S10]  /*5bfb0*/  @!UPT UIADD3 URZ, URZ, URZ, URZ ;  /* 0x0000003f3f3ff290 */ /* 0x000ff4000fffe03f */
[----:B------:R-:W-:Y:S01]  /*5bfc0*/  STL.64 [R1+0x3b0], R24 ;  /* 0x0003b01801007387 */ /* 0x000fe20000100a00 */
[----:B------:R-:W-:Y:S02]  /*5bfd0*/  STL.64 [R1+0x3b8], R26 ;  /* 0x0003b81a01007387 */ /* 0x000fe40000100a00 */
[----:B------:R-:W0:Y:S01]  /*5bfe0*/  LDSM.16.MT88.4 R24, [R2+0x8180] ;  /* 0x008180000218783b */ /* 0x000e220000004200 */
[C---:B--2---:R-:W-:Y:S01]  /*5bff0*/  HMMA.16816.F32.BF16 R20, R4.reuse, R20, R16 ;  /* 0x000000140414723c */ /* 0x044fe20000041810 */
[----:B0-----:R-:W-:Y:S02]  /*5c000*/  STL.64 [R1+0x4678], R26 ;  /* 0x0046781a01007387 */ /* 0x001fe40000100a00 */
[----:B------:R0:W-:Y:S02]  /*5c010*/  STL.64 [R1+0x4670], R24 ;  /* 0x0046701801007387 */ /* 0x0001e40000100a00 */
[----:B0-----:R-:W2:Y:S01]  /*5c020*/  LDL.64 R24, [R1+0x160] ;  /* 0x0001600001187983 */ /* 0x001ea20000100a00 */
[----:B------:R-:W-:Y:S02]  /*5c030*/  STL [R1+0x436c], R2 ;  /* 0x00436c0201007387 */ /* 0x000fe40000100800 */
[----:B------:R-:W3:Y:S02]  /*5c040*/  LDL.LU.64 R18, [R1+0x4830] ;  /* 0x0048300001127983 */ /* 0x000ee40000300a00 */
[----:B------:R-:W3:Y:S11]  /*5c050*/  LDL.LU.64 R16, [R1+0x4828] ;  /* 0x0048280001107983 */ /* 0x000ef60000300a00 */
[----:B------:R-:W-:Y:S02]  /*5c060*/  @!UPT UIADD3 URZ, URZ, URZ, URZ ;  /* 0x0000003f3f3ff290 */ /* 0x000fe4000fffe03f */
        /* <DEDUP_REMOVED lines=10> */
[----:B---3--:R-:W-:Y:S02]  /*5c110*/  HMMA.16816.F32.BF16 R20, R4, R20, R16 ;  /* 0x000000140414723c */ /* 0x008fe40000041810 */
[----:B------:R-:W3:Y:S01]  /*5c120*/  LDL.LU.64 R18, [R1+0x4800] ;  /* 0x0048000001127983 */ /* 0x000ee20000300a00 */
[----:B------:R-:W3:Y:S11]  /*5c130*/  LDL.LU.64 R16, [R1+0x47f8] ;  /* 0x0047f80001107983 */ /* 0x000ef60000300a00 */
[----:B------:R-:W-:Y:S09]  /*5c140*/  @!UPT UIADD3 URZ, URZ, URZ, URZ ;  /* 0x0000003f3f3ff290 */ /* 0x000ff2000fffe03f */
[----:B------:R-:W-:Y:S01]  /*5c150*/  STL.64 [R1+0x700], R20 ;  /* 0x0007001401007387 */ /* 0x000fe20000100a00 */
[----:B------:R0:W-:Y:S03]  /*5c160*/  STL.64 [R1+0x708], R22 ;  /* 0x0007081601007387 */ /* 0x0001e60000100a00 */
[----:B0-----:R-:W4:Y:S01]  /*5c170*/  LDL.LU.64 R22, [R1+0x47f0] ;  /* 0x0047f00001167983 */ /* 0x001f220000300a00 */
[----:B------:R-:W4:Y:S02]  /*5c180*/  LDL.LU.64 R20, [R1+0x47e8] ;  /* 0x0047e80001147983 */ /* 0x000f240000300a00 */
[----:B------:R-:W-:Y:S02]  /*5c190*/  IMAD.MOV.U32 R8, RZ, RZ, R3 ;  /* 0x000000ffff087224 */ /* 0x000fe400078e0003 */
[----:B------:R-:W-:-:S07]  /*5c1a0*/  IMAD.MOV.U32 R9, RZ, RZ, R0 ;  /* 0x000000ffff097224 */ /* 0x000fce00078e0000 */
[C---:B----4-:R-:W-:Y:S01]  /*5c1b0*/  HMMA.16816.F32.BF16 R8, R4.reuse, R8, R20 ;  /* 0x000000080408723c */ /* 0x050fe20000041814 */
[----:B------:R-:W3:Y:S11]  /*5c1c0*/  LDL.LU.64 R20, [R1+0x47e0] ;  /* 0x0047e00001147983 */ /* 0x000ef60000300a00 */
[----:B------:R-:W-:Y:S11]  /*5c1d0*/  @!UPT UIADD3 URZ, URZ, URZ, URZ ;  /* 0x0000003f3f3ff290 */ /* 0x000ff6000fffe03f */
[----:B------:R0:W-:Y:S01]  /*5c1e0*/  STL.64 [R1+0x6f0], R8 ;  /* 0x0006f00801007387 */ /* 0x0001e20000100a00 */
[----:B------:R1:W-:Y:S03]  /*5c1f0*/  STL.64 [R1+0x6f8], R10 ;  /* 0x0006f80a01007387 */ /* 0x0003e60000100a00 */
[----:B0-----:R-:W2:Y:S01]  /*5c200*/  LDL.LU R8, [R1+0x3a0] ;  /* 0x0003a00001087983 */ /* 0x001ea20000300800 */
[----:B------:R-:W2:Y:S02]  /*5c210*/  LDL.LU R9, [R1+0x3a4] ;  /* 0x0003a40001097983 */ /* 0x000ea40000300800 */
[----:B-1----:R-:W2:Y:S02]  /*5c220*/  LDL.LU R10, [R1+0x3a8] ;  /* 0x0003a800010a7983 */ /* 0x002ea40000300800 */
[----:B------:R-:W2:Y:S01]  /*5c230*/  LDL.LU R11, [R1+0x3ac] ;  /* 0x0003ac00010b7983 */ /* 0x000ea20000300800 */
[C---:B---3--:R-:W-:Y:S01]  /*5c240*/  HMMA.16816.F32.BF16 R20, R4.reuse, R20, R16 ;  /* 0x000000140414723c */ /* 0x048fe20000041810 */
[----:B------:R-:W3:Y:S01]  /*5c250*/  LDL.LU.64 R18, [R1+0x47d8] ;  /* 0x0047d80001127983 */ /* 0x000ee20000300a00 */
[----:B------:R-:W3:Y:S11]  /*5c260*/  LDL.LU.64 R16, [R1+0x47d0] ;  /* 0x0047d00001107983 */ /* 0x000ef60000300a00 */
[----:B------:R-:W-:Y:S10]  /*5c270*/  @!UPT UIADD3 URZ, URZ, URZ, URZ ;  /* 0x0000003f3f3ff290 */ /* 0x000ff4000fffe03f */
        /* <DEDUP_REMOVED lines=24> */
[C---:B---3--:R-:W-:Y:S01]  /*5c400*/  HMMA.16816.F32.BF16 R16, R4.reuse, R20, R16 ;  /* 0x000000140410723c */ /* 0x048fe20000041810 */
[----:B------:R-:W-:Y:S02]  /*5c410*/  IMAD.MOV.U32 R14, RZ, RZ, R20 ;  /* 0x000000ffff0e7224 */ /* 0x000fe400078e0014 */
[----:B------:R-:W-:Y:S11]  /*5c420*/  IMAD.MOV.U32 R3, RZ, RZ, R21 ;  /* 0x000000ffff037224 */ /* 0x000ff600078e0015 */
[----:B------:R-:W-:Y:S09]  /*5c430*/  @!UPT UIADD3 URZ, URZ, URZ, URZ ;  /* 0x0000003f3f3ff290 */ /* 0x000ff2000fffe03f */
[----:B------:R0:W-:Y:S01]  /*5c440*/  STL.64 [R1+0x6a0], R16 ;  /* 0x0006a01001007387 */ /* 0x0001e20000100a00 */
[----:B------:R-:W-:Y:S02]  /*5c450*/  STL.64 [R1+0x6a8], R18 ;  /* 0x0006a81201007387 */ /* 0x000fe40000100a00 */
[----:B-1----:R-:W3:Y:S02]  /*5c460*/  LDL.LU.64 R22, [R1+0x4778] ;  /* 0x0047780001167983 */ /* 0x002ee40000300a00 */
[----:B------:R-:W3:Y:S01]  /*5c470*/  LDL.LU.64 R20, [R1+0x4770] ;  /* 0x0047700001147983 */ /* 0x000ee20000300a00 */
[----:B0-----:R-:W4:Y:S04]  /*5c480*/  LDL.64 R16, [R1] ;  /* 0x0000000001107983 */ /* 0x001f280000100a00 */
[----:B----4-:R0:W-:Y:S04]  /*5c490*/  STL.64 [R1+0x4750], R16 ;  /* 0x0047501001007387 */ /* 0x0101e80000100a00 */
[----:B0-----:R-:W4:Y:S04]  /*5c4a0*/  LDL.64 R16, [R1+0x10] ;  /* 0x0000100001107983 */ /* 0x001f280000100a00 */
[----:B----4-:R0:W-:Y:S04]  /*5c4b0*/  STL.64 [R1+0x4758], R16 ;  /* 0x0047581001007387 */ /* 0x0101e80000100a00 */
[----:B0-----:R-:W4:Y:S01]  /*5c4c0*/  LDL.64 R16, [R1+0x20] ;  /* 0x0000200001107983 */ /* 0x001f220000100a00 */
[----:B------:R-:W-:Y:S02]  /*5c4d0*/  STL.64 [R1+0x4730], R14 ;  /* 0x0047300e01007387 */ /* 0x000fe40000100a00 */
[----:B------:R0:W-:Y:S02]  /*5c4e0*/  STL.64 [R1+0x4728], R12 ;  /* 0x0047280c01007387 */ /* 0x0001e40000100a00 */
        /* <DEDUP_REMOVED lines=10> */
[----:B------:R-:W-:Y:S01]  /*5c590*/  HMMA.16816.F32.BF16 R4, R4, R24, R8 ;  /* 0x000000180404723c */ /* 0x000fe20000041808 */
[----:B--2---:R-:W-:Y:S01]  /*5c5a0*/  STL.64 [R1+0x4768], R14 ;  /* 0x0047680e01007387 */ /* 0x004fe20000100a00 */
[----:B------:R0:W-:Y:S03]  /*5c5b0*/  STL.64 [R1+0x4760], R12 ;  /* 0x0047600c01007387 */ /* 0x0001e60000100a00 */
[----:B0-----:R-:W3:Y:S01]  /*5c5c0*/  LDL.LU R12, [R1+0x380] ;  /* 0x00038000010c7983 */ /* 0x001ee20000300800 */
[----:B------:R-:W3:Y:S02]  /*5c5d0*/  LDL.LU R13, [R1+0x384] ;  /* 0x00038400010d7983 */ /* 0x000ee40000300800 */
[----:B------:R-:W3:Y:S02]  /*5c5e0*/  LDL.LU R14, [R1+0x388] ;  /* 0x00038800010e7983 */ /* 0x000ee40000300800 */
[----:B------:R-:W3:Y:S01]  /*5c5f0*/  LDL.LU R15, [R1+0x38c] ;  /* 0x00038c00010f7983 */ /* 0x000ee20000300800 */
[----:B------:R-:W2:Y:S11]  /*5c600*/  LDL.LU R8, [R1+0x340] ;  /* 0x0003400001087983 */ /* 0x000eb60000300800 */
[----:B------:R-:W-:Y:S01]  /*5c610*/  @!UPT UIADD3 URZ, URZ, URZ, URZ ;  /* 0x0000003f3f3ff290 */ /* 0x000fe2000fffe03f */
[----:B------:R0:W-:Y:S02]  /*5c620*/  STL.64 [R1+0x3a0], R4 ;  /* 0x0003a00401007387 */ /* 0x0001e40000100a00 */
[----:B------:R1:W-:Y:S02]  /*5c630*/  STL.64 [R1+0x3a8], R6 ;  /* 0x0003a80601007387 */ /* 0x0003e40000100a00 */
[----:B------:R-:W2:Y:S01]  /*5c640*/  LDL.LU R9, [R1+0x344] ;  /* 0x0003440001097983 */ /* 0x000ea20000300800 */
[----:B------:R-:W2:Y:S01]  /*5c650*/  LDL.LU R10, [R1+0x348] ;  /* 0x00034800010a7983 */ /* 0x000ea20000300800 */
[----:B------:R-:W2:Y:S03]  /*5c660*/  LDL.LU R11, [R1+0x34c] ;  /* 0x00034c00010b7983 */ /* 0x000ea60000300800 */
[----:B0-----:R-:W2:Y:S01]  /*5c670*/  LDL.LU R4, [R1+0x330] ;  /* 0x0003300001047983 */ /* 0x001ea20000300800 */
[----:B------:R-:W2:Y:S02]  /*5c680*/  LDL.LU R5, [R1+0x334] ;  /* 0x0003340001057983 */ /* 0x000ea40000300800 */
[----:B-1----:R-:W2:Y:S02]  /*5c690*/  LDL.LU R6, [R1+0x338] ;  /* 0x0003380001067983 */ /* 0x002ea40000300800 */
[----:B------:R-:W2:Y:S01]  /*5c6a0*/  LDL.LU R7, [R1+0x33c] ;  /* 0x00033c0001077983 */ /* 0x000ea20000300800 */
[----:B------:R0:W-:Y:S01]  /*5c6b0*/  STL.64 [R1+0x4688], R24 ;  /* 0x0046881801007387 */ /* 0x0001e20000100a00 */
[----:B----4-:R-:W-:-:S02]  /*5c6c0*/  IMAD.MOV.U32 R2, RZ, RZ, R16 ;  /* 0x000000ffff027224 */ /* 0x010fc400078e0010 */
[----:B------:R-:W-:Y:S01]  /*5c6d0*/  IMAD.MOV.U32 R0, RZ, RZ, R17 ;  /* 0x000000ffff007224 */ /* 0x000fe200078e0011 */
[----:B0-----:R-:W4:Y:S01]  /*5c6e0*/  LDL.LU R24, [R1+0x370] ;  /* 0x0003700001187983 */ /* 0x001f220000300800 */
[----:B------:R-:W4:Y:S02]  /*5c6f0*/  LDL.LU R25, [R1+0x374] ;  /* 0x0003740001197983 */ /* 0x000f240000300800 */
[----:B------:R-:W4:Y:S02]  /*5c700*/  LDL.LU R26, [R1+0x378] ;  /* 0x00037800011a7983 */ /* 0x000f240000300800 */
[----:B------:R-:W4:Y:S01]  /*5c710*/  LDL.LU R27, [R1+0x37c] ;  /* 0x00037c00011b7983 */ /* 0x000f220000300800 */
[C---:B---3--:R-:W-:Y:S11]  /*5c720*/  HMMA.16816.F32.BF16 R12, R20.reuse, R16, R12 ;  /* 0x00000010140c723c */ /* 0x048ff6000004180c */
[----:B------:R-:W-:Y:S11]  /*5c730*/  @!UPT UIADD3 URZ, URZ, URZ, URZ ;  /* 0x0000003f3f3ff290 */ /* 0x000ff6000fffe03f */
[----:B------:R-:W-:Y:S01]  /*5c740*/  @!UPT UIADD3 URZ, URZ, URZ, URZ ;  /* 0x0000003f3f3ff290 */ /* 0x000fe2000fffe03f */
[----:B------:R-:W-:Y:S01]  /*5c750*/  STL.64 [R1+0x380], R12 ;  /* 0x0003800c01007387 */ /* 0x000fe20000100a00 */
[----:B------:R0:W-:Y:S03]  /*5c760*/  STL.64 [R1+0x388], R14 ;  /* 0x0003880e01007387 */ /* 0x0001e60000100a00 */
[----:B0-----:R-:W3:Y:S01]  /*5c770*/  LDL.LU.64 R14, [R1+0x4768] ;  /* 0x00476800010e7983 */ /* 0x001ee20000300a00 */
[----:B------:R-:W3:Y:S02]  /*5c780*/  LDL.LU.64 R12, [R1+0x4760] ;  /* 0x00476000010c7983 */ /* 0x000ee40000300a00 */
[----:B------:R-:W4:Y:S02]  /*5c790*/  LDL.LU.64 R16, [R1+0x4758] ;  /* 0x0047580001107983 */ /* 0x000f240000300a00 */
[----:B------:R-:W-:Y:S01]  /*5c7a0*/  STL [R1+0x46ec], R0 ;  /* 0x0046ec0001007387 */ /* 0x000fe20000100800 */
[----:B------:R-:W-:Y:S01]  /*5c7b0*/  STL [R1+0x46e8], R2 ;  /* 0x0046e80201007387 */ /* 0x000fe20000100800 */
[C---:B----4-:R-:W-:Y:S11]  /*5c7c0*/  HMMA.16816.F32.BF16 R24, R20.reuse, R16, R24 ;  /* 0x000000101418723c */ /* 0x050ff60000041818 */
[----:B------:R-:W-:Y:S11]  /*5c7d0*/  @!UPT UIADD3 URZ, URZ, URZ, URZ ;  /* 0x0000003f3f3ff290 */ /* 0x000ff6000fffe03f */
[----:B------:R-:W-:Y:S01]  /*5c7e0*/  @!UPT UIADD3 URZ, URZ, URZ, URZ ;  /* 0x0000003f3f3ff290 */ /* 0x000fe2000fffe03f */
[----:B------:R-:W-:Y:S01]  /*5c7f0*/  STL.64 [R1+0x370], R24 ;  /* 0x0003701801007387 */ /* 0x000fe20000100a00 */
[----:B------:R0:W-:Y:S02]  /*5c800*/  STL.64 [R1+0x378], R26 ;  /* 0x0003781a01007387 */ /* 0x0001e40000100a00 */
[----:B0-----:R-:W-:Y:S02]  /*5c810*/  IMAD.MOV.U32 R27, RZ, RZ, R16 ;  /* 0x000000ffff1b7224 */ /* 0x001fe400078e0010 */
[----:B------:R-:W-:Y:S02]  /*5c820*/  IMAD.MOV.U32 R26, RZ, RZ, R17 ;  /* 0x000000ffff1a7224 */ /* 0x000fe400078e0011 */
[----:B------:R-:W3:Y:S03]  /*5c830*/  LDL.LU.64 R16, [R1+0x4750] ;  /* 0x0047500001107983 */ /* 0x000ee60000300a00 */
[----:B------:R0:W-:Y:S02]  /*5c840*/  STL.64 [R1+0x46f8], R26 ;  /* 0x0046f81a01007387 */ /* 0x0001e40000100a00 */
[----:B------:R-:W4:Y:S02]  /*5c850*/  LDL.LU R24, [R1+0x590] ;  /* 0x0005900001187983 */ /* 0x000f240000300800 */
[----:B------:R-:W4:Y:S01]  /*5c860*/  LDL.LU R25, [R1+0x594] ;  /* 0x0005940001197983 */ /* 0x000f220000300800 */
[----:B0-----:R-:W2:Y:S01]  /*5c870*/  LDL.LU R26, [R1+0x598] ;  /* 0x00059800011a7983 */ /* 0x001ea20000300800 */
[----:B------:R-:W2:Y:S01]  /*5c880*/  LDL.LU R27, [R1+0x59c] ;  /* 0x00059c00011b7983 */ /* 0x000ea20000300800 */
[----:B---3--:R-:W-:Y:S01]  /*5c890*/  HMMA.16816.F32.BF16 R12, R20, R16, R12 ;  /* 0x00000010140c723c */ /* 0x008fe2000004180c */
[----:B------:R-:W-:-:S02]  /*5c8a0*/  IMAD.MOV.U32 R0, RZ, RZ, R16 ;  /* 0x000000ffff007224 */ /* 0x000fc400078e0010 */
[----:B------:R-:W-:Y:S01]  /*5c8b0*/  IMAD.MOV.U32 R2, RZ, RZ, R17 ;  /* 0x000000ffff027224 */ /* 0x000fe200078e0011 */
[----:B--2---:R-:W-:Y:S01]  /*5c8c0*/  STL.64 [R1+0x4708], R26 ;  /* 0x0047081a01007387 */ /* 0x004fe20000100a00 */
[----:B----4-:R0:W-:Y:S03]  /*5c8d0*/  STL.64 [R1+0x4700], R24 ;  /* 0x0047001801007387 */ /* 0x0101e60000100a00 */
[----:B0-----:R-:W2:Y:S11]  /*5c8e0*/  LDL.64 R24, [R1+0x30] ;  /* 0x0000300001187983 */ /* 0x001eb60000100a00 */
[----:B------:R-:W-:Y:S04]  /*5c8f0*/  @!UPT UIADD3 URZ, URZ, URZ, URZ ;  /* 0x0000003f3f3ff290 */ /* 0x000fe8000fffe03f */
[----:B------:R-:W-:Y:S02]  /*5c900*/  STL.64 [R1+0x360], R12 ;  /* 0x0003600c01007387 */ /* 0x000fe40000100a00 */
[----:B------:R0:W-:Y:S02]  /*5c910*/  STL.64 [R1+0x368], R14 ;  /* 0x0003680e01007387 */ /* 0x0001e40000100a00 */
[----:B0-----:R-:W3:Y:S01]  /*5c920*/  LDL.LU.64 R14, [R1+0x4748] ;  /* 0x00474800010e7983 */ /* 0x001ee20000300a00 */
        /* <DEDUP_REMOVED lines=8> */
[----:B------:R-:W4:Y:S02]  /*5c9b0*/  LDL.LU.64 R12, [R1+0x4728] ;  /* 0x00472800010c7983 */ /* 0x000f240000300a00 */
[----:B------:R0:W-:Y:S02]  /*5c9c0*/  STL.64 [R1+0x46e0], R16 ;  /* 0x0046e01001007387 */ /* 0x0001e40000100a00 */
[----:B0-----:R-:W2:Y:S01]  /*5c9d0*/  LDL.64 R16, [R1+0x1e0] ;  /* 0x0001e00001107983 */ /* 0x001ea20000100a00 */
[----:B----4-:R-:W-:Y:S03]  /*5c9e0*/  HMMA.16816.F32.BF16 R8, R20, R12, R8 ;  /* 0x0000000c1408723c */ /* 0x010fe60000041808 */
[----:B--2---:R0:W-:Y:S04]  /*5c9f0*/  STL.64 [R1+0x4710], R16 ;  /* 0x0047101001007387 */ /* 0x0041e80000100a00 */
[----:B0-----:R-:W2:Y:S01]  /*5ca00*/  LDL.LU R16, [R1+0x5a0] ;  /* 0x0005a00001107983 */ /* 0x001ea20000300800 */
[----:B------:R-:W2:Y:S02]  /*5ca10*/  LDL.LU R17, [R1+0x5a4] ;  /* 0x0005a40001117983 */ /* 0x000ea40000300800 */
[----:B------:R-:W2:Y:S02]  /*5ca20*/  LDL.LU R18, [R1+0x5a8] ;  /* 0x0005a80001127983 */ /* 0x000ea40000300800 */
[----:B------:R-:W2:Y:S11]  /*5ca30*/  LDL.LU R19, [R1+0x5ac] ;  /* 0x0005ac0001137983 */ /* 0x000eb60000300800 */
[----:B------:R-:W-:Y:S01]  /*5ca40*/  STL.64 [R1+0x340], R8 ;  /* 0x0003400801007387 */ /* 0x000fe20000100a00 */
[----:B------:R0:W-:Y:S03]  /*5ca50*/  STL.64 [R1+0x348], R10 ;  /* 0x0003480a01007387 */ /* 0x0001e60000100a00 */
[----:B0-----:R-:W4:Y:S01]  /*5ca60*/  LDL.LU.64 R10, [R1+0x4720] ;  /* 0x00472000010a7983 */ /* 0x001f220000300a00 */
[----:B------:R-:W2:Y:S02]  /*5ca70*/  LDL.LU.64 R8, [R1+0x4718] ;  /* 0x0047180001087983 */ /* 0x000ea40000300a00 */
[----:B------:R-:W-:-:S02]  /*5ca80*/  IMAD.MOV.U32 R29, RZ, RZ, R24 ;  /* 0x000000ffff1d7224 */ /* 0x000fc400078e0018 */
[----:B------:R-:W-:Y:S01]  /*5ca90*/  IMAD.MOV.U32 R28, RZ, RZ, R25 ;  /* 0x000000ffff1c7224 */ /* 0x000fe200078e0019 */
[C---:B--2---:R-:W-:Y:S01]  /*5caa0*/  HMMA.16816.F32.BF16 R4, R20.reuse, R8, R4 ;  /* 0x000000081404723c */ /* 0x044fe20000041804 */
[----:B----4-:R-:W-:Y:S01]  /*5cab0*/  STL.64 [R1+0x4608], R10 ;  /* 0x0046080a01007387 */ /* 0x010fe20000100a00 */
[----:B------:R0:W-:Y:S11]  /*5cac0*/  STL.64 [R1+0x4600], R8 ;  /* 0x0046000801007387 */ /* 0x0001f60000100a00 */
[----:B------:R-:W-:Y:S10]  /*5cad0*/  @!UPT UIADD3 URZ, URZ, URZ, URZ ;  /* 0x0000003f3f3ff290 */ /* 0x000ff4000fffe03f */
[----:B------:R-:W-:Y:S01]  /*5cae0*/  STL.64 [R1+0x330], R4 ;  /* 0x0003300401007387 */ /* 0x000fe20000100a00 */
[----:B------:R-:W-:Y:S02]  /*5caf0*/  STL.64 [R1+0x338], R6 ;  /* 0x0003380601007387 */ /* 0x000fe40000100a00 */
[----:B---3--:R-:W1:Y:S01]  /*5cb00*/  LDSM.16.MT88.4 R4, [R15+0x8000] ;  /* 0x008000000f04783b */ /* 0x008e620000004200 */
[----:B------:R-:W-:Y:S01]  /*5cb10*/  HMMA.16816.F32.BF16 R16, R20, R24, R16 ;  /* 0x000000181410723c */ /* 0x000fe20000041810 */
[----:B0-----:R-:W2:Y:S02]  /*5cb20*/  LDL.64 R8, [R1+0x1d0] ;  /* 0x0001d00001087983 */ /* 0x001ea40000100a00 */
[----:B------:R-:W-:Y:S02]  /*5cb30*/  STL [R1+0x45e0], R15 ;  /* 0x0045e00f01007387 */ /* 0x000fe40000100800 */
[----:B-1----:R-:W-:Y:S01]  /*5cb40*/  STL.64 [R1+0x4530], R6 ;  /* 0x0045300601007387 */ /* 0x002fe20000100a00 */
[----:B------:R0:W-:Y:S02]  /*5cb50*/  STL.64 [R1+0x4528], R4 ;  /* 0x0045280401007387 */ /* 0x0001e40000100a00 */
[----:B0-----:R-:W-:-:S02]  /*5cb60*/  IMAD.MOV.U32 R4, RZ, RZ, R14 ;  /* 0x000000ffff047224 */ /* 0x001fc400078e000e */
[----:B------:R-:W-:-:S05]  /*5cb70*/  IMAD.MOV.U32 R5, RZ, RZ, R3 ;  /* 0x000000ffff057224 */ /* 0x000fca00078e0003 */
[----:B------:R0:W-:Y:S04]  /*5cb80*/  STL.64 [R1+0x46f0], R4 ;  /* 0x0046f00401007387 */ /* 0x0001e80000100a00 */
[----:B0-----:R-:W3:Y:S01]  /*5cb90*/  LDL.LU R4, [R1+0x580] ;  /* 0x0005800001047983 */ /* 0x001ee20000300800 */
[----:B------:R-:W3:Y:S02]  /*5cba0*/  LDL.LU R5, [R1+0x584] ;  /* 0x0005840001057983 */ /* 0x000ee40000300800 */
[----:B------:R-:W3:Y:S02]  /*5cbb0*/  LDL.LU R6, [R1+0x588] ;  /* 0x0005880001067983 */ /* 0x000ee40000300800 */
[----:B------:R-:W3:Y:S01]  /*5cbc0*/  LDL.LU R7, [R1+0x58c] ;  /* 0x00058c0001077983 */ /* 0x000ee20000300800 */
[----:B------:R0:W-:Y:S01]  /*5cbd0*/  STL.64 [R1+0x5a0], R16 ;  /* 0x0005a01001007387 */ /* 0x0001e20000100a00 */
[----:B------:R-:W-:Y:S03]  /*5cbe0*/  STL.64 [R1+0x5a8], R18 ;  /* 0x0005a81201007387 */ /* 0x000fe60000100a00 */
[----:B0-----:R-:W4:Y:S01]  /*5cbf0*/  LDL.LU.64 R16, [R1+0x4710] ;  /* 0x0047100001107983 */ /* 0x001f220000300a00 */
[----:B------:R-:W4:Y:S02]  /*5cc00*/  LDL.LU.64 R26, [R1+0x4708] ;  /* 0x00470800011a7983 */ /* 0x000f240000300a00 */
[----:B------:R-:W4:Y:S02]  /*5cc10*/  LDL.LU.64 R24, [R1+0x4700] ;  /* 0x0047000001187983 */ /* 0x000f240000300a00 */
[----:B------:R-:W-:Y:S01]  /*5cc20*/  STL [R1+0x45e8], R28 ;  /* 0x0045e81c01007387 */ /* 0x000fe20000100800 */
[----:B------:R-:W-:Y:S01]  /*5cc30*/  STL [R1+0x45e4], R29 ;  /* 0x0045e41d01007387 */ /* 0x000fe20000100800 */
[----:B--2---:R-:W-:-:S02]  /*5cc40*/  IMAD.MOV.U32 R14, RZ, RZ, R8 ;  /* 0x000000ffff0e7224 */ /* 0x004fc400078e0008 */
[----:B------:R-:W-:Y:S01]  /*5cc50*/  IMAD.MOV.U32 R3, RZ, RZ, R9 ;  /* 0x000000ffff037224 */ /* 0x000fe200078e0009 */
[C---:B---3--:R-:W-:Y:S08]  /*5cc60*/  HMMA.16816.F32.BF16 R4, R20.reuse, R8, R4 ;  /* 0x000000081404723c */ /* 0x048ff00000041804 */
[----:B----4-:R-:W-:Y:S01]  /*5cc70*/  HMMA.16816.F32.BF16 R24, R20, R16, R24 ;  /* 0x000000101418723c */ /* 0x010fe20000041818 */
[----:B------:R-:W-:Y:S11]  /*5cc80*/  IMAD.MOV.U32 R15, RZ, RZ, R17 ;  /* 0x000000ffff0f7224 */ /* 0x000ff600078e0011 */
[----:B------:R-:W-:Y:S11]  /*5cc90*/  @!UPT UIADD3 URZ, URZ, URZ, URZ ;  /* 0x0000003f3f3ff290 */ /* 0x000ff6000fffe03f */
[----:B------:R-:W-:Y:S01]  /*5cca0*/  STL.64 [R1+0x590], R24 ;  /* 0x0005901801007387 */ /* 0x000fe20000100a00 */
[----:B------:R0:W-:Y:S03]  /*5ccb0*/  STL.64 [R1+0x598], R26 ;  /* 0x0005981a01007387 */ /* 0x0001e60000100a00 */
[----:B0-----:R-:W2:Y:S01]  /*5ccc0*/  LDL.LU.64 R26, [R1+0x46f8] ;  /* 0x0046f800011a7983 */ /* 0x001ea20000300a00 */
[----:B------:R-:W3:Y:S02]  /*5ccd0*/  LDL.LU R16, [R1+0x570] ;  /* 0x0005700001107983 */ /* 0x000ee40000300800 */
[----:B------:R-:W3:Y:S02]  /*5cce0*/  LDL.LU R17, [R1+0x574] ;  /* 0x0005740001117983 */ /* 0x000ee40000300800 */
[----:B------:R-:W3:Y:S01]  /*5ccf0*/  LDL.LU R18, [R1+0x578] ;  /* 0x0005780001127983 */ /* 0x000ee20000300800 */
[----:B------:R-:W3:Y:S01]  /*5cd00*/  LDL.LU R19, [R1+0x57c] ;  /* 0x00057c0001137983 */ /* 0x000ee20000300800 */
[----:B------:R-:W4:Y:S02]  /*5cd10*/  LDL.64 R24, [R1+0x1b0] ;  /* 0x0001b00001187983 */ /* 0x000f240000100a00 */
[----:B------:R-:W-:Y:S02]  /*5cd20*/  STL [R1+0x45ec], R15 ;  /* 0x0045ec0f01007387 */ /* 0x000fe40000100800 */
[----:B------:R0:W-:Y:S01]  /*5cd30*/  STL.64 [R1+0x580], R4 ;  /* 0x0005800401007387 */ /* 0x0001e20000100a00 */
[----:B------:R-:W-:Y:S04]  /*5cd40*/  STL.64 [R1+0x588], R6 ;  /* 0x0005880601007387 */ /* 0x000fe80000100a00 */
[----:B0-----:R-:W2:Y:S01]  /*5cd50*/  LDL.LU.64 R4, [R1+0x46f0] ;  /* 0x0046f00001047983 */ /* 0x001ea20000300a00 */
        /* <DEDUP_REMOVED lines=16> */
[----:B------:R0:W-:Y:S02]  /*5ce60*/  STL.64 [R1+0x4640], R8 ;  /* 0x0046400801007387 */ /* 0x0001e40000100a00 */
[----:B0-----:R-:W-:Y:S02]  /*5ce70*/  IMAD.MOV.U32 R8, RZ, RZ, R27 ;  /* 0x000000ffff087224 */ /* 0x001fe400078e001b */
[----:B------:R-:W-:-:S05]  /*5ce80*/  IMAD.MOV.U32 R9, RZ, RZ, R26 ;  /* 0x000000ffff097224 */ /* 0x000fca00078e001a */
[----:B------:R0:W-:Y:S04]  /*5ce90*/  STL.64 [R1+0x4658], R8 ;  /* 0x0046580801007387 */ /* 0x0001e80000100a00 */
[----:B0-----:R-:W4:Y:S01]  /*5cea0*/  LDL.LU R8, [R1+0x560] ;  /* 0x0005600001087983 */ /* 0x001f220000300800 */
[----:B------:R-:W4:Y:S02]  /*5ceb0*/  LDL.LU R9, [R1+0x564] ;  /* 0x0005640001097983 */ /* 0x000f240000300800 */
[----:B------:R-:W4:Y:S02]  /*5cec0*/  LDL.LU R10, [R1+0x568] ;  /* 0x00056800010a7983 */ /* 0x000f240000300800 */
[----:B------:R-:W4:Y:S01]  /*5ced0*/  LDL.LU R11, [R1+0x56c] ;  /* 0x00056c00010b7983 */ /* 0x000f220000300800 */
[----:B------:R-:W-:Y:S01]  /*5cee0*/  STL [R1+0x45f4], R3 ;  /* 0x0045f40301007387 */ /* 0x000fe20000100800 */
[----:B------:R-:W-:Y:S02]  /*5cef0*/  STL [R1+0x45f0], R14 ;  /* 0x0045f00e01007387 */ /* 0x000fe40000100800 */
[----:B------:R0:W-:Y:S02]  /*5cf00*/  STL.64 [R1+0x46c0], R12 ;  /* 0x0046c00c01007387 */ /* 0x0001e40000100a00 */
[----:B0-----:R-:W3:Y:S02]  /*5cf10*/  LDL.64 R12, [R1+0x1c0] ;  /* 0x0001c000010c7983 */ /* 0x001ee40000100a00 */
[----:B---3--:R-:W-:Y:S01]  /*5cf20*/  HMMA.16816.F32.BF16 R16, R20, R12, R16 ;  /* 0x0000000c1410723c */ /* 0x008fe20000041810 */
[----:B------:R-:W-:-:S02]  /*5cf30*/  IMAD.MOV.U32 R7, RZ, RZ, R12 ;  /* 0x000000ffff077224 */ /* 0x000fc400078e000c */
[----:B------:R-:W-:Y:S11]  /*5cf40*/  IMAD.MOV.U32 R6, RZ, RZ, R13 ;  /* 0x000000ffff067224 */ /* 0x000ff600078e000d */
[----:B------:R-:W-:Y:S09]  /*5cf50*/  @!UPT UIADD3 URZ, URZ, URZ, URZ ;  /* 0x0000003f3f3ff290 */ /* 0x000ff2000fffe03f */
[----:B------:R0:W-:Y:S01]  /*5cf60*/  STL.64 [R1+0x570], R16 ;  /* 0x0005701001007387 */ /* 0x0001e20000100a00 */
[----:B------:R-:W-:Y:S03]  /*5cf70*/  STL.64 [R1+0x578], R18 ;  /* 0x0005781201007387 */ /* 0x000fe60000100a00 */
[----:B0-----:R-:W3:Y:S01]  /*5cf80*/  LDL.LU.64 R16, [R1+0x46e0] ;  /* 0x0046e00001107983 */ /* 0x001ee20000300a00 */
[----:B------:R-:W-:Y:S02]  /*5cf90*/  STL [R1+0x45f8], R7 ;  /* 0x0045f80701007387 */ /* 0x000fe40000100800 */
[----:B------:R-:W-:Y:S02]  /*5cfa0*/  STL [R1+0x46a8], R6 ;  /* 0x0046a80601007387 */ /* 0x000fe40000100800 */
[----:B------:R4:W-:Y:S02]  /*5cfb0*/  STL.64 [R1+0x46a0], R4 ;  /* 0x0046a00401007387 */ /* 0x0009e40000100a00 */
[----:B----4-:R-:W-:Y:S01]  /*5cfc0*/  HMMA.16816.F32.BF16 R4, R20, R24, R8 ;  /* 0x000000181404723c */ /* 0x010fe20000041808 */
[----:B------:R-:W-:-:S02]  /*5cfd0*/  IMAD.MOV.U32 R19, RZ, RZ, R24 ;  /* 0x000000ffff137224 */ /* 0x000fc400078e0018 */
[----:B------:R-:W-:Y:S11]  /*5cfe0*/  IMAD.MOV.U32 R18, RZ, RZ, R25 ;  /* 0x000000ffff127224 */ /* 0x000ff600078e0019 */
[----:B------:R-:W-:Y:S09]  /*5cff0*/  @!UPT UIADD3 URZ, URZ, URZ, URZ ;  /* 0x0000003f3f3ff290 */ /* 0x000ff2000fffe03f */
[----:B------:R0:W-:Y:S01]  /*5d000*/  STL.64 [R1+0x560], R4 ;  /* 0x0005600401007387 */ /* 0x0001e20000100a00 */
[----:B------:R1:W-:Y:S02]  /*5d010*/  STL.64 [R1+0x568], R6 ;  /* 0x0005680601007387 */ /* 0x0003e40000100a00 */
[----:B------:R-:W4:Y:S02]  /*5d020*/  LDL.LU R24, [R1+0x520] ;  /* 0x0005200001187983 */ /* 0x000f240000300800 */
[----:B------:R-:W4:Y:S01]  /*5d030*/  LDL.LU R25, [R1+0x524] ;  /* 0x0005240001197983 */ /* 0x000f220000300800 */
[----:B------:R-:W2:Y:S01]  /*5d040*/  LDL.LU R26, [R1+0x528] ;  /* 0x00052800011a7983 */ /* 0x000ea20000300800 */
[----:B------:R-:W2:Y:S03]  /*5d050*/  LDL.LU R27, [R1+0x52c] ;  /* 0x00052c00011b7983 */ /* 0x000ea60000300800 */
[----:B0-----:R-:W2:Y:S01]  /*5d060*/  LDL.LU R4, [R1+0x530] ;  /* 0x0005300001047983 */ /* 0x001ea20000300800 */
[----:B------:R-:W2:Y:S02]  /*5d070*/  LDL.LU R5, [R1+0x534] ;  /* 0x0005340001057983 */ /* 0x000ea40000300800 */
[----:B-1----:R-:W2:Y:S02]  /*5d080*/  LDL.LU R6, [R1+0x538] ;  /* 0x0005380001067983 */ /* 0x002ea40000300800 */
[----:B------:R-:W2:Y:S01]  /*5d090*/  LDL.LU R7, [R1+0x53c] ;  /* 0x00053c0001077983 */ /* 0x000ea20000300800 */
[----:B------:R-:W2:Y:S01]  /*5d0a0*/  LDL.LU R12, [R1+0x540] ;  /* 0x00054000010c7983 */ /* 0x000ea20000300800 */
[----:B------:R-:W2:Y:S02]  /*5d0b0*/  LDL.LU R13, [R1+0x544] ;  /* 0x00054400010d7983 */ /* 0x000ea40000300800 */
[----:B------:R-:W2:Y:S02]  /*5d0c0*/  LDL.LU R14, [R1+0x548] ;  /* 0x00054800010e7983 */ /* 0x000ea40000300800 */
[----:B------:R-:W2:Y:S02]  /*5d0d0*/  LDL.LU R15, [R1+0x54c] ;  /* 0x00054c00010f7983 */ /* 0x000ea40000300800 */
[----:B--2---:R-:W-:Y:S01]  /*5d0e0*/  STL.64 [R1+0x46d0], R14 ;  /* 0x0046d00e01007387 */ /* 0x004fe20000100a00 */
[----:B------:R0:W-:Y:S03]  /*5d0f0*/  STL.64 [R1+0x46c8], R12 ;  /* 0x0046c80c01007387 */ /* 0x0001e60000100a00 */
[----:B0-----:R-:W2:Y:S01]  /*5d100*/  LDL.64 R12, [R1+0x1a0] ;  /* 0x0001a000010c7983 */ /* 0x001ea20000100a00 */
[----:B------:R-:W-:Y:S02]  /*5d110*/  STL.64 [R1+0x46b8], R6 ;  /* 0x0046b80601007387 */ /* 0x000fe40000100a00 */
[----:B------:R0:W-:Y:S02]  /*5d120*/  STL.64 [R1+0x46b0], R4 ;  /* 0x0046b00401007387 */ /* 0x0001e40000100a00 */
[----:B0-----:R-:W2:Y:S01]  /*5d130*/  LDL.64 R4, [R1+0x190] ;  /* 0x0001900001047983 */ /* 0x001ea20000100a00 */
[----:B------:R-:W-:-:S02]  /*5d140*/  IMAD.MOV.U32 R8, RZ, RZ, R2 ;  /* 0x000000ffff087224 */ /* 0x000fc400078e0002 */
[----:B------:R-:W-:Y:S01]  /*5d150*/  IMAD.MOV.U32 R9, RZ, RZ, R0 ;  /* 0x000000ffff097224 */ /* 0x000fe200078e0000 */
[----:B--2---:R0:W-:Y:S04]  /*5d160*/  STL.64 [R1+0x46d8], R4 ;  /* 0x0046d80401007387 */ /* 0x0041e80000100a00 */
[----:B0-----:R-:W2:Y:S01]  /*5d170*/  LDL.LU R4, [R1+0x550] ;  /* 0x0005500001047983 */ /* 0x001ea20000300800 */
[----:B------:R-:W2:Y:S02]  /*5d180*/  LDL.LU R5, [R1+0x554] ;  /* 0x0005540001057983 */ /* 0x000ea40000300800 */
[----:B------:R-:W2:Y:S02]  /*5d190*/  LDL.LU R6, [R1+0x558] ;  /* 0x0005580001067983 */ /* 0x000ea40000300800 */
[----:B------:R-:W2:Y:S01]  /*5d1a0*/  LDL.LU R7, [R1+0x55c] ;  /* 0x00055c0001077983 */ /* 0x000ea20000300800 */
[----:B------:R-:W-:Y:S01]  /*5d1b0*/  STL.64 [R1+0x4698], R26 ;  /* 0x0046981a01007387 */ /* 0x000fe20000100a00 */
[----:B----4-:R0:W-:Y:S03]  /*5d1c0*/  STL.64 [R1+0x4690], R24 ;  /* 0x0046901801007387 */ /* 0x0101e60000100a00 */
[----:B0-----:R-:W4:Y:S01]  /*5d1d0*/  LDL.64 R24, [R1+0x180] ;  /* 0x0001800001187983 */ /* 0x001f220000100a00 */
[----:B------:R0:W-:Y:S03]  /*5d1e0*/  STL.64 [R1+0x4680], R8 ;  /* 0x0046800801007387 */ /* 0x0001e60000100a00 */
[----:B0-----:R-:W2:Y:S01]  /*5d1f0*/  LDL.LU R8, [R1+0x320] ;  /* 0x0003200001087983 */ /* 0x001ea20000300800 */
[----:B------:R-:W2:Y:S02]  /*5d200*/  LDL.LU R9, [R1+0x324] ;  /* 0x0003240001097983 */ /* 0x000ea40000300800 */
[----:B------:R-:W2:Y:S02]  /*5d210*/  LDL.LU R10, [R1+0x328] ;  /* 0x00032800010a7983 */ /* 0x000ea40000300800 */
[----:B------:R-:W2:Y:S01]  /*5d220*/  LDL.LU R11, [R1+0x32c] ;  /* 0x00032c00010b7983 */ /* 0x000ea20000300800 */
[----:B------:R-:W-:Y:S01]  /*5d230*/  STL.64 [R1+0x4638], R18 ;  /* 0x0046381201007387 */ /* 0x000fe20000100a00 */
[----:B---3--:R0:W-:Y:S03]  /*5d240*/  STL.64 [R1+0x4630], R16 ;  /* 0x0046301001007387 */ /* 0x0081e60000100a00 */
[----:B0-----:R-:W3:Y:S01]  /*5d250*/  LDL.LU R16, [R1+0x200] ;  /* 0x0002000001107983 */ /* 0x001ee20000300800 */
[----:B------:R-:W3:Y:S02]  /*5d260*/  LDL.LU R17, [R1+0x204] ;  /* 0x0002040001117983 */ /* 0x000ee40000300800 */
[----:B------:R-:W2:Y:S02]  /*5d270*/  LDL.LU R18, [R1+0x208] ;  /* 0x0002080001127983 */ /* 0x000ea40000300800 */
[----:B------:R-:W2:Y:S02]  /*5d280*/  LDL.LU R19, [R1+0x20c] ;  /* 0x00020c0001137983 */ /* 0x000ea40000300800 */
[----:B--2---:R-:W-:Y:S01]  /*5d290*/  STL.64 [R1+0x4650], R18 ;  /* 0x0046501201007387 */ /* 0x004fe20000100a00 */
[----:B---3--:R0:W-:Y:S03]  /*5d2a0*/  STL.64 [R1+0x4648], R16 ;  /* 0x0046481001007387 */ /* 0x0081e60000100a00 */
[----:B0-----:R-:W2:Y:S01]  /*5d2b0*/  LDL.LU R16, [R1+0x210] ;  /* 0x0002100001107983 */ /* 0x001ea20000300800 */
[----:B------:R-:W2:Y:S02]  /*5d2c0*/  LDL.LU R17, [R1+0x214] ;  /* 0x0002140001117983 */ /* 0x000ea40000300800 */
[----:B------:R-:W3:Y:S02]  /*5d2d0*/  LDL.LU R18, [R1+0x218] ;  /* 0x0002180001127983 */ /* 0x000ee40000300800 */
[----:B------:R-:W3:Y:S01]  /*5d2e0*/  LDL.LU R19, [R1+0x21c] ;  /* 0x00021c0001137983 */ /* 0x000ee20000300800 */
[----:B------:R-:W-:Y:S01]  /*5d2f0*/  HMMA.16816.F32.BF16 R4, R20, R12, R4 ;  /* 0x0000000c1404723c */ /* 0x000fe20000041804 */
[----:B------:R-:W-:-:S02]  /*5d300*/  IMAD.MOV.U32 R28, RZ, RZ, R12 ;  /* 0x000000ffff1c7224 */ /* 0x000fc400078e000c */
[----:B------:R-:W-:Y:S01]  /*5d310*/  IMAD.MOV.U32 R29, RZ, RZ, R13 ;  /* 0x000000ffff1d7224 */ /* 0x000fe200078e000d */
[----:B---3--:R-:W-:Y:S01]  /*5d320*/  STL.64 [R1+0x4668], R18 ;  /* 0x0046681201007387 */ /* 0x008fe20000100a00 */
[----:B--2---:R0:W-:Y:S03]  /*5d330*/  STL.64 [R1+0x4660], R16 ;  /* 0x0046601001007387 */ /* 0x0041e60000100a00 */
[----:B0-----:R-:W2:Y:S01]  /*5d340*/  LDL.LU R16, [R1+0x220] ;  /* 0x0002200001107983 */ /* 0x001ea20000300800 */
[----:B------:R-:W2:Y:S02]  /*5d350*/  LDL.LU R17, [R1+0x224] ;  /* 0x0002240001117983 */ /* 0x000ea40000300800 */
[----:B------:R-:W2:Y:S02]  /*5d360*/  LDL.LU R18, [R1+0x228] ;  /* 0x0002280001127983 */ /* 0x000ea40000300800 */
[----:B------:R-:W2:Y:S10]  /*5d370*/  LDL.LU R19, [R1+0x22c] ;  /* 0x00022c0001137983 */ /* 0x000eb40000300800 */
        /* <DEDUP_REMOVED lines=13> */
[----:B------:R-:W2:Y:S01]  /*5d450*/  LDL.LU.64 R6, [R1+0x46b8] ;  /* 0x0046b80001067983 */ /* 0x000ea20000300a00 */
[----:B------:R-:W2:Y:S01]  /*5d460*/  LDL.LU.64 R4, [R1+0x46b0] ;  /* 0x0046b00001047983 */ /* 0x000ea20000300a00 */
[----:B----4-:R-:W-:Y:S01]  /*5d470*/  IMAD.MOV.U32 R3, RZ, RZ, R25 ;  /* 0x000000ffff037224 */ /* 0x010fe200078e0019 */
[C---:B--2---:R-:W-:Y:S11]  /*5d480*/  HMMA.16816.F32.BF16 R4, R20.reuse, R24, R4 ;  /* 0x000000181404723c */ /* 0x044ff60000041804 */
[----:B------:R-:W-:Y:S11]  /*5d490*/  @!UPT UIADD3 URZ, URZ, URZ, URZ ;  /* 0x0000003f3f3ff290 */ /* 0x000ff6000fffe03f */
[----:B------:R-:W-:Y:S01]  /*5d4a0*/  @!UPT UIADD3 URZ, URZ, URZ, URZ ;  /* 0x0000003f3f3ff290 */ /* 0x000fe2000fffe03f */
[----:B------:R-:W-:Y:S01]  /*5d4b0*/  STL.64 [R1+0x530], R4 ;  /* 0x0005300401007387 */ /* 0x000fe20000100a00 */
[----:B------:R0:W-:Y:S03]  /*5d4c0*/  STL.64 [R1+0x538], R6 ;  /* 0x0005380601007387 */ /* 0x0001e60000100a00 */
[----:B0-----:R-:W2:Y:S01]  /*5d4d0*/  LDL.LU R6, [R1+0x46a8] ;  /* 0x0046a80001067983 */ /* 0x001ea20000300800 */
[----:B------:R-:W4:Y:S02]  /*5d4e0*/  LDL.LU.64 R4, [R1+0x46a0] ;  /* 0x0046a00001047983 */ /* 0x000f240000300a00 */
        /* <DEDUP_REMOVED lines=9> */
[----:B------:R-:W-:Y:S01]  /*5d580*/  STL.64 [R1+0x4548], R4 ;  /* 0x0045480401007387 */ /* 0x000fe20000100a00 */
[----:B----4-:R-:W-:Y:S02]  /*5d590*/  HMMA.16816.F32.BF16 R20, R20, R24, R8 ;  /* 0x000000181414723c */ /* 0x010fe40000041808 */
[----:B------:R-:W4:Y:S01]  /*5d5a0*/  LDL.LU.64 R8, [R1+0x4680] ;  /* 0x0046800001087983 */ /* 0x000f220000300a00 */
[----:B------:R-:W-:Y:S02]  /*5d5b0*/  IMAD.MOV.U32 R2, RZ, RZ, R24 ;  /* 0x000000ffff027224 */ /* 0x000fe400078e0018 */
[----:B------:R-:W-:Y:S11]  /*5d5c0*/  IMAD.MOV.U32 R0, RZ, RZ, R25 ;  /* 0x000000ffff007224 */ /* 0x000ff600078e0019 */
[----:B------:R-:W-:Y:S07]  /*5d5d0*/  @!UPT UIADD3 URZ, URZ, URZ, URZ ;  /* 0x0000003f3f3ff290 */ /* 0x000fee000fffe03f */
[----:B------:R0:W-:Y:S01]  /*5d5e0*/  STL.64 [R1+0x320], R20 ;  /* 0x0003201401007387 */ /* 0x0001e20000100a00 */
[----:B------:R2:W-:Y:S02]  /*5d5f0*/  STL.64 [R1+0x328], R22 ;  /* 0x0003281601007387 */ /* 0x0005e40000100a00 */
[----:B-1----:R-:W4:Y:S02]  /*5d600*/  LDL.LU.64 R26, [R1+0x4678] ;  /* 0x00467800011a7983 */ /* 0x002f240000300a00 */
[----:B------:R-:W4:Y:S01]  /*5d610*/  LDL.LU.64 R24, [R1+0x4670] ;  /* 0x0046700001187983 */ /* 0x000f220000300a00 */
[----:B0-----:R-:W3:Y:S01]  /*5d620*/  LDL.LU R20, [R1+0x8d0] ;  /* 0x0008d00001147983 */ /* 0x001ee20000300800 */
[----:B------:R-:W3:Y:S02]  /*5d630*/  LDL.LU R21, [R1+0x8d4] ;  /* 0x0008d40001157983 */ /* 0x000ee40000300800 */
[----:B--2---:R-:W2:Y:S02]  /*5d640*/  LDL.LU R22, [R1+0x8d8] ;  /* 0x0008d80001167983 */ /* 0x004ea40000300800 */
[----:B------:R-:W2:Y:S01]  /*5d650*/  LDL.LU R23, [R1+0x8dc] ;  /* 0x0008dc0001177983 */ /* 0x000ea20000300800 */
[C---:B----4-:R-:W-:Y:S01]  /*5d660*/  HMMA.16816.F32.BF16 R8, R24.reuse, R8, R16 ;  /* 0x000000081808723c */ /* 0x050fe20000041810 */
[----:B------:R-:W4:Y:S01]  /*5d670*/  LDL.LU.64 R18, [R1+0x4668] ;  /* 0x0046680001127983 */ /* 0x000f220000300a00 */
[----:B------:R-:W4:Y:S11]  /*5d680*/  LDL.LU.64 R16, [R1+0x4660] ;  /* 0x0046600001107983 */ /* 0x000f360000300a00 */
[----:B------:R-:W-:Y:S10]  /*5d690*/  @!UPT UIADD3 URZ, URZ, URZ, URZ ;  /* 0x0000003f3f3ff290 */ /* 0x000ff4000fffe03f */
        /* <DEDUP_REMOVED lines=23> */
[----:B0-----:R-:W3:Y:S01]  /*5d810*/  LDL.LU.64 R10, [R1+0x4618] ;  /* 0x00461800010a7983 */ /* 0x001ee20000300a00 */
[----:B------:R-:W3:Y:S02]  /*5d820*/  LDL.LU.64 R8, [R1+0x4610] ;  /* 0x0046100001087983 */ /* 0x000ee40000300a00 */
[----:B------:R-:W-:Y:S01]  /*5d830*/  STL.64 [R1+0x44f0], R16 ;  /* 0x0044f01001007387 */ /* 0x000fe20000100a00 */
[C---:B---3--:R-:W-:Y:S11]  /*5d840*/  HMMA.16816.F32.BF16 R8, R24.reuse, R12, R8 ;  /* 0x0000000c1808723c */ /* 0x048ff60000041808 */
[----:B------:R-:W-:Y:S11]  /*5d850*/  @!UPT UIADD3 URZ, URZ, URZ, URZ ;  /* 0x0000003f3f3ff290 */ /* 0x000ff6000fffe03f */
[----:B------:R-:W-:Y:S01]  /*5d860*/  @!UPT UIADD3 URZ, URZ, URZ, URZ ;  /* 0x0000003f3f3ff290 */ /* 0x000fe2000fffe03f */
[----:B------:R-:W-:Y:S01]  /*5d870*/  STL.64 [R1+0x150], R8 ;  /* 0x0001500801007387 */ /* 0x000fe20000100a00 */
[----:B------:R0:W-:Y:S03]  /*5d880*/  STL.64 [R1+0x158], R10 ;  /* 0x0001580a01007387 */ /* 0x0001e60000100a00 */
[----:B0-----:R-:W2:Y:S01]  /*5d890*/  LDL.LU.64 R10, [R1+0x4608] ;  /* 0x00460800010a7983 */ /* 0x001ea20000300a00 */
[----:B------:R-:W3:Y:S02]  /*5d8a0*/  LDL.LU.64 R8, [R1+0x4600] ;  /* 0x0046000001087983 */ /* 0x000ee40000300a00 */
[----:B------:R-:W2:Y:S01]  /*5d8b0*/  LDL.64 R16, [R1] ;  /* 0x0000000001107983 */ /* 0x000ea20000100a00 */
[----:B---3--:R-:W-:Y:S01]  /*5d8c0*/  HMMA.16816.F32.BF16 R20, R24, R8, R20 ;  /* 0x000000081814723c */ /* 0x008fe20000041814 */
[----:B--2---:R-:W-:Y:S11]  /*5d8d0*/  STL.64 [R1+0x4508], R16 ;  /* 0x0045081001007387 */ /* 0x004ff60000100a00 */
[----:B------:R-:W-:Y:S11]  /*5d8e0*/  @!UPT UIADD3 URZ, URZ, URZ, URZ ;  /* 0x0000003f3f3ff290 */ /* 0x000ff6000fffe03f */
[----:B------:R-:W-:Y:S01]  /*5d8f0*/  STL.64 [R1+0x140], R20 ;  /* 0x0001401401007387 */ /* 0x000fe20000100a00 */
[----:B------:R-:W-:Y:S02]  /*5d900*/  STL.64 [R1+0x148], R22 ;  /* 0x0001481601007387 */ /* 0x000fe40000100a00 */
        /* <DEDUP_REMOVED lines=19> */
[----:B0-----:R-:W2:Y:S01]  /*5da40*/  LDL.LU R8, [R1+0xc0] ;  /* 0x0000c00001087983 */ /* 0x001ea20000300800 */
[----:B------:R-:W2:Y:S02]  /*5da50*/  LDL.LU R9, [R1+0xc4] ;  /* 0x0000c40001097983 */ /* 0x000ea40000300800 */
[----:B------:R-:W2:Y:S02]  /*5da60*/  LDL.LU R10, [R1+0xc8] ;  /* 0x0000c800010a7983 */ /* 0x000ea40000300800 */
[----:B------:R-:W2:Y:S02]  /*5da70*/  LDL.LU R11, [R1+0xcc] ;  /* 0x0000cc00010b7983 */ /* 0x000ea40000300800 */
        /* <DEDUP_REMOVED lines=17> */
[----:B------:R-:W2:Y:S01]  /*5db90*/  LDL R16, [R1+0x1e0] ;  /* 0x0001e00001107983 */ /* 0x000ea20000100800 */
[----:B------:R-:W-:Y:S02]  /*5dba0*/  IMAD.MOV.U32 R17, RZ, RZ, R15 ;  /* 0x000000ffff117224 */ /* 0x000fe400078e000f */
[----:B------:R-:W3:Y:S03]  /*5dbb0*/  LDL.LU R15, [R1+0x45e0] ;  /* 0x0045e000010f7983 */ /* 0x000ee60000300800 */
[----:B--2---:R-:W-:Y:S01]  /*5dbc0*/  STL.64 [R1+0x45c8], R16 ;  /* 0x0045c81001007387 */ /* 0x004fe20000100a00 */
[----:B------:R4:W-:Y:S02]  /*5dbd0*/  STL.64 [R1+0x4590], R4 ;  /* 0x0045900401007387 */ /* 0x0009e40000100a00 */
[----:B0-----:R-:W2:Y:S02]  /*5dbe0*/  LDL.LU R8, [R1+0x900] ;  /* 0x0009000001087983 */ /* 0x001ea40000300800 */
[----:B------:R-:W2:Y:S01]  /*5dbf0*/  LDL.LU R9, [R1+0x904] ;  /* 0x0009040001097983 */ /* 0x000ea20000300800 */
[----:B------:R-:W2:Y:S01]  /*5dc00*/  LDL.LU R10, [R1+0x908] ;  /* 0x00090800010a7983 */ /* 0x000ea20000300800 */
[----:B------:R-:W2:Y:S03]  /*5dc10*/  LDL.LU R11, [R1+0x90c] ;  /* 0x00090c00010b7983 */ /* 0x000ea60000300800 */
[----:B---3--:R-:W0:Y:S01]  /*5dc20*/  LDSM.16.MT88.4 R20, [R15+0x8080] ;  /* 0x008080000f14783b */ /* 0x008e220000004200 */
[----:B----4-:R-:W-:-:S02]  /*5dc30*/  IMAD.MOV.U32 R4, RZ, RZ, R19 ;  /* 0x000000ffff047224 */ /* 0x010fc400078e0013 */
[----:B------:R-:W-:Y:S01]  /*5dc40*/  IMAD.MOV.U32 R5, RZ, RZ, R18 ;  /* 0x000000ffff057224 */ /* 0x000fe200078e0012 */
[----:B--2---:R-:W-:Y:S01]  /*5dc50*/  STL.64 [R1+0x45a0], R10 ;  /* 0x0045a00a01007387 */ /* 0x004fe20000100a00 */
[----:B------:R-:W-:Y:S03]  /*5dc60*/  STL.64 [R1+0x4598], R8 ;  /* 0x0045980801007387 */ /* 0x000fe60000100a00 */
[----:B------:R1:W-:Y:S02]  /*5dc70*/  STL.64 [R1+0x45a8], R4 ;  /* 0x0045a80401007387 */ /* 0x0003e40000100a00 */
[----:B-1----:R-:W-:Y:S02]  /*5dc80*/  IMAD.MOV.U32 R4, RZ, RZ, R7 ;  /* 0x000000ffff047224 */ /* 0x002fe400078e0007 */
[----:B------:R-:W-:-:S05]  /*5dc90*/  IMAD.MOV.U32 R5, RZ, RZ, R6 ;  /* 0x000000ffff057224 */ /* 0x000fca00078e0006 */
[----:B------:R1:W-:Y:S04]  /*5dca0*/  STL.64 [R1+0x45c0], R4 ;  /* 0x0045c00401007387 */ /* 0x0003e80000100a00 */
        /* <DEDUP_REMOVED lines=15> */
[----:B------:R-:W4:Y:S01]  /*5dda0*/  LDL.LU R11, [R1+0x91c] ;  /* 0x00091c00010b7983 */ /* 0x000f220000300800 */
[C---:B--2---:R-:W-:Y:S01]  /*5ddb0*/  HMMA.16816.F32.BF16 R16, R24.reuse, R16, R4 ;  /* 0x000000101810723c */ /* 0x044fe20000041804 */
[----:B----4-:R-:W-:Y:S01]  /*5ddc0*/  STL.64 [R1+0x45b8], R10 ;  /* 0x0045b80a01007387 */ /* 0x010fe20000100a00 */
[----:B---3--:R1:W-:Y:S03]  /*5ddd0*/  STL.64 [R1+0x45b0], R8 ;  /* 0x0045b00801007387 */ /* 0x0083e60000100a00 */
[----:B-1----:R-:W2:Y:S01]  /*5dde0*/  LDL.LU R8, [R1+0x920] ;  /* 0x0009200001087983 */ /* 0x002ea20000300800 */
[----:B------:R-:W2:Y:S02]  /*5ddf0*/  LDL.LU R9, [R1+0x924] ;  /* 0x0009240001097983 */ /* 0x000ea40000300800 */
[----:B------:R-:W2:Y:S02]  /*5de00*/  LDL.LU R10, [R1+0x928] ;  /* 0x00092800010a7983 */ /* 0x000ea40000300800 */
[----:B------:R-:W2:Y:S01]  /*5de10*/  LDL.LU R11, [R1+0x92c] ;  /* 0x00092c00010b7983 */ /* 0x000ea20000300800 */
[----:B------:R-:W-:Y:S01]  /*5de20*/  STL [R1+0x44e8], R15 ;  /* 0x0044e80f01007387 */ /* 0x000fe20000100800 */
[----:B------:R-:W-:Y:S02]  /*5de30*/  STL.64 [R1+0x44e0], R12 ;  /* 0x0044e00c01007387 */ /* 0x000fe40000100a00 */
[----:B0-----:R-:W-:Y:S02]  /*5de40*/  STL.64 [R1+0x4408], R22 ;  /* 0x0044081601007387 */ /* 0x001fe40000100a00 */
[----:B------:R-:W-:Y:S01]  /*5de50*/  STL.64 [R1+0x4400], R20 ;  /* 0x0044001401007387 */ /* 0x000fe20000100a00 */
[----:B------:R-:W3:Y:S01]  /*5de60*/  LDL.LU.64 R6, [R1+0x45d8] ;  /* 0x0045d80001067983 */ /* 0x000ee20000300a00 */
[----:B------:R-:W3:Y:S05]  /*5de70*/  LDL.LU.64 R4, [R1+0x45d0] ;  /* 0x0045d00001047983 */ /* 0x000eea0000300a00 */
[----:B------:R0:W-:Y:S02]  /*5de80*/  STL.64 [R1+0x130], R16 ;  /* 0x0001301001007387 */ /* 0x0001e40000100a00 */
[----:B------:R3:W-:Y:S01]  /*5de90*/  STL.64 [R1+0x138], R18 ;  /* 0x0001381201007387 */ /* 0x0007e20000100a00 */
[----:B0-----:R-:W3:Y:S02]  /*5dea0*/  LDL.LU.64 R16, [R1+0x45c8] ;  /* 0x0045c80001107983 */ /* 0x001ee40000300a00 */
[C---:B---3--:R-:W-:Y:S02]  /*5deb0*/  HMMA.16816.F32.BF16 R16, R24.reuse, R16, R4 ;  /* 0x000000101810723c */ /* 0x048fe40000041804 */
[----:B------:R-:W2:Y:S11]  /*5dec0*/  LDL.LU.64 R4, [R1+0x45c0] ;  /* 0x0045c00001047983 */ /* 0x000eb60000300a00 */
[----:B------:R-:W-:Y:S10]  /*5ded0*/  @!UPT UIADD3 URZ, URZ, URZ, URZ ;  /* 0x0000003f3f3ff290 */ /* 0x000ff4000fffe03f */
[----:B------:R0:W-:Y:S01]  /*5dee0*/  STL.64 [R1+0x120], R16 ;  /* 0x0001201001007387 */ /* 0x0001e20000100a00 */
[----:B------:R-:W-:Y:S03]  /*5def0*/  STL.64 [R1+0x128], R18 ;  /* 0x0001281201007387 */ /* 0x000fe60000100a00 */
[----:B0-----:R-:W3:Y:S01]  /*5df00*/  LDL.64 R16, [R1+0x10] ;  /* 0x0000100001107983 */ /* 0x001ee20000100a00 */
[----:B------:R-:W-:Y:S02]  /*5df10*/  IMAD.MOV.U32 R12, RZ, RZ, R14 ;  /* 0x000000ffff0c7224 */ /* 0x000fe400078e000e */
[----:B------:R-:W-:Y:S01]  /*5df20*/  IMAD.MOV.U32 R13, RZ, RZ, R3 ;  /* 0x000000ffff0d7224 */ /* 0x000fe200078e0003 */
[----:B---3--:R0:W-:Y:S04]  /*5df30*/  STL.64 [R1+0x4510], R16 ;  /* 0x0045101001007387 */ /* 0x0081e80000100a00 */
[----:B0-----:R-:W3:Y:S01]  /*5df40*/  LDL.LU R16, [R1+0x930] ;  /* 0x0009300001107983 */ /* 0x001ee20000300800 */
[----:B------:R-:W3:Y:S02]  /*5df50*/  LDL.LU R17, [R1+0x934] ;  /* 0x0009340001117983 */ /* 0x000ee40000300800 */
[----:B------:R-:W3:Y:S02]  /*5df60*/  LDL.LU R18, [R1+0x938] ;  /* 0x0009380001127983 */ /* 0x000ee40000300800 */
[----:B------:R-:W3:Y:S02]  /*5df70*/  LDL.LU R19, [R1+0x93c] ;  /* 0x00093c0001137983 */ /* 0x000ee40000300800 */
[C---:B---3--:R-:W-:Y:S01]  /*5df80*/  HMMA.16816.F32.BF16 R12, R24.reuse, R12, R16 ;  /* 0x0000000c180c723c */ /* 0x048fe20000041810 */
[----:B------:R-:W3:Y:S11]  /*5df90*/  LDL.64 R16, [R1+0x20] ;  /* 0x0000200001107983 */ /* 0x000ef60000100a00 */
[----:B------:R-:W-:Y:S11]  /*5dfa0*/  @!UPT UIADD3 URZ, URZ, URZ, URZ ;  /* 0x0000003f3f3ff290 */ /* 0x000ff6000fffe03f */
[----:B------:R0:W-:Y:S01]  /*5dfb0*/  STL.64 [R1+0x110], R12 ;  /* 0x0001100c01007387 */ /* 0x0001e20000100a00 */
[----:B------:R1:W-:Y:S03]  /*5dfc0*/  STL.64 [R1+0x118], R14 ;  /* 0x0001180e01007387 */ /* 0x0003e60000100a00 */
[----:B0-----:R-:W4:Y:S01]  /*5dfd0*/  LDL.LU R12, [R1+0x450] ;  /* 0x00045000010c7983 */ /* 0x001f220000300800 */
[----:B------:R-:W4:Y:S02]  /*5dfe0*/  LDL.LU R13, [R1+0x454] ;  /* 0x00045400010d7983 */ /* 0x000f240000300800 */
[----:B-1----:R-:W3:Y:S02]  /*5dff0*/  LDL.LU R14, [R1+0x458] ;  /* 0x00045800010e7983 */ /* 0x002ee40000300800 */
[----:B------:R-:W3:Y:S01]  /*5e000*/  LDL.LU R15, [R1+0x45c] ;  /* 0x00045c00010f7983 */ /* 0x000ee20000300800 */
[C---:B--2---:R-:W-:Y:S01]  /*5e010*/  HMMA.16816.F32.BF16 R4, R24.reuse, R4, R8 ;  /* 0x000000041804723c */ /* 0x044fe20000041808 */
        /* <DEDUP_REMOVED lines=13> */
[----:B------:R-:W3:Y:S02]  /*5e0f0*/  LDL.LU.64 R8, [R1+0x45b0] ;  /* 0x0045b00001087983 */ /* 0x000ee40000300a00 */
        /* <DEDUP_REMOVED lines=37> */
[----:B0-----:R-:W2:Y:S01]  /*5e350*/  LDL.LU.64 R6, [R1+0x4530] ;  /* 0x0045300001067983 */ /* 0x001ea20000300a00 */
[----:B------:R-:W2:Y:S02]  /*5e360*/  LDL.LU.64 R4, [R1+0x4528] ;  /* 0x0045280001047983 */ /* 0x000ea40000300a00 */
[----:B------:R-:W-:Y:S02]  /*5e370*/  IMAD.MOV.U32 R20, RZ, RZ, R2 ;  /* 0x000000ffff147224 */ /* 0x000fe400078e0002 */
[----:B------:R-:W-:Y:S02]  /*5e380*/  IMAD.MOV.U32 R21, RZ, RZ, R0 ;  /* 0x000000ffff157224 */ /* 0x000fe400078e0000 */
[----:B------:R-:W-:-:S02]  /*5e390*/  IMAD.MOV.U32 R3, RZ, RZ, R16 ;  /* 0x000000ffff037224 */ /* 0x000fc400078e0010 */
[----:B------:R-:W-:-:S03]  /*5e3a0*/  IMAD.MOV.U32 R2, RZ, RZ, R17 ;  /* 0x000000ffff027224 */ /* 0x000fc600078e0011 */
[----:B---3--:R-:W-:Y:S01]  /*5e3b0*/  HMMA.16816.F32.BF16 R24, R24, R20, R8 ;  /* 0x000000141818723c */ /* 0x008fe20000041808 */
[----:B------:R-:W3:Y:S11]  /*5e3c0*/  LDL.LU R8, [R1+0x440] ;  /* 0x0004400001087983 */ /* 0x000ef60000300800 */
[----:B------:R-:W-:Y:S11]  /*5e3d0*/  @!UPT UIADD3 URZ, URZ, URZ, URZ ;  /* 0x0000003f3f3ff290 */ /* 0x000ff6000fffe03f */
[----:B------:R0:W-:Y:S01]  /*5e3e0*/  STL.64 [R1+0xb0], R24 ;  /* 0x0000b01801007387 */ /* 0x0001e20000100a00 */
[----:B------:R1:W-:Y:S02]  /*5e3f0*/  STL.64 [R1+0xb8], R26 ;  /* 0x0000b81a01007387 */ /* 0x0003e40000100a00 */
[----:B------:R-:W3:Y:S02]  /*5e400*/  LDL.LU R9, [R1+0x444] ;  /* 0x0004440001097983 */ /* 0x000ee40000300800 */
[----:B------:R-:W3:Y:S01]  /*5e410*/  LDL.LU R10, [R1+0x448] ;  /* 0x00044800010a7983 */ /* 0x000ee20000300800 */
[----:B------:R-:W3:Y:S01]  /*5e420*/  LDL.LU R11, [R1+0x44c] ;  /* 0x00044c00010b7983 */ /* 0x000ee20000300800 */
[C---:B--2---:R-:W-:Y:S03]  /*5e430*/  HMMA.16816.F32.BF16 R12, R4.reuse, R16, R12 ;  /* 0x00000010040c723c */ /* 0x044fe6000004180c */
[----:B0-----:R-:W2:Y:S01]  /*5e440*/  LDL.LU R24, [R1+0x430] ;  /* 0x0004300001187983 */ /* 0x001ea20000300800 */
[----:B------:R-:W2:Y:S02]  /*5e450*/  LDL.LU R25, [R1+0x434] ;  /* 0x0004340001197983 */ /* 0x000ea40000300800 */
[----:B-1----:R-:W2:Y:S02]  /*5e460*/  LDL.LU R26, [R1+0x438] ;  /* 0x00043800011a7983 */ /* 0x002ea40000300800 */
[----:B------:R-:W2:Y:S01]  /*5e470*/  LDL.LU R27, [R1+0x43c] ;  /* 0x00043c00011b7983 */ /* 0x000ea20000300800 */
[----:B------:R0:W-:Y:S04]  /*5e480*/  STL.64 [R1+0x4418], R20 ;  /* 0x0044181401007387 */ /* 0x0001e80000100a00 */
[----:B0-----:R-:W4:Y:S01]  /*5e490*/  LDL.LU R20, [R1+0x470] ;  /* 0x0004700001147983 */ /* 0x001f220000300800 */
[----:B------:R-:W4:Y:S02]  /*5e4a0*/  LDL.LU R21, [R1+0x474] ;  /* 0x0004740001157983 */ /* 0x000f240000300800 */
[----:B------:R-:W4:Y:S02]  /*5e4b0*/  LDL.LU R22, [R1+0x478] ;  /* 0x0004780001167983 */ /* 0x000f240000300800 */
[----:B------:R-:W4:Y:S05]  /*5e4c0*/  LDL.LU R23, [R1+0x47c] ;  /* 0x00047c0001177983 */ /* 0x000f2a0000300800 */
[----:B------:R-:W-:Y:S01]  /*5e4d0*/  STL.64 [R1+0x480], R12 ;  /* 0x0004800c01007387 */ /* 0x000fe20000100a00 */
[----:B------:R0:W-:Y:S03]  /*5e4e0*/  STL.64 [R1+0x488], R14 ;  /* 0x0004880e01007387 */ /* 0x0001e60000100a00 */
[----:B0-----:R-:W2:Y:S01]  /*5e4f0*/  LDL.LU.64 R14, [R1+0x4520] ;  /* 0x00452000010e7983 */ /* 0x001ea20000300a00 */
[----:B------:R-:W2:Y:S02]  /*5e500*/  LDL.LU.64 R12, [R1+0x4518] ;  /* 0x00451800010c7983 */ /* 0x000ea40000300a00 */
[----:B------:R-:W4:Y:S02]  /*5e510*/  LDL.LU.64 R16, [R1+0x4510] ;  /* 0x0045100001107983 */ /* 0x000f240000300a00 */
[C---:B----4-:R-:W-:Y:S11]  /*5e520*/  HMMA.16816.F32.BF16 R20, R4.reuse, R16, R20 ;  /* 0x000000100414723c */ /* 0x050ff60000041814 */
[----:B------:R-:W-:Y:S11]  /*5e530*/  @!UPT UIADD3 URZ, URZ, URZ, URZ ;  /* 0x0000003f3f3ff290 */ /* 0x000ff6000fffe03f */
[----:B------:R-:W-:Y:S01]  /*5e540*/  @!UPT UIADD3 URZ, URZ, URZ, URZ ;  /* 0x0000003f3f3ff290 */ /* 0x000fe2000fffe03f */
        /* <DEDUP_REMOVED lines=13> */
[----:B------:R-:W2:Y:S02]  /*5e620*/  LDL.LU.64 R16, [R1+0x44f0] ;  /* 0x0044f00001107983 */ /* 0x000ea40000300a00 */
[----:B------:R-:W-:Y:S01]  /*5e630*/  STL.64 [R1+0x44a8], R22 ;  /* 0x0044a81601007387 */ /* 0x000fe20000100a00 */
[----:B------:R0:W-:Y:S04]  /*5e640*/  STL.64 [R1+0x44a0], R20 ;  /* 0x0044a01401007387 */ /* 0x0001e80000100a00 */
[----:B0-----:R-:W4:Y:S01]  /*5e650*/  LDL.64 R20, [R1+0x1e0] ;  /* 0x0001e00001147983 */ /* 0x001f220000100a00 */
[C---:B--2---:R-:W-:Y:S03]  /*5e660*/  HMMA.16816.F32.BF16 R12, R4.reuse, R16, R12 ;  /* 0x00000010040c723c */ /* 0x044fe6000004180c */
[----:B----4-:R0:W-:Y:S04]  /*5e670*/  STL.64 [R1+0x44b8], R20 ;  /* 0x0044b81401007387 */ /* 0x0101e80000100a00 */
[----:B0-----:R-:W2:Y:S11]  /*5e680*/  LDL.64 R20, [R1+0x30] ;  /* 0x0000300001147983 */ /* 0x001eb60000100a00 */
[----:B------:R-:W-:Y:S05]  /*5e690*/  @!UPT UIADD3 URZ, URZ, URZ, URZ ;  /* 0x0000003f3f3ff290 */ /* 0x000fea000fffe03f */
[----:B------:R-:W-:Y:S02]  /*5e6a0*/  STL.64 [R1+0x450], R12 ;  /* 0x0004500c01007387 */ /* 0x000fe40000100a00 */
[----:B------:R0:W-:Y:S02]  /*5e6b0*/  STL.64 [R1+0x458], R14 ;  /* 0x0004580e01007387 */ /* 0x0001e40000100a00 */
[----:B0-----:R-:W4:Y:S01]  /*5e6c0*/  LDL.LU R15, [R1+0x44e8] ;  /* 0x0044e800010f7983 */ /* 0x001f220000300800 */
[----:B------:R-:W3:Y:S02]  /*5e6d0*/  LDL.LU.64 R12, [R1+0x44e0] ;  /* 0x0044e000010c7983 */ /* 0x000ee40000300a00 */
[----:B------:R0:W-:Y:S02]  /*5e6e0*/  STL.64 [R1+0x44b0], R16 ;  /* 0x0044b01001007387 */ /* 0x0001e40000100a00 */
        /* <DEDUP_REMOVED lines=14> */
[----:B0-----:R-:W3:Y:S01]  /*5e7d0*/  LDL.LU.64 R10, [R1+0x44d8] ;  /* 0x0044d800010a7983 */ /* 0x001ee20000300a00 */
[----:B------:R-:W2:Y:S02]  /*5e7e0*/  LDL.LU.64 R8, [R1+0x44d0] ;  /* 0x0044d00001087983 */ /* 0x000ea40000300a00 */
[----:B------:R-:W-:Y:S02]  /*5e7f0*/  IMAD.MOV.U32 R14, RZ, RZ, R20 ;  /* 0x000000ffff0e7224 */ /* 0x000fe400078e0014 */
[----:B------:R-:W-:Y:S01]  /*5e800*/  IMAD.MOV.U32 R0, RZ, RZ, R21 ;  /* 0x000000ffff007224 */ /* 0x000fe200078e0015 */
[C---:B--2---:R-:W-:Y:S01]  /*5e810*/  HMMA.16816.F32.BF16 R24, R4.reuse, R8, R24 ;  /* 0x000000080418723c */ /* 0x044fe20000041818 */
[----:B---3--:R-:W-:Y:S01]  /*5e820*/  STL.64 [R1+0x43a0], R10 ;  /* 0x0043a00a01007387 */ /* 0x008fe20000100a00 */
[----:B------:R0:W-:Y:S11]  /*5e830*/  STL.64 [R1+0x4398], R8 ;  /* 0x0043980801007387 */ /* 0x0001f60000100a00 */
[----:B------:R-:W-:Y:S10]  /*5e840*/  @!UPT UIADD3 URZ, URZ, URZ, URZ ;  /* 0x0000003f3f3ff290 */ /* 0x000ff4000fffe03f */
[----:B------:R-:W-:Y:S01]  /*5e850*/  STL.64 [R1+0x430], R24 ;  /* 0x0004301801007387 */ /* 0x000fe20000100a00 */
[----:B------:R-:W-:Y:S02]  /*5e860*/  STL.64 [R1+0x438], R26 ;  /* 0x0004381a01007387 */ /* 0x000fe40000100a00 */
[----:B----4-:R-:W1:Y:S01]  /*5e870*/  LDSM.16.MT88.4 R24, [R15+0x8100] ;  /* 0x008100000f18783b */ /* 0x010e620000004200 */
[C---:B------:R-:W-:Y:S01]  /*5e880*/  HMMA.16816.F32.BF16 R16, R4.reuse, R20, R16 ;  /* 0x000000140410723c */ /* 0x040fe20000041810 */
[----:B0-----:R-:W2:Y:S04]  /*5e890*/  LDL.64 R8, [R1+0x1d0] ;  /* 0x0001d00001087983 */ /* 0x001ea80000100a00 */
[----:B-1----:R-:W-:Y:S01]  /*5e8a0*/  STL.64 [R1+0x4298], R26 ;  /* 0x0042981a01007387 */ /* 0x002fe20000100a00 */
[----:B------:R0:W-:Y:S03]  /*5e8b0*/  STL.64 [R1+0x4290], R24 ;  /* 0x0042901801007387 */ /* 0x0001e60000100a00 */
[----:B0-----:R-:W3:Y:S01]  /*5e8c0*/  LDL.LU R24, [R1+0x790] ;  /* 0x0007900001187983 */ /* 0x001ee20000300800 */
[----:B------:R-:W3:Y:S02]  /*5e8d0*/  LDL.LU R25, [R1+0x794] ;  /* 0x0007940001197983 */ /* 0x000ee40000300800 */
[----:B------:R-:W3:Y:S02]  /*5e8e0*/  LDL.LU R26, [R1+0x798] ;  /* 0x00079800011a7983 */ /* 0x000ee40000300800 */
[----:B------:R-:W3:Y:S09]  /*5e8f0*/  LDL.LU R27, [R1+0x79c] ;  /* 0x00079c00011b7983 */ /* 0x000ef20000300800 */
[----:B------:R-:W-:Y:S01]  /*5e900*/  STL.64 [R1+0x420], R16 ;  /* 0x0004201001007387 */ /* 0x000fe20000100a00 */
[----:B------:R0:W-:Y:S03]  /*5e910*/  STL.64 [R1+0x428], R18 ;  /* 0x0004281201007387 */ /* 0x0001e60000100a00 */
[----:B0-----:R-:W4:Y:S01]  /*5e920*/  LDL.LU.64 R18, [R1+0x44c8] ;  /* 0x0044c80001127983 */ /* 0x001f220000300a00 */
[----:B------:R-:W4:Y:S02]  /*5e930*/  LDL.LU.64 R16, [R1+0x44c0] ;  /* 0x0044c00001107983 */ /* 0x000f240000300a00 */
[----:B------:R-:W4:Y:S02]  /*5e940*/  LDL.LU.64 R20, [R1+0x44b8] ;  /* 0x0044b80001147983 */ /* 0x000f240000300a00 */
[----:B------:R-:W-:Y:S01]  /*5e950*/  STL [R1+0x4374], R0 ;  /* 0x0043740001007387 */ /* 0x000fe20000100800 */
[----:B------:R-:W-:Y:S01]  /*5e960*/  STL [R1+0x4370], R14 ;  /* 0x0043700e01007387 */ /* 0x000fe20000100800 */
[----:B--2---:R-:W-:Y:S01]  /*5e970*/  IMAD.MOV.U32 R28, RZ, RZ, R8 ;  /* 0x000000ffff1c7224 */ /* 0x004fe200078e0008 */
[C---:B----4-:R-:W-:Y:S01]  /*5e980*/  HMMA.16816.F32.BF16 R16, R4.reuse, R20, R16 ;  /* 0x000000140410723c */ /* 0x050fe20000041810 */
[----:B------:R-:W-:Y:S11]  /*5e990*/  IMAD.MOV.U32 R15, RZ, RZ, R21 ;  /* 0x000000ffff0f7224 */ /* 0x000ff600078e0015 */
[----:B------:R-:W-:Y:S11]  /*5e9a0*/  @!UPT UIADD3 URZ, URZ, URZ, URZ ;  /* 0x0000003f3f3ff290 */ /* 0x000ff6000fffe03f */
[----:B------:R0:W-:Y:S01]  /*5e9b0*/  STL.64 [R1+0x7a0], R16 ;  /* 0x0007a01001007387 */ /* 0x0001e20000100a00 */
[----:B------:R1:W-:Y:S03]  /*5e9c0*/  STL.64 [R1+0x7a8], R18 ;  /* 0x0007a81201007387 */ /* 0x0003e60000100a00 */
[----:B0-----:R-:W2:Y:S01]  /*5e9d0*/  LDL.LU.64 R16, [R1+0x44b0] ;  /* 0x0044b00001107983 */ /* 0x001ea20000300a00 */
[----:B-1----:R-:W-:Y:S02]  /*5e9e0*/  IMAD.MOV.U32 R18, RZ, RZ, R20 ;  /* 0x000000ffff127224 */ /* 0x002fe400078e0014 */
[----:B------:R-:W4:Y:S02]  /*5e9f0*/  LDL.LU.64 R22, [R1+0x44a8] ;  /* 0x0044a80001167983 */ /* 0x000f240000300a00 */
[----:B------:R-:W2:Y:S01]  /*5ea00*/  LDL.LU.64 R20, [R1+0x44a0] ;  /* 0x0044a00001147983 */ /* 0x000ea20000300a00 */
[----:B------:R-:W-:Y:S01]  /*5ea10*/  STL [R1+0x437c], R15 ;  /* 0x00437c0f01007387 */ /* 0x000fe20000100800 */
[----:B------:R3:W-:Y:S02]  /*5ea20*/  STL.64 [R1+0x4480], R12 ;  /* 0x0044800c01007387 */ /* 0x0007e40000100a00 */
[----:B---3--:R-:W-:Y:S01]  /*5ea30*/  HMMA.16816.F32.BF16 R12, R4, R8, R24 ;  /* 0x00000008040c723c */ /* 0x008fe20000041818 */
[----:B------:R-:W-:Y:S01]  /*5ea40*/  STL [R1+0x4378], R18 ;  /* 0x0043781201007387 */ /* 0x000fe20000100800 */
[----:B------:R-:W-:Y:S11]  /*5ea50*/  IMAD.MOV.U32 R19, RZ, RZ, R9 ;  /* 0x000000ffff137224 */ /* 0x000ff600078e0009 */
[----:B------:R-:W-:Y:S10]  /*5ea60*/  @!UPT UIADD3 URZ, URZ, URZ, URZ ;  /* 0x0000003f3f3ff290 */ /* 0x000ff4000fffe03f */
[----:B------:R-:W-:Y:S01]  /*5ea70*/  STL.64 [R1+0x790], R12 ;  /* 0x0007900c01007387 */ /* 0x000fe20000100a00 */
[----:B------:R-:W-:Y:S02]  /*5ea80*/  STL.64 [R1+0x798], R14 ;  /* 0x0007980e01007387 */ /* 0x000fe40000100a00 */
[----:B------:R-:W3:Y:S02]  /*5ea90*/  LDL.LU R8, [R1+0x650] ;  /* 0x0006500001087983 */ /* 0x000ee40000300800 */
[----:B------:R-:W3:Y:S01]  /*5eaa0*/  LDL.LU R9, [R1+0x654] ;  /* 0x0006540001097983 */ /* 0x000ee20000300800 */
[----:B------:R-:W2:Y:S01]  /*5eab0*/  LDL.LU R10, [R1+0x658] ;  /* 0x00065800010a7983 */ /* 0x000ea20000300800 */
[----:B------:R-:W2:Y:S03]  /*5eac0*/  LDL.LU R11, [R1+0x65c] ;  /* 0x00065c00010b7983 */ /* 0x000ea60000300800 */
[----:B--2---:R-:W-:Y:S01]  /*5ead0*/  STL.64 [R1+0x43b0], R10 ;  /* 0x0043b00a01007387 */ /* 0x004fe20000100a00 */
[----:B---3--:R0:W-:Y:S03]  /*5eae0*/  STL.64 [R1+0x43a8], R8 ;  /* 0x0043a80801007387 */ /* 0x0081e60000100a00 */
[----:B0-----:R-:W2:Y:S01]  /*5eaf0*/  LDL.LU R8, [R1+0x660] ;  /* 0x0006600001087983 */ /* 0x001ea20000300800 */
[----:B------:R-:W2:Y:S02]  /*5eb00*/  LDL.LU R9, [R1+0x664] ;  /* 0x0006640001097983 */ /* 0x000ea40000300800 */
[----:B------:R-:W3:Y:S02]  /*5eb10*/  LDL.LU R10, [R1+0x668] ;  /* 0x00066800010a7983 */ /* 0x000ee40000300800 */
[----:B------:R-:W3:Y:S02]  /*5eb20*/  LDL.LU R11, [R1+0x66c] ;  /* 0x00066c00010b7983 */ /* 0x000ee40000300800 */
[----:B---3--:R-:W-:Y:S01]  /*5eb30*/  STL.64 [R1+0x43c0], R10 ;  /* 0x0043c00a01007387 */ /* 0x008fe20000100a00 */
[----:B--2---:R4:W-:Y:S02]  /*5eb40*/  STL.64 [R1+0x43b8], R8 ;  /* 0x0043b80801007387 */ /* 0x0049e40000100a00 */
[----:B----4-:R-:W-:-:S02]  /*5eb50*/  IMAD.MOV.U32 R8, RZ, RZ, R23 ;  /* 0x000000ffff087224 */ /* 0x010fc400078e0017 */
[----:B------:R-:W-:-:S05]  /*5eb60*/  IMAD.MOV.U32 R9, RZ, RZ, R22 ;  /* 0x000000ffff097224 */ /* 0x000fca00078e0016 */
[----:B------:R0:W-:Y:S02]  /*5eb70*/  STL.64 [R1+0x43d0], R8 ;  /* 0x0043d00801007387 */ /* 0x0001e40000100a00 */
[----:B0-----:R-:W-:Y:S02]  /*5eb80*/  IMAD.MOV.U32 R8, RZ, RZ, R21 ;  /* 0x000000ffff087224 */ /* 0x001fe400078e0015 */
[----:B------:R-:W-:-:S05]  /*5eb90*/  IMAD.MOV.U32 R9, RZ, RZ, R20 ;  /* 0x000000ffff097224 */ /* 0x000fca00078e0014 */
[----:B------:R0:W-:Y:S01]  /*5eba0*/  STL.64 [R1+0x43e8], R8 ;  /* 0x0043e80801007387 */ /* 0x0001e20000100a00 */
[----:B------:R-:W2:Y:S02]  /*5ebb0*/  LDL R27, [R1+0x1de0] ;  /* 0x001de000011b7983 */ /* 0x000ea40000100800 */
[----:B0-----:R-:W-:Y:S02]  /*5ebc0*/  IMAD.MOV.U32 R8, RZ, RZ, R3 ;  /* 0x000000ffff087224 */ /* 0x001fe400078e0003 */
[----:B------:R-:W-:Y:S01]  /*5ebd0*/  IMAD.MOV.U32 R9, RZ, RZ, R2 ;  /* 0x000000ffff097224 */ /* 0x000fe200078e0002 */
[----:B--2---:R0:W-:Y:S01]  /*5ebe0*/  STL [R1+0x43c8], R27 ;  /* 0x0043c81b01007387 */ /* 0x0041e20000100800 */
[----:B------:R-:W2:Y:S02]  /*5ebf0*/  LDL.LU R24, [R1+0x670] ;  /* 0x0006700001187983 */ /* 0x000ea40000300800 */
[----:B------:R-:W2:Y:S02]  /*5ec00*/  LDL.LU R25, [R1+0x674] ;  /* 0x0006740001197983 */ /* 0x000ea40000300800 */
[----:B------:R-:W3:Y:S01]  /*5ec10*/  LDL.LU R26, [R1+0x678] ;  /* 0x00067800011a7983 */ /* 0x000ee20000300800 */
[----:B0-----:R-:W3:Y:S01]  /*5ec20*/  LDL.LU R27, [R1+0x67c] ;  /* 0x00067c00011b7983 */ /* 0x001ee20000300800 */
[----:B------:R0:W-:Y:S03]  /*5ec30*/  STL.64 [R1+0x4410], R8 ;  /* 0x0044100801007387 */ /* 0x0001e60000100a00 */
        /* <DEDUP_REMOVED lines=10> */
[----:B----4-:R-:W-:Y:S01]  /*5ece0*/  STL.64 [R1+0x4438], R10 ;  /* 0x0044380a01007387 */ /* 0x010fe20000100a00 */
[----:B--2---:R0:W-:Y:S03]  /*5ecf0*/  STL.64 [R1+0x4430], R8 ;  /* 0x0044300801007387 */ /* 0x0041e60000100a00 */
[----:B0-----:R-:W2:Y:S04]  /*5ed00*/  LDL.64 R8, [R1+0x180] ;  /* 0x0001800001087983 */ /* 0x001ea80000100a00 */
[----:B--2---:R0:W-:Y:S04]  /*5ed10*/  STL.64 [R1+0x4448], R8 ;  /* 0x0044480801007387 */ /* 0x0041e80000100a00 */
[----:B0-----:R-:W2:Y:S04]  /*5ed20*/  LDL.64 R8, [R1+0x190] ;  /* 0x0001900001087983 */ /* 0x001ea80000100a00 */
[----:B--2---:R0:W-:Y:S04]  /*5ed30*/  STL.64 [R1+0x4460], R8 ;  /* 0x0044600801007387 */ /* 0x0041e80000100a00 */
[----:B0-----:R-:W2:Y:S04]  /*5ed40*/  LDL.64 R8, [R1+0x1a0] ;  /* 0x0001a00001087983 */ /* 0x001ea80000100a00 */
[----:B--2---:R-:W-:Y:S01]  /*5ed50*/  STL.64 [R1+0x4478], R8 ;  /* 0x0044780801007387 */ /* 0x004fe20000100a00 */
[----:B------:R-:W2:Y:S03]  /*5ed60*/  LDL.64 R20, [R1+0x170] ;  /* 0x0001700001147983 */ /* 0x000ea60000100a00 */
        /* <DEDUP_REMOVED lines=10> */
[----:B------:R0:W-:Y:S02]  /*5ee10*/  STL.64 [R1+0x4488], R12 ;  /* 0x0044880c01007387 */ /* 0x0001e40000100a00 */
[----:B------:R-:W2:Y:S01]  /*5ee20*/  LDL.64 R8, [R1+0x1b0] ;  /* 0x0001b00001087983 */ /* 0x000ea20000100a00 */
[----:B0-----:R-:W3:Y:S04]  /*5ee30*/  LDL.64 R12, [R1+0x1c0] ;  /* 0x0001c000010c7983 */ /* 0x001ee80000100a00 */
[----:B--2---:R0:W-:Y:S04]  /*5ee40*/  STL.64 [R1+0x4498], R8 ;  /* 0x0044980801007387 */ /* 0x0041e80000100a00 */
        /* <DEDUP_REMOVED lines=20> */
[----:B------:R-:W4:Y:S02]  /*5ef90*/  LDL.LU R26, [R1+0x688] ;  /* 0x00068800011a7983 */ /* 0x000f240000300800 */
[----:B------:R-:W4:Y:S01]  /*5efa0*/  LDL.LU R27, [R1+0x68c] ;  /* 0x00068c00011b7983 */ /* 0x000f220000300800 */
[----:B------:R-:W-:Y:S01]  /*5efb0*/  HMMA.16816.F32.BF16 R8, R4, R12, R8 ;  /* 0x0000000c0408723c */ /* 0x000fe20000041808 */
[----:B------:R-:W-:-:S02]  /*5efc0*/  IMAD.MOV.U32 R3, RZ, RZ, R12 ;  /* 0x000000ffff037224 */ /* 0x000fc400078e000c */
[----:B------:R-:W-:Y:S01]  /*5efd0*/  IMAD.MOV.U32 R29, RZ, RZ, R13 ;  /* 0x000000ffff1d7224 */ /* 0x000fe200078e000d */
[----:B----4-:R-:W-:Y:S01]  /*5efe0*/  STL.64 [R1+0x43f8], R26 ;  /* 0x0043f81a01007387 */ /* 0x010fe20000100a00 */
[----:B---3--:R0:W-:Y:S03]  /*5eff0*/  STL.64 [R1+0x43f0], R24 ;  /* 0x0043f01801007387 */ /* 0x0081e60000100a00 */
[----:B0-----:R-:W3:Y:S01]  /*5f000*/  LDL.LU R24, [R1+0x690] ;  /* 0x0006900001187983 */ /* 0x001ee20000300800 */
[----:B------:R-:W3:Y:S02]  /*5f010*/  LDL.LU R25, [R1+0x694] ;  /* 0x0006940001197983 */ /* 0x000ee40000300800 */
[----:B------:R-:W3:Y:S02]  /*5f020*/  LDL.LU R26, [R1+0x698] ;  /* 0x00069800011a7983 */ /* 0x000ee40000300800 */
[----:B------:R-:W3:Y:S01]  /*5f030*/  LDL.LU R27, [R1+0x69c] ;  /* 0x00069c00011b7983 */ /* 0x000ee20000300800 */
[----:B------:R-:W-:Y:S01]  /*5f040*/  STL [R1+0x4384], R19 ;  /* 0x0043841301007387 */ /* 0x000fe20000100800 */
[----:B------:R-:W-:Y:S08]  /*5f050*/  STL [R1+0x4380], R28 ;  /* 0x0043801c01007387 */ /* 0x000ff00000100800 */
[----:B------:R0:W-:Y:S02]  /*5f060*/  STL.64 [R1+0x780], R8 ;  /* 0x0007800801007387 */ /* 0x0001e40000100a00 */
[----:B------:R-:W-:Y:S01]  /*5f070*/  STL.64 [R1+0x788], R10 ;  /* 0x0007880a01007387 */ /* 0x000fe20000100a00 */
[----:B0-----:R-:W4:Y:S01]  /*5f080*/  LDL.LU.64 R8, [R1+0x4498] ;  /* 0x0044980001087983 */ /* 0x001f220000300a00 */
[----:B------:R-:W4:Y:S02]  /*5f090*/  LDL.LU.64 R14, [R1+0x4490] ;  /* 0x00449000010e7983 */ /* 0x000f240000300a00 */
[----:B------:R-:W4:Y:S02]  /*5f0a0*/  LDL.LU.64 R12, [R1+0x4488] ;  /* 0x00448800010c7983 */ /* 0x000f240000300a00 */
[----:B------:R-:W-:Y:S01]  /*5f0b0*/  STL [R1+0x438c], R29 ;  /* 0x00438c1d01007387 */ /* 0x000fe20000100800 */
[----:B------:R-:W-:Y:S01]  /*5f0c0*/  STL [R1+0x4388], R3 ;  /* 0x0043880301007387 */ /* 0x000fe20000100800 */
[C---:B----4-:R-:W-:Y:S01]  /*5f0d0*/  HMMA.16816.F32.BF16 R12, R4.reuse, R8, R12 ;  /* 0x00000008040c723c */ /* 0x050fe2000004180c */
[----:B------:R-:W-:Y:S11]  /*5f0e0*/  IMAD.MOV.U32 R2, RZ, RZ, R9 ;  /* 0x000000ffff027224 */ /* 0x000ff600078e0009 */
[----:B------:R-:W-:Y:S11]  /*5f0f0*/  @!UPT UIADD3 URZ, URZ, URZ, URZ ;  /* 0x0000003f3f3ff290 */ /* 0x000ff6000fffe03f */
[----:B------:R0:W-:Y:S01]  /*5f100*/  STL.64 [R1+0x770], R12 ;  /* 0x0007700c01007387 */ /* 0x0001e20000100a00 */
[----:B------:R1:W-:Y:S03]  /*5f110*/  STL.64 [R1+0x778], R14 ;  /* 0x0007780e01007387 */ /* 0x0003e60000100a00 */
[----:B0-----:R-:W4:Y:S01]  /*5f120*/  LDL.LU.64 R12, [R1+0x4480] ;  /* 0x00448000010c7983 */ /* 0x001f220000300a00 */
[----:B-1----:R-:W-:Y:S02]  /*5f130*/  IMAD.MOV.U32 R14, RZ, RZ, R8 ;  /* 0x000000ffff0e7224 */ /* 0x002fe400078e0008 */
[----:B------:R-:W2:Y:S03]  /*5f140*/  LDL.LU.64 R8, [R1+0x4478] ;  /* 0x0044780001087983 */ /* 0x000ea60000300a00 */
        /* <DEDUP_REMOVED lines=23> */
[----:B------:R0:W-:Y:S01]  /*5f2c0*/  STL.64 [R1+0x740], R20 ;  /* 0x0007401401007387 */ /* 0x0001e20000100a00 */
[----:B------:R-:W-:Y:S03]  /*5f2d0*/  STL.64 [R1+0x748], R22 ;  /* 0x0007481601007387 */ /* 0x000fe60000100a00 */
        /* <DEDUP_REMOVED lines=13> */
[----:B------:R-:W3:Y:S01]  /*5f3b0*/  LDL.LU.64 R8, [R1+0x4410] ;  /* 0x0044100001087983 */ /* 0x000ee20000300a00 */
[----:B------:R-:W3:Y:S02]  /*5f3c0*/  LDL.LU.64 R22, [R1+0x4408] ;  /* 0x0044080001167983 */ /* 0x000ee40000300a00 */
[----:B------:R-:W3:Y:S11]  /*5f3d0*/  LDL.LU.64 R20, [R1+0x4400] ;  /* 0x0044000001147983 */ /* 0x000ef60000300a00 */
[----:B------:R-:W-:Y:S08]  /*5f3e0*/  @!UPT UIADD3 URZ, URZ, URZ, URZ ;  /* 0x0000003f3f3ff290 */ /* 0x000ff0000fffe03f */
        /* <DEDUP_REMOVED lines=21> */
[----:B------:R-:W3:Y:S11]  /*5f540*/  LDL.LU R27, [R1+0x43c8] ;  /* 0x0043c800011b7983 */ /* 0x000ef60000300800 */
[----:B------:R-:W-:Y:S10]  /*5f550*/  @!UPT UIADD3 URZ, URZ, URZ, URZ ;  /* 0x0000003f3f3ff290 */ /* 0x000ff4000fffe03f */
        /* <DEDUP_REMOVED lines=10> */
[----:B------:R-:W4:Y:S02]  /*5f600*/  LDL.LU.64 R8, [R1+0x43a8] ;  /* 0x0043a80001087983 */ /* 0x000f240000300a00 */
[----:B------:R-:W-:Y:S01]  /*5f610*/  STL.64 [R1+0x4250], R16 ;  /* 0x0042501001007387 */ /* 0x000fe20000100a00 */
[C---:B----4-:R-:W-:Y:S11]  /*5f620*/  HMMA.16816.F32.BF16 R8, R20.reuse, R12, R8 ;  /* 0x0000000c1408723c */ /* 0x050ff60000041808 */
[----:B------:R-:W-:Y:S11]  /*5f630*/  @!UPT UIADD3 URZ, URZ, URZ, URZ ;  /* 0x0000003f3f3ff290 */ /* 0x000ff6000fffe03f */
[----:B------:R-:W-:Y:S01]  /*5f640*/  @!UPT UIADD3 URZ, URZ, URZ, URZ ;  /* 0x0000003f3f3ff290 */ /* 0x000fe2000fffe03f */
[----:B------:R-:W-:Y:S01]  /*5f650*/  STL.64 [R1+0x650], R8 ;  /* 0x0006500801007387 */ /* 0x000fe20000100a00 */
[----:B------:R0:W-:Y:S03]  /*5f660*/  STL.64 [R1+0x658], R10 ;  /* 0x0006580a01007387 */ /* 0x0001e60000100a00 */
[----:B0-----:R-:W2:Y:S01]  /*5f670*/  LDL.LU.64 R10, [R1+0x43a0] ;  /* 0x0043a000010a7983 */ /* 0x001ea20000300a00 */
[----:B------:R-:W4:Y:S02]  /*5f680*/  LDL.LU.64 R8, [R1+0x4398] ;  /* 0x0043980001087983 */ /* 0x000f240000300a00 */
[----:B------:R-:W-:Y:S01]  /*5f690*/  STL.64 [R1+0x4258], R12 ;  /* 0x0042580c01007387 */ /* 0x000fe20000100a00 */
[----:B----4-:R-:W-:Y:S01]  /*5f6a0*/  HMMA.16816.F32.BF16 R4, R20, R8, R4 ;  /* 0x000000081404723c */ /* 0x010fe20000041804 */
[----:B--2---:R-:W-:Y:S01]  /*5f6b0*/  STL.64 [R1+0x4248], R10 ;  /* 0x0042480a01007387 */ /* 0x004fe20000100a00 */
[----:B------:R-:W-:Y:S11]  /*5f6c0*/  STL.64 [R1+0x4240], R8 ;  /* 0x0042400801007387 */ /* 0x000ff60000100a00 */
[----:B------:R-:W-:Y:S10]  /*5f6d0*/  @!UPT UIADD3 URZ, URZ, URZ, URZ ;  /* 0x0000003f3f3ff290 */ /* 0x000ff4000fffe03f */
[----:B------:R-:W-:Y:S01]  /*5f6e0*/  STL.64 [R1+0x640], R4 ;  /* 0x0006400401007387 */ /* 0x000fe20000100a00 */
[----:B------:R-:W-:Y:S02]  /*5f6f0*/  STL.64 [R1+0x648], R6 ;  /* 0x0006480601007387 */ /* 0x000fe40000100a00 */
[----:B------:R-:W2:Y:S02]  /*5f700*/  LDL.LU R24, [R1+0x390] ;  /* 0x0003900001187983 */ /* 0x000ea40000300800 */
[----:B------:R-:W2:Y:S01]  /*5f710*/  LDL.LU R25, [R1+0x394] ;  /* 0x0003940001197983 */ /* 0x000ea20000300800 */
[----:B---3--:R0:W1:Y:S04]  /*5f720*/  LDSM.16.MT88.4 R4, [R27+0x8180] ;  /* 0x008180001b04783b */ /* 0x0080680000004200 */
[----:B------:R-:W3:Y:S04]  /*5f730*/  LDL.LU R26, [R1+0x398] ;  /* 0x00039800011a7983 */ /* 0x000ee80000300800 */
[----:B0-----:R-:W3:Y:S01]  /*5f740*/  LDL.LU R27, [R1+0x39c] ;  /* 0x00039c00011b7983 */ /* 0x001ee20000300800 */
[----:B------:R-:W-:-:S02]  /*5f750*/  IMAD.MOV.U32 R8, RZ, RZ, R3 ;  /* 0x000000ffff087224 */ /* 0x000fc400078e0003 */
[----:B------:R-:W-:Y:S01]  /*5f760*/  IMAD.MOV.U32 R9, RZ, RZ, R19 ;  /* 0x000000ffff097224 */ /* 0x000fe200078e0013 */
[----:B---3--:R-:W-:Y:S01]  /*5f770*/  STL.64 [R1+0x42a8], R26 ;  /* 0x0042a81a01007387 */ /* 0x008fe20000100a00 */
[----:B--2---:R0:W-:Y:S02]  /*5f780*/  STL.64 [R1+0x42a0], R24 ;  /* 0x0042a01801007387 */ /* 0x0041e40000100a00 */
[----:B0-----:R-:W-:Y:S02]  /*5f790*/  IMAD.MOV.U32 R24, RZ, RZ, R14 ;  /* 0x000000ffff187224 */ /* 0x001fe400078e000e */
[----:B------:R-:W-:Y:S01]  /*5f7a0*/  IMAD.MOV.U32 R25, RZ, RZ, R29 ;  /* 0x000000ffff197224 */ /* 0x000fe200078e001d */
[----:B------:R-:W2:Y:S01]  /*5f7b0*/  LDL.LU R14, [R1+0x4390] ;  /* 0x00439000010e7983 */ /* 0x000ea20000300800 */
[----:B------:R-:W3:Y:S03]  /*5f7c0*/  LDL.LU R29, [R1+0x438c] ;  /* 0x00438c00011d7983 */ /* 0x000ee60000300800 */
[----:B------:R0:W-:Y:S01]  /*5f7d0*/  STL.64 [R1+0x42b8], R24 ;  /* 0x0042b81801007387 */ /* 0x0001e20000100a00 */
[----:B------:R-:W4:Y:S02]  /*5f7e0*/  LDL.LU R3, [R1+0x4388] ;  /* 0x0043880001037983 */ /* 0x000f240000300800 */
[----:B------:R-:W2:Y:S02]  /*5f7f0*/  LDL.LU R19, [R1+0x4384] ;  /* 0x0043840001137983 */ /* 0x000ea40000300800 */
[----:B------:R1:W-:Y:S01]  /*5f800*/  STL.64 [R1+0x42c0], R8 ;  /* 0x0042c00801007387 */ /* 0x0003e20000100a00 */
[----:B0-----:R-:W2:Y:S01]  /*5f810*/  LDL.LU R24, [R1+0x5c0] ;  /* 0x0005c00001187983 */ /* 0x001ea20000300800 */
[----:B------:R-:W2:Y:S02]  /*5f820*/  LDL.LU R25, [R1+0x5c4] ;  /* 0x0005c40001197983 */ /* 0x000ea40000300800 */
[----:B------:R-:W2:Y:S02]  /*5f830*/  LDL.LU R26, [R1+0x5c8] ;  /* 0x0005c800011a7983 */ /* 0x000ea40000300800 */
[----:B------:R-:W2:Y:S02]  /*5f840*/  LDL.LU R27, [R1+0x5cc] ;  /* 0x0005cc00011b7983 */ /* 0x000ea40000300800 */
[----:B-1----:R-:W-:-:S02]  /*5f850*/  IMAD.MOV.U32 R8, RZ, RZ, R28 ;  /* 0x000000ffff087224 */ /* 0x002fc400078e001c */
[----:B------:R-:W-:Y:S01]  /*5f860*/  IMAD.MOV.U32 R9, RZ, RZ, R15 ;  /* 0x000000ffff097224 */ /* 0x000fe200078e000f */
[----:B--2---:R-:W-:Y:S01]  /*5f870*/  STL.64 [R1+0x42d0], R26 ;  /* 0x0042d01a01007387 */ /* 0x004fe20000100a00 */
[----:B------:R-:W-:Y:S02]  /*5f880*/  STL.64 [R1+0x42c8], R24 ;  /* 0x0042c81801007387 */ /* 0x000fe40000100a00 */
[----:B------:R-:W2:Y:S02]  /*5f890*/  LDL.LU R28, [R1+0x4380] ;  /* 0x00438000011c7983 */ /* 0x000ea40000300800 */
[----:B------:R-:W2:Y:S01]  /*5f8a0*/  LDL.LU R15, [R1+0x437c] ;  /* 0x00437c00010f7983 */ /* 0x000ea20000300800 */
[----:B------:R0:W-:Y:S02]  /*5f8b0*/  STL.64 [R1+0x42d8], R8 ;  /* 0x0042d80801007387 */ /* 0x0001e40000100a00 */
[----:B0-----:R-:W-:Y:S02]  /*5f8c0*/  IMAD.MOV.U32 R8, RZ, RZ, R18 ;  /* 0x000000ffff087224 */ /* 0x001fe400078e0012 */
        /* <DEDUP_REMOVED lines=19> */
[----:B----4-:R-:W-:-:S02]  /*5fa00*/  IMAD.MOV.U32 R8, RZ, RZ, R3 ;  /* 0x000000ffff087224 */ /* 0x010fc400078e0003 */
[----:B---3--:R-:W-:Y:S01]  /*5fa10*/  IMAD.MOV.U32 R9, RZ, RZ, R29 ;  /* 0x000000ffff097224 */ /* 0x008fe200078e001d */
[----:B------:R-:W3:Y:S04]  /*5fa20*/  LDL.LU R3, [R1+0x4368] ;  /* 0x0043680001037983 */ /* 0x000ee80000300800 */
[----:B------:R-:W-:Y:S04]  /*5fa30*/  STL.64 [R1+0x4320], R8 ;  /* 0x0043200801007387 */ /* 0x000fe80000100a00 */
[----:B--2---:R-:W-:Y:S01]  /*5fa40*/  STL.64 [R1+0x4300], R26 ;  /* 0x0043001a01007387 */ /* 0x004fe20000100a00 */
[----:B------:R0:W-:Y:S03]  /*5fa50*/  STL.64 [R1+0x42f8], R24 ;  /* 0x0042f81801007387 */ /* 0x0001e60000100a00 */
[----:B0-----:R-:W2:Y:S01]  /*5fa60*/  LDL.LU R24, [R1+0x5f0] ;  /* 0x0005f00001187983 */ /* 0x001ea20000300800 */
[----:B------:R-:W2:Y:S02]  /*5fa70*/  LDL.LU R25, [R1+0x5f4] ;  /* 0x0005f40001197983 */ /* 0x000ea40000300800 */
[----:B------:R-:W4:Y:S02]  /*5fa80*/  LDL.LU R26, [R1+0x5f8] ;  /* 0x0005f800011a7983 */ /* 0x000f240000300800 */
[----:B------:R-:W4:Y:S02]  /*5fa90*/  LDL.LU R27, [R1+0x5fc] ;  /* 0x0005fc00011b7983 */ /* 0x000f240000300800 */
[----:B------:R-:W-:-:S02]  /*5faa0*/  IMAD.MOV.U32 R8, RZ, RZ, R28 ;  /* 0x000000ffff087224 */ /* 0x000fc400078e001c */
[----:B------:R-:W-:-:S05]  /*5fab0*/  IMAD.MOV.U32 R9, RZ, RZ, R19 ;  /* 0x000000ffff097224 */ /* 0x000fca00078e0013 */
[----:B------:R-:W-:Y:S04]  /*5fac0*/  STL.64 [R1+0x4338], R8 ;  /* 0x0043380801007387 */ /* 0x000fe80000100a00 */
[----:B----4-:R-:W-:Y:S01]  /*5fad0*/  STL.64 [R1+0x4318], R26 ;  /* 0x0043181a01007387 */ /* 0x010fe20000100a00 */
[----:B--2---:R0:W-:Y:S03]  /*5fae0*/  STL.64 [R1+0x4310], R24 ;  /* 0x0043101801007387 */ /* 0x0041e60000100a00 */
        /* <DEDUP_REMOVED lines=17> */
[----:B------:R-:W4:Y:S02]  /*5fc00*/  LDL.LU R26, [R1+0x628] ;  /* 0x00062800011a7983 */ /* 0x000f240000300800 */
[----:B------:R-:W4:Y:S02]  /*5fc10*/  LDL.LU R27, [R1+0x62c] ;  /* 0x00062c00011b7983 */ /* 0x000f240000300800 */
[----:B------:R-:W-:Y:S01]  /*5fc20*/  IMAD.MOV.U32 R8, RZ, RZ, R14 ;  /* 0x000000ffff087224 */ /* 0x000fe200078e000e */
[----:B----4-:R-:W-:Y:S01]  /*5fc30*/  STL.64 [R1+0x4360], R26 ;  /* 0x0043601a01007387 */ /* 0x010fe20000100a00 */
[----:B--2---:R0:W-:Y:S03]  /*5fc40*/  STL.64 [R1+0x4358], R24 ;  /* 0x0043581801007387 */ /* 0x0041e60000100a00 */
[----:B0-----:R-:W2:Y:S01]  /*5fc50*/  LDL.LU R24, [R1+0x630] ;  /* 0x0006300001187983 */ /* 0x001ea20000300800 */
        /* <DEDUP_REMOVED lines=15> */
[----:B0-----:R-:W2:Y:S01]  /*5fd50*/  LDL.LU.64 R12, [R1+0x20] ;  /* 0x00002000010c7983 */ /* 0x001ea20000300a00 */
[----:B------:R-:W-:-:S07]  /*5fd60*/  IMAD.MOV.U32 R9, RZ, RZ, R0 ;  /* 0x000000ffff097224 */ /* 0x000fce00078e0000 */
[C---:B------:R-:W-:Y:S01]  /*5fd70*/  HMMA.16816.F32.BF16 R8, R20.reuse, R8, R24 ;  /* 0x000000081408723c */ /* 0x040fe20000041818 */
[----:B--2---:R0:W-:Y:S04]  /*5fd80*/  STL.64 [R1+0x42b0], R12 ;  /* 0x0042b00c01007387 */ /* 0x0041e80000100a00 */
[----:B0-----:R-:W2:Y:S01]  /*5fd90*/  LDL.LU R12, [R1+0x5b0] ;  /* 0x0005b000010c7983 */ /* 0x001ea20000300800 */
[----:B------:R-:W2:Y:S02]  /*5fda0*/  LDL.LU R13, [R1+0x5b4] ;  /* 0x0005b400010d7983 */ /* 0x000ea40000300800 */
[----:B------:R-:W2:Y:S02]  /*5fdb0*/  LDL.LU R14, [R1+0x5b8] ;  /* 0x0005b800010e7983 */ /* 0x000ea40000300800 */
[----:B------:R-:W2:Y:S01]  /*5fdc0*/  LDL.LU R15, [R1+0x5bc] ;  /* 0x0005bc00010f7983 */ /* 0x000ea20000300800 */
[----:B------:R-:W4:Y:S04]  /*5fdd0*/  LDL.LU.64 R16, [R1] ;  /* 0x0000000001107983 */ /* 0x000f280000300a00 */
[----:B----4-:R0:W-:Y:S04]  /*5fde0*/  STL.64 [R1+0x4270], R16 ;  /* 0x0042701001007387 */ /* 0x0101e80000100a00 */
[----:B0-----:R-:W4:Y:S01]  /*5fdf0*/  LDL.LU.64 R16, [R1+0x10] ;  /* 0x0000100001107983 */ /* 0x001f220000300a00 */
[----:B------:R-:W-:Y:S02]  /*5fe00*/  STL.64 [R1+0x41a8], R6 ;  /* 0x0041a80601007387 */ /* 0x000fe40000100a00 */
[----:B------:R0:W-:Y:S02]  /*5fe10*/  STL.64 [R1+0x41a0], R4 ;  /* 0x0041a00401007387 */ /* 0x0001e40000100a00 */
[----:B0-----:R-:W2:Y:S01]  /*5fe20*/  LDL.LU.64 R4, [R1+0x160] ;  /* 0x0001600001047983 */ /* 0x001ea20000300a00 */
[----:B------:R-:W2:Y:S02]  /*5fe30*/  LDL.LU.64 R26, [R1+0x4360] ;  /* 0x00436000011a7983 */ /* 0x000ea40000300a00 */
[----:B------:R-:W2:Y:S02]  /*5fe40*/  LDL.LU.64 R24, [R1+0x4358] ;  /* 0x0043580001187983 */ /* 0x000ea40000300a00 */
        /* <DEDUP_REMOVED lines=50> */
[----:B0-----:R-:W3:Y:S01]  /*60170*/  LDL.LU R8, [R1+0x2d0] ;  /* 0x0002d00001087983 */ /* 0x001ee20000300800 */
[----:B------:R-:W3:Y:S02]  /*60180*/  LDL.LU R9, [R1+0x2d4] ;  /* 0x0002d40001097983 */ /* 0x000ee40000300800 */
[----:B-1----:R-:W3:Y:S02]  /*60190*/  LDL.LU R10, [R1+0x2d8] ;  /* 0x0002d800010a7983 */ /* 0x002ee40000300800 */
[----:B------:R-:W3:Y:S01]  /*601a0*/  LDL.LU R11, [R1+0x2dc] ;  /* 0x0002dc00010b7983 */ /* 0x000ee20000300800 */
[C---:B--2---:R-:W-:Y:S01]  /*601b0*/  HMMA.16816.F32.BF16 R24, R20.reuse, R24, R12 ;  /* 0x000000181418723c */ /* 0x044fe2000004180c */
[----:B------:R-:W2:Y:S11]  /*601c0*/  LDL.LU.64 R12, [R1+0x42b0] ;  /* 0x0042b000010c7983 */ /* 0x000eb60000300a00 */
[----:B------:R-:W-:Y:S11]  /*601d0*/  @!UPT UIADD3 URZ, URZ, URZ, URZ ;  /* 0x0000003f3f3ff290 */ /* 0x000ff6000fffe03f */
[----:B------:R-:W-:Y:S01]  /*601e0*/  STL.64 [R1+0x5b0], R24 ;  /* 0x0005b01801007387 */ /* 0x000fe20000100a00 */
[----:B------:R0:W-:Y:S03]  /*601f0*/  STL.64 [R1+0x5b8], R26 ;  /* 0x0005b81a01007387 */ /* 0x0001e60000100a00 */
[----:B0-----:R-:W2:Y:S01]  /*60200*/  LDL.LU.64 R26, [R1+0x42a8] ;  /* 0x0042a800011a7983 */ /* 0x001ea20000300a00 */
[----:B------:R-:W2:Y:S02]  /*60210*/  LDL.LU.64 R24, [R1+0x42a0] ;  /* 0x0042a00001187983 */ /* 0x000ea40000300a00 */
[----:B--2---:R-:W-:Y:S01]  /*60220*/  HMMA.16816.F32.BF16 R20, R20, R4, R24 ;  /* 0x000000041414723c */ /* 0x004fe20000041818 */
[----:B------:R-:W2:Y:S01]  /*60230*/  LDL.LU.64 R26, [R1+0x4298] ;  /* 0x00429800011a7983 */ /* 0x000ea20000300a00 */
[----:B------:R-:W2:Y:S11]  /*60240*/  LDL.LU.64 R24, [R1+0x4290] ;  /* 0x0042900001187983 */ /* 0x000eb60000300a00 */
[----:B------:R-:W-:Y:S10]  /*60250*/  @!UPT UIADD3 URZ, URZ, URZ, URZ ;  /* 0x0000003f3f3ff290 */ /* 0x000ff4000fffe03f */
[----:B------:R0:W-:Y:S01]  /*60260*/  STL.64 [R1+0x390], R20 ;  /* 0x0003901401007387 */ /* 0x0001e20000100a00 */
[----:B------:R1:W-:Y:S03]  /*60270*/  STL.64 [R1+0x398], R22 ;  /* 0x0003981601007387 */ /* 0x0003e60000100a00 */
[----:B0-----:R-:W2:Y:S01]  /*60280*/  LDL.LU R20, [R1+0x2e0] ;  /* 0x0002e00001147983 */ /* 0x001ea20000300800 */
[----:B---3--:R-:W-:Y:S02]  /*60290*/  IMAD.MOV.U32 R21, RZ, RZ, R3 ;  /* 0x000000ffff157224 */ /* 0x008fe400078e0003 */
[----:B------:R-:W3:Y:S02]  /*602a0*/  LDL.LU R3, [R1+0x4288] ;  /* 0x0042880001037983 */ /* 0x000ee40000300800 */
[----:B-1----:R-:W2:Y:S01]  /*602b0*/  LDL.LU R22, [R1+0x2e8] ;  /* 0x0002e80001167983 */ /* 0x002ea20000300800 */
[----:B------:R-:W2:Y:S01]  /*602c0*/  LDL.LU R23, [R1+0x2ec] ;  /* 0x0002ec0001177983 */ /* 0x000ea20000300800 */
[----:B------:R0:W-:Y:S03]  /*602d0*/  STL.64 [R1+0x41b0], R4 ;  /* 0x0041b00401007387 */ /* 0x0001e60000100a00 */
[----:B0-----:R-:W2:Y:S01]  /*602e0*/  LDL.LU R4, [R1+0x310] ;  /* 0x0003100001047983 */ /* 0x001ea20000300800 */
[----:B------:R-:W2:Y:S02]  /*602f0*/  LDL.LU R5, [R1+0x314] ;  /* 0x0003140001057983 */ /* 0x000ea40000300800 */
[----:B------:R-:W2:Y:S02]  /*60300*/  LDL.LU R6, [R1+0x318] ;  /* 0x0003180001067983 */ /* 0x000ea40000300800 */
[----:B---3--:R-:W-:-:S07]  /*60310*/  IMAD.MOV.U32 R7, RZ, RZ, R3 ;  /* 0x000000ffff077224 */ /* 0x008fce00078e0003 */
[----:B--2---:R-:W-:Y:S11]  /*60320*/  HMMA.16816.F32.BF16 R4, R24, R12, R4 ;  /* 0x0000000c1804723c */ /* 0x004ff60000041804 */
[----:B------:R-:W-:Y:S11]  /*60330*/  @!UPT UIADD3 URZ, URZ, URZ, URZ ;  /* 0x0000003f3f3ff290 */ /* 0x000ff6000fffe03f */
[----:B------:R-:W-:Y:S01]  /*60340*/  @!UPT UIADD3 URZ, URZ, URZ, URZ ;  /* 0x0000003f3f3ff290 */ /* 0x000fe2000fffe03f */
[----:B------:R-:W-:Y:S01]  /*60350*/  STL.64 [R1+0x310], R4 ;  /* 0x0003100401007387 */ /* 0x000fe20000100a00 */
[----:B------:R0:W-:Y:S02]  /*60360*/  STL.64 [R1+0x318], R6 ;  /* 0x0003180601007387 */ /* 0x0001e40000100a00 */
[----:B------:R-:W2:Y:S02]  /*60370*/  LDL.LU.64 R14, [R1+0x4280] ;  /* 0x00428000010e7983 */ /* 0x000ea40000300a00 */
[----:B0-----:R-:W-:Y:S02]  /*60380*/  IMAD.MOV.U32 R7, RZ, RZ, R12 ;  /* 0x000000ffff077224 */ /* 0x001fe400078e000c */
[----:B------:R-:W-:Y:S02]  /*60390*/  IMAD.MOV.U32 R6, RZ, RZ, R13 ;  /* 0x000000ffff067224 */ /* 0x000fe400078e000d */
[----:B------:R-:W2:Y:S03]  /*603a0*/  LDL.LU.64 R12, [R1+0x4278] ;  /* 0x00427800010c7983 */ /* 0x000ea60000300a00 */
[----:B------:R-:W-:Y:S02]  /*603b0*/  STL [R1+0x41f4], R6 ;  /* 0x0041f40601007387 */ /* 0x000fe40000100800 */
[----:B------:R-:W-:Y:S02]  /*603c0*/  STL [R1+0x41f0], R7 ;  /* 0x0041f00701007387 */ /* 0x000fe40000100800 */
[----:B----4-:R-:W-:-:S02]  /*603d0*/  IMAD.MOV.U32 R5, RZ, RZ, R16 ;  /* 0x000000ffff057224 */ /* 0x010fc400078e0010 */
[----:B------:R-:W-:Y:S01]  /*603e0*/  IMAD.MOV.U32 R4, RZ, RZ, R17 ;  /* 0x000000ffff047224 */ /* 0x000fe200078e0011 */
[----:B--2---:R-:W-:Y:S01]  /*603f0*/  HMMA.16816.F32.BF16 R12, R24, R16, R12 ;  /* 0x00000010180c723c */ /* 0x004fe2000004180c */
[----:B------:R-:W2:Y:S11]  /*60400*/  LDL.LU.64 R16, [R1+0x4270] ;  /* 0x0042700001107983 */ /* 0x000eb60000300a00 */
[----:B------:R-:W-:Y:S11]  /*60410*/  @!UPT UIADD3 URZ, URZ, URZ, URZ ;  /* 0x0000003f3f3ff290 */ /* 0x000ff6000fffe03f */
[----:B------:R-:W-:Y:S01]  /*60420*/  STL.64 [R1+0x300], R12 ;  /* 0x0003000c01007387 */ /* 0x000fe20000100a00 */
[----:B------:R0:W-:Y:S02]  /*60430*/  STL [R1+0x308], R14 ;  /* 0x0003080e01007387 */ /* 0x0001e40000100800 */
[----:B------:R-:W-:Y:S02]  /*60440*/  IMAD.MOV.U32 R3, RZ, RZ, R15 ;  /* 0x000000ffff037224 */ /* 0x000fe400078e000f */
[----:B0-----:R-:W3:Y:S01]  /*60450*/  LDL.LU.64 R14, [R1+0x4268] ;  /* 0x00426800010e7983 */ /* 0x001ee20000300a00 */
[----:B------:R-:W3:Y:S02]  /*60460*/  LDL.LU.64 R12, [R1+0x4260] ;  /* 0x00426000010c7983 */ /* 0x000ee40000300a00 */
[----:B------:R-:W-:Y:S02]  /*60470*/  STL [R1+0x38c8], R3 ;  /* 0x0038c80301007387 */ /* 0x000fe40000100800 */
[----:B--2---:R-:W-:-:S02]  /*60480*/  IMAD.MOV.U32 R6, RZ, RZ, R16 ;  /* 0x000000ffff067224 */ /* 0x004fc400078e0010 */
[----:B------:R-:W-:Y:S01]  /*60490*/  IMAD.MOV.U32 R7, RZ, RZ, R17 ;  /* 0x000000ffff077224 */ /* 0x000fe200078e0011 */
[C---:B---3--:R-:W-:Y:S11]  /*604a0*/  HMMA.16816.F32.BF16 R12, R24.reuse, R16, R12 ;  /* 0x00000010180c723c */ /* 0x048ff6000004180c */
[----:B------:R-:W-:Y:S11]  /*604b0*/  @!UPT UIADD3 URZ, URZ, URZ, URZ ;  /* 0x0000003f3f3ff290 */ /* 0x000ff6000fffe03f */
[----:B------:R-:W-:Y:S01]  /*604c0*/  @!UPT UIADD3 URZ, URZ, URZ, URZ ;  /* 0x0000003f3f3ff290 */ /* 0x000fe2000fffe03f */
[----:B------:R0:W-:Y:S01]  /*604d0*/  STL.64 [R1+0x2f0], R12 ;  /* 0x0002f00c01007387 */ /* 0x0001e20000100a00 */
[----:B------:R-:W-:Y:S03]  /*604e0*/  STL.64 [R1+0x2f8], R14 ;  /* 0x0002f80e01007387 */ /* 0x000fe60000100a00 */
[----:B0-----:R-:W2:Y:S01]  /*604f0*/  LDL.LU.64 R12, [R1+0x4258] ;  /* 0x00425800010c7983 */ /* 0x001ea20000300a00 */
[----:B------:R-:W3:Y:S02]  /*60500*/  LDL.LU.64 R16, [R1+0x4250] ;  /* 0x0042500001107983 */ /* 0x000ee40000300a00 */
[----:B------:R-:W-:Y:S02]  /*60510*/  STL.64 [R1+0x4200], R6 ;  /* 0x0042000601007387 */ /* 0x000fe40000100a00 */
[----:B------:R0:W-:Y:S02]  /*60520*/  STL.64 [R1+0x41f8], R4 ;  /* 0x0041f80401007387 */ /* 0x0001e40000100a00 */
[----:B0-----:R-:W4:Y:S01]  /*60530*/  LDL.LU R4, [R1+0x2c0] ;  /* 0x0002c00001047983 */ /* 0x001f220000300800 */
[----:B------:R-:W4:Y:S02]  /*60540*/  LDL.LU R5, [R1+0x2c4] ;  /* 0x0002c40001057983 */ /* 0x000f240000300800 */
[----:B------:R-:W4:Y:S02]  /*60550*/  LDL.LU R6, [R1+0x2c8] ;  /* 0x0002c80001067983 */ /* 0x000f240000300800 */
[----:B------:R-:W4:Y:S01]  /*60560*/  LDL.LU R7, [R1+0x2cc] ;  /* 0x0002cc0001077983 */ /* 0x000f220000300800 */
[C---:B---3--:R-:W-:Y:S08]  /*60570*/  HMMA.16816.F32.BF16 R20, R24.reuse, R16, R20 ;  /* 0x000000101814723c */ /* 0x048ff00000041814 */
[C---:B--2---:R-:W-:Y:S11]  /*60580*/  HMMA.16816.F32.BF16 R8, R24.reuse, R12, R8 ;  /* 0x0000000c1808723c */ /* 0x044ff60000041808 */
[----:B------:R-:W-:Y:S04]  /*60590*/  @!UPT UIADD3 URZ, URZ, URZ, URZ ;  /* 0x0000003f3f3ff290 */ /* 0x000fe8000fffe03f */
[----:B------:R0:W-:Y:S01]  /*605a0*/  STL.64 [R1+0x2e0], R20 ;  /* 0x0002e01401007387 */ /* 0x0001e20000100a00 */
[----:B------:R-:W-:Y:S03]  /*605b0*/  STL.64 [R1+0x2e8], R22 ;  /* 0x0002e81601007387 */ /* 0x000fe60000100a00 */
[----:B0-----:R-:W2:Y:S01]  /*605c0*/  LDL.LU.64 R20, [R1+0x30] ;  /* 0x0000300001147983 */ /* 0x001ea20000300a00 */
[----:B------:R0:W-:Y:S02]  /*605d0*/  STL [R1+0x419c], R16 ;  /* 0x00419c1001007387 */ /* 0x0001e40000100800 */
[----:B------:R1:W-:Y:S01]  /*605e0*/  STL [R1+0x4198], R17 ;  /* 0x0041981101007387 */ /* 0x0003e20000100800 */
[----:B0-----:R-:W2:Y:S01]  /*605f0*/  LDL.LU R16, [R1+0x2b0] ;  /* 0x0002b00001107983 */ /* 0x001ea20000300800 */
[----:B-1----:R-:W2:Y:S02]  /*60600*/  LDL.LU R17, [R1+0x2b4] ;  /* 0x0002b40001117983 */ /* 0x002ea40000300800 */
[----:B------:R-:W2:Y:S02]  /*60610*/  LDL.LU R18, [R1+0x2b8] ;  /* 0x0002b80001127983 */ /* 0x000ea40000300800 */
[----:B------:R-:W2:Y:S01]  /*60620*/  LDL.LU R19, [R1+0x2bc] ;  /* 0x0002bc0001137983 */ /* 0x000ea20000300800 */
[----:B------:R-:W-:Y:S01]  /*60630*/  STL.64 [R1+0x2d0], R8 ;  /* 0x0002d00801007387 */ /* 0x000fe20000100a00 */
[----:B------:R0:W-:Y:S03]  /*60640*/  STL.64 [R1+0x2d8], R10 ;  /* 0x0002d80a01007387 */ /* 0x0001e60000100a00 */
[----:B0-----:R-:W3:Y:S01]  /*60650*/  LDL.LU.64 R10, [R1+0x4248] ;  /* 0x00424800010a7983 */ /* 0x001ee20000300a00 */
[----:B------:R-:W4:Y:S02]  /*60660*/  LDL.LU.64 R8, [R1+0x4240] ;  /* 0x0042400001087983 */ /* 0x000f240000300a00 */
[C---:B----4-:R-:W-:Y:S11]  /*60670*/  HMMA.16816.F32.BF16 R4, R24.reuse, R8, R4 ;  /* 0x000000081804723c */ /* 0x050ff60000041804 */
[----:B------:R-:W-:Y:S11]  /*60680*/  @!UPT UIADD3 URZ, URZ, URZ, URZ ;  /* 0x0000003f3f3ff290 */ /* 0x000ff6000fffe03f */
[----:B------:R-:W-:Y:S01]  /*60690*/  @!UPT UIADD3 URZ, URZ, URZ, URZ ;  /* 0x0000003f3f3ff290 */ /* 0x000fe2000fffe03f */
[----:B------:R0:W-:Y:S01]  /*606a0*/  STL.64 [R1+0x2c0], R4 ;  /* 0x0002c00401007387 */ /* 0x0001e20000100a00 */
[----:B------:R1:W-:Y:S02]  /*606b0*/  STL [R1+0x2c8], R6 ;  /* 0x0002c80601007387 */ /* 0x0003e40000100800 */
[----:B------:R-:W-:Y:S01]  /*606c0*/  IMAD.MOV.U32 R3, RZ, RZ, R7 ;  /* 0x000000ffff037224 */ /* 0x000fe200078e0007 */
[----:B0-----:R-:W4:Y:S01]  /*606d0*/  LDL.LU R4, [R1+0x270] ;  /* 0x0002700001047983 */ /* 0x001f220000300800 */
[----:B------:R-:W4:Y:S02]  /*606e0*/  LDL.LU R5, [R1+0x274] ;  /* 0x0002740001057983 */ /* 0x000f240000300800 */
[----:B-1----:R-:W2:Y:S02]  /*606f0*/  LDL.LU R6, [R1+0x278] ;  /* 0x0002780001067983 */ /* 0x002ea40000300800 */
[----:B------:R-:W2:Y:S02]  /*60700*/  LDL.LU R7, [R1+0x27c] ;  /* 0x00027c0001077983 */ /* 0x000ea40000300800 */
[----:B--2---:R-:W-:Y:S01]  /*60710*/  STL.64 [R1+0x4210], R6 ;  /* 0x0042100601007387 */ /* 0x004fe20000100a00 */
[----:B----4-:R0:W-:Y:S03]  /*60720*/  STL.64 [R1+0x4208], R4 ;  /* 0x0042080401007387 */ /* 0x0101e60000100a00 */
[----:B0-----:R-:W2:Y:S04]  /*60730*/  LDL.LU.64 R4, [R1+0x1c0] ;  /* 0x0001c00001047983 */ /* 0x001ea80000300a00 */
[----:B--2---:R0:W-:Y:S04]  /*60740*/  STL.64 [R1+0x4220], R4 ;  /* 0x0042200401007387 */ /* 0x0041e80000100a00 */
[----:B0-----:R-:W2:Y:S04]  /*60750*/  LDL.LU.64 R4, [R1+0x1d0] ;  /* 0x0001d00001047983 */ /* 0x001ea80000300a00 */
[----:B--2---:R0:W-:Y:S04]  /*60760*/  STL.64 [R1+0x4238], R4 ;  /* 0x0042380401007387 */ /* 0x0041e80000100a00 */
[----:B0-----:R-:W2:Y:S01]  /*60770*/  LDL.LU.64 R4, [R1+0x1e0] ;  /* 0x0001e00001047983 */ /* 0x001ea20000300a00 */
[----:B---3--:R-:W-:Y:S02]  /*60780*/  STL.64 [R1+0x4130], R10 ;  /* 0x0041300a01007387 */ /* 0x008fe40000100a00 */
[----:B------:R0:W-:Y:S02]  /*60790*/  STL.64 [R1+0x4128], R8 ;  /* 0x0041280801007387 */ /* 0x0001e40000100a00 */
[----:B0-----:R-:W3:Y:S01]  /*607a0*/  LDL.LU.64 R8, [R1+0x1b0] ;  /* 0x0001b00001087983 */ /* 0x001ee20000300a00 */
[----:B------:R-:W-:Y:S03]  /*607b0*/  HMMA.16816.F32.BF16 R16, R24, R20, R16 ;  /* 0x000000141810723c */ /* 0x000fe60000041810 */
[----:B---3--:R0:W-:Y:S04]  /*607c0*/  STL.64 [R1+0x4218], R8 ;  /* 0x0042180801007387 */ /* 0x0081e80000100a00 */
        /* <DEDUP_REMOVED lines=10> */
[----:B------:R-:W-:Y:S01]  /*60870*/  STL [R1+0x38cc], R3 ;  /* 0x0038cc0301007387 */ /* 0x000fe20000100800 */
[----:B------:R0:W-:Y:S02]  /*60880*/  STL.64 [R1+0x2b0], R16 ;  /* 0x0002b01001007387 */ /* 0x0001e40000100a00 */
[----:B0-----:R-:W-:-:S02]  /*60890*/  IMAD.MOV.U32 R16, RZ, RZ, R20 ;  /* 0x000000ffff107224 */ /* 0x001fc400078e0014 */
[----:B------:R-:W-:Y:S02]  /*608a0*/  IMAD.MOV.U32 R17, RZ, RZ, R21 ;  /* 0x000000ffff117224 */ /* 0x000fe400078e0015 */
[----:B------:R-:W0:Y:S04]  /*608b0*/  LDSM.16.MT88.4 R20, [R2+0xa000] ;  /* 0x00a000000214783b */ /* 0x000e280000004200 */
[----:B------:R-:W-:Y:S01]  /*608c0*/  STL.64 [R1+0x2b8], R18 ;  /* 0x0002b81201007387 */ /* 0x000fe20000100a00 */
[----:B------:R-:W-:Y:S03]  /*608d0*/  STL [R1+0x40ec], R2 ;  /* 0x0040ec0201007387 */ /* 0x000fe60000100800 */
[----:B0-----:R-:W-:Y:S01]  /*608e0*/  STL.64 [R1+0x4000], R22 ;  /* 0x0040001601007387 */ /* 0x001fe20000100a00 */
[----:B------:R0:W-:Y:S03]  /*608f0*/  STL.64 [R1+0x3ff8], R20 ;  /* 0x003ff81401007387 */ /* 0x0001e60000100a00 */
[----:B0-----:R-:W4:Y:S01]  /*60900*/  LDL.LU R20, [R1+0x2a0] ;  /* 0x0002a00001147983 */ /* 0x001f220000300800 */
[----:B------:R-:W4:Y:S02]  /*60910*/  LDL.LU R21, [R1+0x2a4] ;  /* 0x0002a40001157983 */ /* 0x000f240000300800 */
[----:B------:R-:W4:Y:S02]  /*60920*/  LDL.LU R22, [R1+0x2a8] ;  /* 0x0002a80001167983 */ /* 0x000f240000300800 */
[----:B------:R-:W4:Y:S02]  /*60930*/  LDL.LU R23, [R1+0x2ac] ;  /* 0x0002ac0001177983 */ /* 0x000f240000300800 */
[----:B--2---:R-:W-:-:S02]  /*60940*/  IMAD.MOV.U32 R14, RZ, RZ, R4 ;  /* 0x000000ffff0e7224 */ /* 0x004fc400078e0004 */
[----:B------:R-:W-:Y:S01]  /*60950*/  IMAD.MOV.U32 R29, RZ, RZ, R5 ;  /* 0x000000ffff1d7224 */ /* 0x000fe200078e0005 */
[C---:B----4-:R-:W-:Y:S01]  /*60960*/  HMMA.16816.F32.BF16 R20, R24.reuse, R4, R20 ;  /* 0x000000041814723c */ /* 0x050fe20000041814 */
[----:B------:R-:W3:Y:S11]  /*60970*/  LDL.LU.64 R4, [R1+0x4238] ;  /* 0x0042380001047983 */ /* 0x000ef60000300a00 */
[----:B------:R-:W-:Y:S11]  /*60980*/  @!UPT UIADD3 URZ, URZ, URZ, URZ ;  /* 0x0000003f3f3ff290 */ /* 0x000ff6000fffe03f */
[----:B------:R0:W-:Y:S01]  /*60990*/  STL.64 [R1+0x2a0], R20 ;  /* 0x0002a01401007387 */ /* 0x0001e20000100a00 */
[----:B------:R-:W-:Y:S02]  /*609a0*/  IMAD.MOV.U32 R3, RZ, RZ, R23 ;  /* 0x000000ffff037224 */ /* 0x000fe400078e0017 */
[----:B------:R-:W-:Y:S01]  /*609b0*/  STL [R1+0x2a8], R22 ;  /* 0x0002a81601007387 */ /* 0x000fe20000100800 */
[----:B0-----:R-:W2:Y:S01]  /*609c0*/  LDL.LU.64 R20, [R1+0x1a0] ;  /* 0x0001a00001147983 */ /* 0x001ea20000300a00 */
[----:B------:R-:W-:Y:S02]  /*609d0*/  STL [R1+0x40f4], R29 ;  /* 0x0040f41d01007387 */ /* 0x000fe40000100800 */
[----:B------:R-:W-:Y:S02]  /*609e0*/  STL [R1+0x40f0], R14 ;  /* 0x0040f00e01007387 */ /* 0x000fe40000100800 */
[----:B------:R-:W-:Y:S01]  /*609f0*/  STL [R1+0x3a08], R3 ;  /* 0x003a080301007387 */ /* 0x000fe20000100800 */
        /* <DEDUP_REMOVED lines=9> */
[----:B------:R-:W-:Y:S01]  /*60a90*/  STL [R1+0x40fc], R19 ;  /* 0x0040fc1301007387 */ /* 0x000fe20000100800 */
[----:B------:R-:W-:Y:S01]  /*60aa0*/  STL [R1+0x40f8], R18 ;  /* 0x0040f81201007387 */ /* 0x000fe20000100800 */
[----:B------:R0:W-:Y:S03]  /*60ab0*/  STL.64 [R1+0x41e8], R16 ;  /* 0x0041e81001007387 */ /* 0x0001e60000100a00 */
[----:B0-----:R-:W2:Y:S01]  /*60ac0*/  LDL.LU R16, [R1+0x260] ;  /* 0x0002600001107983 */ /* 0x001ea20000300800 */
[----:B------:R-:W2:Y:S02]  /*60ad0*/  LDL.LU R17, [R1+0x264] ;  /* 0x0002640001117983 */ /* 0x000ea40000300800 */
[----:B------:R-:W2:Y:S02]  /*60ae0*/  LDL.LU R18, [R1+0x268] ;  /* 0x0002680001127983 */ /* 0x000ea40000300800 */
[----:B------:R-:W2:Y:S01]  /*60af0*/  LDL.LU R19, [R1+0x26c] ;  /* 0x00026c0001137983 */ /* 0x000ea20000300800 */
[----:B---3--:R-:W-:Y:S01]  /*60b00*/  HMMA.16816.F32.BF16 R8, R24, R4, R8 ;  /* 0x000000041808723c */ /* 0x008fe20000041808 */
[----:B------:R-:W-:-:S02]  /*60b10*/  IMAD.MOV.U32 R28, RZ, RZ, R4 ;  /* 0x000000ffff1c7224 */ /* 0x000fc400078e0004 */
[----:B------:R-:W-:Y:S11]  /*60b20*/  IMAD.MOV.U32 R3, RZ, RZ, R5 ;  /* 0x000000ffff037224 */ /* 0x000ff600078e0005 */
[----:B------:R-:W-:Y:S09]  /*60b30*/  @!UPT UIADD3 URZ, URZ, URZ, URZ ;  /* 0x0000003f3f3ff290 */ /* 0x000ff2000fffe03f */
[----:B------:R0:W-:Y:S01]  /*60b40*/  STL.64 [R1+0x280], R8 ;  /* 0x0002800801007387 */ /* 0x0001e20000100a00 */
[----:B------:R-:W-:Y:S03]  /*60b50*/  STL.64 [R1+0x288], R10 ;  /* 0x0002880a01007387 */ /* 0x000fe60000100a00 */
[----:B0-----:R-:W3:Y:S01]  /*60b60*/  LDL.LU.64 R8, [R1+0x4218] ;  /* 0x0042180001087983 */ /* 0x001ee20000300a00 */
[----:B------:R-:W3:Y:S02]  /*60b70*/  LDL.LU.64 R6, [R1+0x4210] ;  /* 0x0042100001067983 */ /* 0x000ee40000300a00 */
[----:B------:R-:W3:Y:S02]  /*60b80*/  LDL.LU.64 R4, [R1+0x4208] ;  /* 0x0042080001047983 */ /* 0x000ee40000300a00 */
[----:B------:R-:W-:Y:S01]  /*60b90*/  STL [R1+0x4104], R3 ;  /* 0x0041040301007387 */ /* 0x000fe20000100800 */
        /* <DEDUP_REMOVED lines=8> */
[----:B------:R-:W4:Y:S02]  /*60c20*/  LDL.LU.64 R4, [R1+0x41f8] ;  /* 0x0041f80001047983 */ /* 0x000f240000300a00 */
[----:B------:R-:W2:Y:S02]  /*60c30*/  LDL.LU R8, [R1+0x50] ;  /* 0x0000500001087983 */ /* 0x000ea40000300800 */
[----:B------:R-:W2:Y:S01]  /*60c40*/  LDL.LU R9, [R1+0x54] ;  /* 0x0000540001097983 */ /* 0x000ea20000300800 */
[----:B------:R-:W2:Y:S01]  /*60c50*/  LDL.LU R10, [R1+0x58] ;  /* 0x00005800010a7983 */ /* 0x000ea20000300800 */
[----:B------:R-:W2:Y:S03]  /*60c60*/  LDL.LU R11, [R1+0x5c] ;  /* 0x00005c00010b7983 */ /* 0x000ea60000300800 */
        /* <DEDUP_REMOVED lines=9> */
[----:B------:R-:W-:Y:S01]  /*60d00*/  IMAD.MOV.U32 R9, RZ, RZ, R7 ;  /* 0x000000ffff097224 */ /* 0x000fe200078e0007 */
[----:B------:R-:W2:Y:S01]  /*60d10*/  LDL.LU R6, [R1+0x41f4] ;  /* 0x0041f40001067983 */ /* 0x000ea20000300800 */
[----:B------:R-:W3:Y:S03]  /*60d20*/  LDL.LU R7, [R1+0x41f0] ;  /* 0x0041f00001077983 */ /* 0x000ee60000300800 */
[----:B------:R0:W-:Y:S02]  /*60d30*/  STL.64 [R1+0x4168], R8 ;  /* 0x0041680801007387 */ /* 0x0001e40000100a00 */
[C---:B0-----:R-:W-:Y:S02]  /*60d40*/  HMMA.16816.F32.BF16 R8, R24.reuse, R20, R16 ;  /* 0x000000141808723c */ /* 0x041fe40000041810 */
[----:B------:R-:W-:Y:S11]  /*60d50*/  STL [R1+0x4108], R0 ;  /* 0x0041080001007387 */ /* 0x000ff60000100800 */
[----:B------:R-:W-:Y:S10]  /*60d60*/  @!UPT UIADD3 URZ, URZ, URZ, URZ ;  /* 0x0000003f3f3ff290 */ /* 0x000ff4000fffe03f */
[----:B------:R4:W-:Y:S01]  /*60d70*/  STL.64 [R1+0x260], R8 ;  /* 0x0002600801007387 */ /* 0x0009e20000100a00 */
[----:B------:R-:W-:Y:S02]  /*60d80*/  STL.64 [R1+0x268], R10 ;  /* 0x0002680a01007387 */ /* 0x000fe40000100a00 */
[----:B----4-:R-:W-:Y:S02]  /*60d90*/  IMAD.MOV.U32 R8, RZ, RZ, R5 ;  /* 0x000000ffff087224 */ /* 0x010fe400078e0005 */
[----:B------:R-:W-:Y:S02]  /*60da0*/  IMAD.MOV.U32 R9, RZ, RZ, R4 ;  /* 0x000000ffff097224 */ /* 0x000fe400078e0004 */
[----:B------:R-:W4:Y:S01]  /*60db0*/  LDL.LU.64 R4, [R1+0x170] ;  /* 0x0001700001047983 */ /* 0x000f220000300a00 */
[----:B------:R-:W-:Y:S02]  /*60dc0*/  IMAD.MOV.U32 R14, RZ, RZ, R20 ;  /* 0x000000ffff0e7224 */ /* 0x000fe400078e0014 */
[----:B------:R-:W-:Y:S01]  /*60dd0*/  IMAD.MOV.U32 R2, RZ, RZ, R21 ;  /* 0x000000ffff027224 */ /* 0x000fe200078e0015 */
[----:B----4-:R0:W-:Y:S01]  /*60de0*/  STL.64 [R1+0x41c8], R4 ;  /* 0x0041c80401007387 */ /* 0x0101e20000100a00 */
        /* <DEDUP_REMOVED lines=8> */
[----:B0-----:R-:W2:Y:S04]  /*60e70*/  LDL.LU.64 R4, [R1+0x180] ;  /* 0x0001800001047983 */ /* 0x001ea80000300a00 */
[----:B--2---:R0:W-:Y:S04]  /*60e80*/  STL.64 [R1+0x41e0], R4 ;  /* 0x0041e00401007387 */ /* 0x0041e80000100a00 */
[----:B0-----:R-:W2:Y:S01]  /*60e90*/  LDL.LU.64 R4, [R1+0x190] ;  /* 0x0001900001047983 */ /* 0x001ea20000300a00 */
[----:B------:R-:W-:Y:S02]  /*60ea0*/  STL.64 [R1+0x41c0], R22 ;  /* 0x0041c01601007387 */ /* 0x000fe40000100a00 */
[----:B----4-:R0:W-:Y:S02]  /*60eb0*/  STL.64 [R1+0x41b8], R20 ;  /* 0x0041b81401007387 */ /* 0x0101e40000100a00 */
        /* <DEDUP_REMOVED lines=10> */
[----:B------:R-:W-:Y:S01]  /*60f60*/  STL.64 [R1+0x4180], R8 ;  /* 0x0041800801007387 */ /* 0x000fe20000100a00 */
[----:B------:R-:W-:Y:S02]  /*60f70*/  STL.64 [R1+0x4160], R14 ;  /* 0x0041600e01007387 */ /* 0x000fe40000100a00 */
[----:B------:R0:W-:Y:S02]  /*60f80*/  STL.64 [R1+0x4158], R12 ;  /* 0x0041580c01007387 */ /* 0x0001e40000100a00 */
[----:B0-----:R-:W4:Y:S01]  /*60f90*/  LDL.LU R12, [R1+0x70] ;  /* 0x00007000010c7983 */ /* 0x001f220000300800 */
[----:B------:R-:W4:Y:S02]  /*60fa0*/  LDL.LU R13, [R1+0x74] ;  /* 0x00007400010d7983 */ /* 0x000f240000300800 */
[----:B------:R-:W2:Y:S02]  /*60fb0*/  LDL.LU R14, [R1+0x78] ;  /* 0x00007800010e7983 */ /* 0x000ea40000300800 */
[----:B------:R-:W2:Y:S01]  /*60fc0*/  LDL.LU R15, [R1+0x7c] ;  /* 0x00007c00010f7983 */ /* 0x000ea20000300800 */
[----:B------:R-:W-:Y:S01]  /*60fd0*/  HMMA.16816.F32.BF16 R16, R24, R4, R16 ;  /* 0x000000041810723c */ /* 0x000fe20000041810 */
[----:B--2---:R-:W-:Y:S01]  /*60fe0*/  STL.64 [R1+0x4178], R14 ;  /* 0x0041780e01007387 */ /* 0x004fe20000100a00 */
[----:B----4-:R0:W-:Y:S03]  /*60ff0*/  STL.64 [R1+0x4170], R12 ;  /* 0x0041700c01007387 */ /* 0x0101e60000100a00 */
        /* <DEDUP_REMOVED lines=11> */
[----:B------:R0:W-:Y:S01]  /*610b0*/  STL.64 [R1+0x250], R16 ;  /* 0x0002501001007387 */ /* 0x0001e20000100a00 */
[----:B------:R1:W-:Y:S03]  /*610c0*/  STL.64 [R1+0x258], R18 ;  /* 0x0002581201007387 */ /* 0x0003e60000100a00 */
[----:B0-----:R-:W4:Y:S01]  /*610d0*/  LDL.LU.64 R16, [R1+0x41e8] ;  /* 0x0041e80001107983 */ /* 0x001f220000300a00 */
[----:B-1----:R-:W-:-:S02]  /*610e0*/  IMAD.MOV.U32 R18, RZ, RZ, R4 ;  /* 0x000000ffff127224 */ /* 0x002fc400078e0004 */
[----:B------:R-:W2:Y:S02]  /*610f0*/  LDL.LU.64 R4, [R1+0x41e0] ;  /* 0x0041e00001047983 */ /* 0x000ea40000300a00 */
        /* <DEDUP_REMOVED lines=18> */
[----:B---3--:R-:W-:Y:S02]  /*61220*/  IMAD.MOV.U32 R8, RZ, RZ, R7 ;  /* 0x000000ffff087224 */ /* 0x008fe400078e0007 */
[----:B------:R-:W-:Y:S01]  /*61230*/  IMAD.MOV.U32 R9, RZ, RZ, R6 ;  /* 0x000000ffff097224 */ /* 0x000fe200078e0006 */
[----:B--2---:R-:W-:Y:S07]  /*61240*/  HMMA.16816.F32.BF16 R24, R24, R4, R20 ;  /* 0x000000041818723c */ /* 0x004fee0000041814 */
[----:B------:R-:W-:-:S02]  /*61250*/  IMAD.MOV.U32 R21, RZ, RZ, R4 ;  /* 0x000000ffff157224 */ /* 0x000fc400078e0004 */
[----:B------:R-:W-:Y:S11]  /*61260*/  IMAD.MOV.U32 R20, RZ, RZ, R5 ;  /* 0x000000ffff147224 */ /* 0x000ff600078e0005 */
[----:B------:R-:W-:Y:S03]  /*61270*/  @!UPT UIADD3 URZ, URZ, URZ, URZ ;  /* 0x0000003f3f3ff290 */ /* 0x000fe6000fffe03f */
[----:B------:R-:W-:Y:S01]  /*61280*/  STL.64 [R1+0xa0], R24 ;  /* 0x0000a01801007387 */ /* 0x000fe20000100a00 */
[----:B------:R-:W-:Y:S02]  /*61290*/  STL.64 [R1+0xa8], R26 ;  /* 0x0000a81a01007387 */ /* 0x000fe40000100a00 */
[----:B------:R-:W2:Y:S02]  /*612a0*/  LDL.LU.64 R6, [R1+0x41a8] ;  /* 0x0041a80001067983 */ /* 0x000ea40000300a00 */
[----:B------:R-:W2:Y:S01]  /*612b0*/  LDL.LU.64 R4, [R1+0x41a0] ;  /* 0x0041a00001047983 */ /* 0x000ea20000300a00 */
[----:B------:R0:W-:Y:S04]  /*612c0*/  STL.64 [R1+0x4110], R20 ;  /* 0x0041101401007387 */ /* 0x0001e80000100a00 */
[----:B0-----:R-:W3:Y:S01]  /*612d0*/  LDL.LU R20, [R1+0x890] ;  /* 0x0008900001147983 */ /* 0x001ee20000300800 */
[----:B------:R-:W3:Y:S02]  /*612e0*/  LDL.LU R21, [R1+0x894] ;  /* 0x0008940001157983 */ /* 0x000ee40000300800 */
[----:B------:R-:W3:Y:S02]  /*612f0*/  LDL.LU R22, [R1+0x898] ;  /* 0x0008980001167983 */ /* 0x000ee40000300800 */
[----:B------:R-:W3:Y:S02]  /*61300*/  LDL.LU R23, [R1+0x89c] ;  /* 0x00089c0001177983 */ /* 0x000ee40000300800 */
[----:B----4-:R-:W-:-:S02]  /*61310*/  IMAD.MOV.U32 R24, RZ, RZ, R16 ;  /* 0x000000ffff187224 */ /* 0x010fc400078e0010 */
[----:B------:R-:W-:Y:S01]  /*61320*/  IMAD.MOV.U32 R25, RZ, RZ, R17 ;  /* 0x000000ffff197224 */ /* 0x000fe200078e0011 */
[C---:B--2---:R-:W-:Y:S01]  /*61330*/  HMMA.16816.F32.BF16 R8, R4.reuse, R8, R12 ;  /* 0x000000080408723c */ /* 0x044fe2000004180c */
[----:B---3--:R-:W-:Y:S01]  /*61340*/  STL.64 [R1+0x4120], R22 ;  /* 0x0041201601007387 */ /* 0x008fe20000100a00 */
[----:B------:R0:W-:Y:S03]  /*61350*/  STL.64 [R1+0x4118], R20 ;  /* 0x0041181401007387 */ /* 0x0001e60000100a00 */
[----:B0-----:R-:W2:Y:S01]  /*61360*/  LDL.LU R20, [R1+0x40] ;  /* 0x0000400001147983 */ /* 0x001ea20000300800 */
[----:B------:R-:W2:Y:S02]  /*61370*/  LDL.LU R21, [R1+0x44] ;  /* 0x0000440001157983 */ /* 0x000ea40000300800 */
[----:B------:R-:W2:Y:S02]  /*61380*/  LDL.LU R22, [R1+0x48] ;  /* 0x0000480001167983 */ /* 0x000ea40000300800 */
[----:B------:R-:W2:Y:S01]  /*61390*/  LDL.LU R23, [R1+0x4c] ;  /* 0x00004c0001177983 */ /* 0x000ea20000300800 */
[----:B------:R-:W3:Y:S01]  /*613a0*/  LDL.LU R16, [R1+0x419c] ;  /* 0x00419c0001107983 */ /* 0x000ee20000300800 */
[----:B------:R-:W3:Y:S02]  /*613b0*/  LDL.LU R17, [R1+0x4198] ;  /* 0x0041980001117983 */ /* 0x000ee40000300800 */
[----:B------:R-:W4:Y:S02]  /*613c0*/  LDL.LU.64 R14, [R1+0x4190] ;  /* 0x00419000010e7983 */ /* 0x000f240000300a00 */
[----:B------:R-:W4:Y:S07]  /*613d0*/  LDL.LU.64 R12, [R1+0x4188] ;  /* 0x00418800010c7983 */ /* 0x000f2e0000300a00 */
        /* <DEDUP_REMOVED lines=39> */
[----:B---3--:R-:W-:Y:S01]  /*61650*/  HMMA.16816.F32.BF16 R24, R4, R24, R20 ;  /* 0x000000180418723c */ /* 0x008fe20000041814 */
[----:B------:R-:W3:Y:S01]  /*61660*/  LDL.LU.64 R20, [R1+0x4110] ;  /* 0x0041100001147983 */ /* 0x000ee20000300a00 */
[----:B--2---:R-:W-:Y:S11]  /*61670*/  STL.64 [R1+0x3fc0], R10 ;  /* 0x003fc00a01007387 */ /* 0x004ff60000100a00 */
[----:B------:R-:W-:Y:S11]  /*61680*/  @!UPT UIADD3 URZ, URZ, URZ, URZ ;  /* 0x0000003f3f3ff290 */ /* 0x000ff6000fffe03f */
[----:B------:R-:W-:-:S05]  /*61690*/  IMAD.MOV.U32 R8, RZ, RZ, R27 ;  /* 0x000000ffff087224 */ /* 0x000fca00078e001b */
[----:B------:R3:W-:Y:S02]  /*616a0*/  STL [R1+0x3fb8], R8 ;  /* 0x003fb80801007387 */ /* 0x0007e40000100800 */
[----:B---3--:R-:W-:Y:S02]  /*616b0*/  IMAD.MOV.U32 R8, RZ, RZ, R21 ;  /* 0x000000ffff087224 */ /* 0x008fe400078e0015 */
[----:B------:R-:W-:-:S05]  /*616c0*/  IMAD.MOV.U32 R9, RZ, RZ, R20 ;  /* 0x000000ffff097224 */ /* 0x000fca00078e0014 */
[----:B------:R0:W-:Y:S01]  /*616d0*/  STL.64 [R1+0x4008], R8 ;  /* 0x0040080801007387 */ /* 0x0001e20000100a00 */
[----:B------:R-:W2:Y:S02]  /*616e0*/  LDL.LU R20, [R1+0x500] ;  /* 0x0005000001147983 */ /* 0x000ea40000300800 */
[----:B------:R-:W2:Y:S02]  /*616f0*/  LDL.LU R21, [R1+0x504] ;  /* 0x0005040001157983 */ /* 0x000ea40000300800 */
[----:B------:R-:W3:Y:S01]  /*61700*/  LDL.LU R22, [R1+0x508] ;  /* 0x0005080001167983 */ /* 0x000ee20000300800 */
[----:B------:R-:W3:Y:S01]  /*61710*/  LDL.LU R23, [R1+0x50c] ;  /* 0x00050c0001177983 */ /* 0x000ee20000300800 */
[----:B0-----:R-:W-:Y:S02]  /*61720*/  IMAD.MOV.U32 R8, RZ, RZ, R0 ;  /* 0x000000ffff087224 */ /* 0x001fe400078e0000 */
        /* <DEDUP_REMOVED lines=26> */
[----:B------:R-:W3:Y:S01]  /*618d0*/  LDL.LU R29, [R1+0x40f4] ;  /* 0x0040f400011d7983 */ /* 0x000ee20000300800 */
[----:B------:R4:W-:Y:S02]  /*618e0*/  STL.64 [R1+0x4050], R8 ;  /* 0x0040500801007387 */ /* 0x0009e40000100a00 */
[----:B----4-:R-:W-:Y:S02]  /*618f0*/  IMAD.MOV.U32 R8, RZ, RZ, R14 ;  /* 0x000000ffff087224 */ /* 0x010fe400078e000e */
[----:B------:R-:W-:Y:S01]  /*61900*/  IMAD.MOV.U32 R9, RZ, RZ, R2 ;  /* 0x000000ffff097224 */ /* 0x000fe200078e0002 */
[----:B------:R-:W4:Y:S01]  /*61910*/  LDL.LU R14, [R1+0x40f0] ;  /* 0x0040f000010e7983 */ /* 0x000f220000300800 */
[----:B------:R-:W3:Y:S03]  /*61920*/  LDL.LU R2, [R1+0x40ec] ;  /* 0x0040ec0001027983 */ /* 0x000ee60000300800 */
[----:B------:R0:W-:Y:S01]  /*61930*/  STL.64 [R1+0x4068], R8 ;  /* 0x0040680801007387 */ /* 0x0001e20000100a00 */
[----:B------:R-:W3:Y:S02]  /*61940*/  LDL.LU R20, [R1+0x860] ;  /* 0x0008600001147983 */ /* 0x000ee40000300800 */
[----:B------:R-:W3:Y:S02]  /*61950*/  LDL.LU R21, [R1+0x864] ;  /* 0x0008640001157983 */ /* 0x000ee40000300800 */
[----:B------:R-:W3:Y:S01]  /*61960*/  LDL.LU R22, [R1+0x868] ;  /* 0x0008680001167983 */ /* 0x000ee20000300800 */
[----:B------:R-:W3:Y:S01]  /*61970*/  LDL.LU R23, [R1+0x86c] ;  /* 0x00086c0001177983 */ /* 0x000ee20000300800 */
[----:B0-----:R-:W-:-:S02]  /*61980*/  IMAD.MOV.U32 R8, RZ, RZ, R0 ;  /* 0x000000ffff087224 */ /* 0x001fc400078e0000 */
[----:B------:R-:W-:Y:S01]  /*61990*/  IMAD.MOV.U32 R9, RZ, RZ, R15 ;  /* 0x000000ffff097224 */ /* 0x000fe200078e000f */
[----:B------:R-:W3:Y:S01]  /*619a0*/  LDL.LU R0, [R1+0x40e8] ;  /* 0x0040e80001007983 */ /* 0x000ee20000300800 */
[----:B------:R-:W3:Y:S03]  /*619b0*/  LDL.LU R15, [R1+0x40e4] ;  /* 0x0040e400010f7983 */ /* 0x000ee60000300800 */
[----:B------:R0:W-:Y:S02]  /*619c0*/  STL.64 [R1+0x4080], R8 ;  /* 0x0040800801007387 */ /* 0x0001e40000100a00 */
[----:B0-----:R-:W-:Y:S02]  /*619d0*/  IMAD.MOV.U32 R9, RZ, RZ, R19 ;  /* 0x000000ffff097224 */ /* 0x001fe400078e0013 */
[----:B--2---:R-:W-:Y:S02]  /*619e0*/  IMAD.MOV.U32 R8, RZ, RZ, R18 ;  /* 0x000000ffff087224 */ /* 0x004fe400078e0012 */
[----:B------:R-:W2:Y:S01]  /*619f0*/  LDL.LU R18, [R1+0x40e0] ;  /* 0x0040e00001127983 */ /* 0x000ea20000300800 */
[----:B------:R-:W2:Y:S02]  /*61a00*/  LDL.LU R19, [R1+0x40dc] ;  /* 0x0040dc0001137983 */ /* 0x000ea40000300800 */
[----:B------:R4:W-:Y:S02]  /*61a10*/  STL.64 [R1+0x4098], R8 ;  /* 0x0040980801007387 */ /* 0x0009e40000100a00 */
[----:B----4-:R-:W-:Y:S01]  /*61a20*/  IMAD.MOV.U32 R8, RZ, RZ, R14 ;  /* 0x000000ffff087224 */ /* 0x010fe200078e000e */
[----:B---3--:R-:W-:Y:S01]  /*61a30*/  STL.64 [R1+0x4060], R22 ;  /* 0x0040601601007387 */ /* 0x008fe20000100a00 */
[----:B------:R0:W-:Y:S03]  /*61a40*/  STL.64 [R1+0x4058], R20 ;  /* 0x0040581401007387 */ /* 0x0001e60000100a00 */
[----:B0-----:R-:W3:Y:S01]  /*61a50*/  LDL.LU R20, [R1+0x870] ;  /* 0x0008700001147983 */ /* 0x001ee20000300800 */
[----:B------:R-:W3:Y:S02]  /*61a60*/  LDL.LU R21, [R1+0x874] ;  /* 0x0008740001157983 */ /* 0x000ee40000300800 */
[----:B------:R-:W4:Y:S02]  /*61a70*/  LDL.LU R22, [R1+0x878] ;  /* 0x0008780001167983 */ /* 0x000f240000300800 */
[----:B------:R-:W4:Y:S01]  /*61a80*/  LDL.LU R23, [R1+0x87c] ;  /* 0x00087c0001177983 */ /* 0x000f220000300800 */
[----:B------:R-:W2:Y:S01]  /*61a90*/  LDL.LU R14, [R1+0x40d8] ;  /* 0x0040d800010e7983 */ /* 0x000ea20000300800 */
[----:B------:R-:W-:-:S02]  /*61aa0*/  IMAD.MOV.U32 R9, RZ, RZ, R29 ;  /* 0x000000ffff097224 */ /* 0x000fc400078e001d */
[----:B------:R-:W2:Y:S01]  /*61ab0*/  LDL.LU R29, [R1+0x40d4] ;  /* 0x0040d400011d7983 */ /* 0x000ea20000300800 */
[----:B----4-:R0:W-:Y:S01]  /*61ac0*/  STL.64 [R1+0x4078], R22 ;  /* 0x0040781601007387 */ /* 0x0101e20000100a00 */
[----:B---3--:R2:W-:Y:S02]  /*61ad0*/  STL.64 [R1+0x4070], R20 ;  /* 0x0040701401007387 */ /* 0x0085e40000100a00 */
[----:B0-----:R-:W-:Y:S02]  /*61ae0*/  IMAD.MOV.U32 R22, RZ, RZ, R15 ;  /* 0x000000ffff167224 */ /* 0x001fe400078e000f */
[----:B--2---:R-:W-:Y:S02]  /*61af0*/  IMAD.MOV.U32 R20, RZ, RZ, R19 ;  /* 0x000000ffff147224 */ /* 0x004fe400078e0013 */
[----:B------:R-:W-:Y:S01]  /*61b00*/  IMAD.MOV.U32 R23, RZ, RZ, R14 ;  /* 0x000000ffff177224 */ /* 0x000fe200078e000e */
[----:B------:R-:W2:Y:S01]  /*61b10*/  LDL.LU R19, [R1+0x40d0] ;  /* 0x0040d00001137983 */ /* 0x000ea20000300800 */
[----:B------:R-:W-:-:S02]  /*61b20*/  IMAD.MOV.U32 R21, RZ, RZ, R18 ;  /* 0x000000ffff157224 */ /* 0x000fc400078e0012 */
[----:B------:R-:W3:Y:S02]  /*61b30*/  LDL.LU R18, [R1+0x40cc] ;  /* 0x0040cc0001127983 */ /* 0x000ee40000300800 */
[----:B------:R-:W4:Y:S01]  /*61b40*/  LDL.LU R15, [R1+0x40c8] ;  /* 0x0040c800010f7983 */ /* 0x000f220000300800 */
[----:B------:R-:W4:Y:S01]  /*61b50*/  LDL.LU R14, [R1+0x40c4] ;  /* 0x0040c400010e7983 */ /* 0x000f220000300800 */
[----:B------:R-:W-:Y:S02]  /*61b60*/  STL.64 [R1+0x4090], R22 ;  /* 0x0040901601007387 */ /* 0x000fe40000100a00 */
[----:B------:R0:W-:Y:S02]  /*61b70*/  STL.64 [R1+0x4088], R20 ;  /* 0x0040881401007387 */ /* 0x0001e40000100a00 */
[----:B0-----:R-:W4:Y:S01]  /*61b80*/  LDL.LU R20, [R1+0x8b0] ;  /* 0x0008b00001147983 */ /* 0x001f220000300800 */
[----:B------:R-:W4:Y:S02]  /*61b90*/  LDL.LU R21, [R1+0x8b4] ;  /* 0x0008b40001157983 */ /* 0x000f240000300800 */
[----:B--2---:R-:W-:-:S02]  /*61ba0*/  IMAD.MOV.U32 R23, RZ, RZ, R19 ;  /* 0x000000ffff177224 */ /* 0x004fc400078e0013 */
[----:B---3--:R-:W-:Y:S02]  /*61bb0*/  IMAD.MOV.U32 R22, RZ, RZ, R18 ;  /* 0x000000ffff167224 */ /* 0x008fe400078e0012 */
[----:B------:R-:W2:Y:S01]  /*61bc0*/  LDL.LU R18, [R1+0x40c0] ;  /* 0x0040c00001127983 */ /* 0x000ea20000300800 */
[----:B------:R-:W2:Y:S02]  /*61bd0*/  LDL.LU R19, [R1+0x40bc] ;  /* 0x0040bc0001137983 */ /* 0x000ea40000300800 */
[----:B------:R-:W-:Y:S01]  /*61be0*/  STL.64 [R1+0x40a8], R22 ;  /* 0x0040a81601007387 */ /* 0x000fe20000100a00 */
[----:B----4-:R0:W-:Y:S02]  /*61bf0*/  STL.64 [R1+0x40a0], R20 ;  /* 0x0040a01401007387 */ /* 0x0101e40000100a00 */
[----:B0-----:R-:W-:Y:S02]  /*61c00*/  IMAD.MOV.U32 R20, RZ, RZ, R14 ;  /* 0x000000ffff147224 */ /* 0x001fe400078e000e */
[----:B------:R-:W-:Y:S01]  /*61c10*/  IMAD.MOV.U32 R21, RZ, RZ, R15 ;  /* 0x000000ffff157224 */ /* 0x000fe200078e000f */
[----:B------:R-:W3:Y:S01]  /*61c20*/  LDL.LU R14, [R1+0x40b8] ;  /* 0x0040b800010e7983 */ /* 0x000ee20000300800 */
[----:B------:R-:W3:Y:S02]  /*61c30*/  LDL.LU R15, [R1+0x40b4] ;  /* 0x0040b400010f7983 */ /* 0x000ee40000300800 */
[----:B------:R-:W4:Y:S02]  /*61c40*/  LDL.LU R22, [R1+0x8c8] ;  /* 0x0008c80001167983 */ /* 0x000f240000300800 */
[----:B------:R-:W4:Y:S02]  /*61c50*/  LDL.LU R23, [R1+0x8cc] ;  /* 0x0008cc0001177983 */ /* 0x000f240000300800 */
[----:B------:R-:W-:-:S02]  /*61c60*/  IMAD.MOV.U32 R12, RZ, RZ, R24 ;  /* 0x000000ffff0c7224 */ /* 0x000fc400078e0018 */
[----:B------:R-:W-:Y:S02]  /*61c70*/  IMAD.MOV.U32 R13, RZ, RZ, R25 ;  /* 0x000000ffff0d7224 */ /* 0x000fe400078e0019 */
[----:B------:R-:W-:Y:S02]  /*61c80*/  IMAD.MOV.U32 R16, RZ, RZ, R26 ;  /* 0x000000ffff107224 */ /* 0x000fe400078e001a */
[----:B------:R-:W0:Y:S04]  /*61c90*/  LDSM.16.MT88.4 R24, [R2+0xa080] ;  /* 0x00a080000218783b */ /* 0x000e280000004200 */
[----:B------:R1:W-:Y:S02]  /*61ca0*/  STL [R1+0x3c20], R16 ;  /* 0x003c201001007387 */ /* 0x0003e40000100800 */
[----:B-1----:R-:W-:-:S02]  /*61cb0*/  IMAD.MOV.U32 R16, RZ, RZ, R28 ;  /* 0x000000ffff107224 */ /* 0x002fc400078e001c */
[----:B--2---:R-:W-:Y:S01]  /*61cc0*/  STL.64 [R1+0x3fd0], R18 ;  /* 0x003fd01201007387 */ /* 0x004fe20000100a00 */
[----:B------:R-:W2:Y:S02]  /*61cd0*/  LDL.LU R28, [R1+0x40b0] ;  /* 0x0040b000011c7983 */ /* 0x000ea40000300800 */
[----:B------:R-:W-:Y:S02]  /*61ce0*/  STL [R1+0x3c14], R13 ;  /* 0x003c140d01007387 */ /* 0x000fe40000100800 */
[----:B------:R1:W-:Y:S01]  /*61cf0*/  STL [R1+0x3c10], R12 ;  /* 0x003c100c01007387 */ /* 0x0003e20000100800 */
[----:B----4-:R-:W-:Y:S01]  /*61d00*/  HMMA.16816.F32.BF16 R8, R4, R8, R20 ;  /* 0x000000080408723c */ /* 0x010fe20000041814 */
[----:B---3--:R3:W-:Y:S01]  /*61d10*/  STL.64 [R1+0x3fc8], R14 ;  /* 0x003fc80e01007387 */ /* 0x0087e20000100a00 */
[----:B-1----:R-:W4:Y:S02]  /*61d20*/  LDL.LU R12, [R1+0x8a0] ;  /* 0x0008a000010c7983 */ /* 0x002f240000300800 */
[----:B------:R-:W4:Y:S01]  /*61d30*/  LDL.LU R13, [R1+0x8a4] ;  /* 0x0008a400010d7983 */ /* 0x000f220000300800 */
[----:B---3--:R-:W4:Y:S01]  /*61d40*/  LDL.LU R14, [R1+0x8a8] ;  /* 0x0008a800010e7983 */ /* 0x008f220000300800 */
[----:B------:R-:W4:Y:S02]  /*61d50*/  LDL.LU R15, [R1+0x8ac] ;  /* 0x0008ac00010f7983 */ /* 0x000f240000300800 */
[----:B0-----:R-:W-:Y:S02]  /*61d60*/  STL.64 [R1+0x3ef0], R26 ;  /* 0x003ef01a01007387 */ /* 0x001fe40000100a00 */
[----:B------:R0:W-:Y:S02]  /*61d70*/  STL.64 [R1+0x3ee8], R24 ;  /* 0x003ee81801007387 */ /* 0x0001e40000100a00 */
[----:B0-----:R-:W3:Y:S01]  /*61d80*/  LDL.LU R24, [R1+0x4f0] ;  /* 0x0004f00001187983 */ /* 0x001ee20000300800 */
[----:B------:R-:W3:Y:S02]  /*61d90*/  LDL.LU R25, [R1+0x4f4] ;  /* 0x0004f40001197983 */ /* 0x000ee40000300800 */
[----:B------:R-:W3:Y:S02]  /*61da0*/  LDL.LU R26, [R1+0x4f8] ;  /* 0x0004f800011a7983 */ /* 0x000ee40000300800 */
[----:B------:R-:W3:Y:S01]  /*61db0*/  LDL.LU R27, [R1+0x4fc] ;  /* 0x0004fc00011b7983 */ /* 0x000ee20000300800 */
[----:B------:R-:W2:Y:S01]  /*61dc0*/  LDL.LU.64 R22, [R1+0x40a8] ;  /* 0x0040a80001167983 */ /* 0x000ea20000300a00 */
[----:B------:R-:W2:Y:S04]  /*61dd0*/  LDL.LU.64 R20, [R1+0x40a0] ;  /* 0x0040a00001147983 */ /* 0x000ea80000300a00 */
[----:B------:R0:W-:Y:S02]  /*61de0*/  STL.64 [R1+0xc80], R8 ;  /* 0x000c800801007387 */ /* 0x0001e40000100a00 */
[----:B------:R2:W-:Y:S01]  /*61df0*/  STL.64 [R1+0xc88], R10 ;  /* 0x000c880a01007387 */ /* 0x0005e20000100a00 */
[----:B0-----:R-:W2:Y:S01]  /*61e00*/  LDL.LU.64 R8, [R1+0x4098] ;  /* 0x0040980001087983 */ /* 0x001ea20000300a00 */
[----:B------:R-:W-:-:S07]  /*61e10*/  IMAD.MOV.U32 R17, RZ, RZ, R3 ;  /* 0x000000ffff117224 */ /* 0x000fce00078e0003 */
[C---:B----4-:R-:W-:Y:S08]  /*61e20*/  HMMA.16816.F32.BF16 R12, R4.reuse, R16, R12 ;  /* 0x00000010040c723c */ /* 0x050ff0000004180c */
[C---:B--2---:R-:W-:Y:S01]  /*61e30*/  HMMA.16816.F32.BF16 R8, R4.reuse, R8, R20 ;  /* 0x000000080408723c */ /* 0x044fe20000041814 */
[----:B------:R-:W2:Y:S01]  /*61e40*/  LDL.LU.64 R22, [R1+0x4090] ;  /* 0x0040900001167983 */ /* 0x000ea20000300a00 */
[----:B------:R-:W2:Y:S11]  /*61e50*/  LDL.LU.64 R20, [R1+0x4088] ;  /* 0x0040880001147983 */ /* 0x000eb60000300a00 */
[----:B------:R-:W-:Y:S10]  /*61e60*/  @!UPT UIADD3 URZ, URZ, URZ, URZ ;  /* 0x0000003f3f3ff290 */ /* 0x000ff4000fffe03f */
[----:B------:R0:W-:Y:S01]  /*61e70*/  STL.64 [R1+0xc70], R8 ;  /* 0x000c700801007387 */ /* 0x0001e20000100a00 */
[----:B------:R-:W-:Y:S03]  /*61e80*/  STL.64 [R1+0xc78], R10 ;  /* 0x000c780a01007387 */ /* 0x000fe60000100a00 */
[----:B0-----:R-:W2:Y:S01]  /*61e90*/  LDL.LU.64 R8, [R1+0x4080] ;  /* 0x0040800001087983 */ /* 0x001ea20000300a00 */
[----:B------:R-:W4:Y:S02]  /*61ea0*/  LDL.LU R16, [R1+0x4d0] ;  /* 0x0004d00001107983 */ /* 0x000f240000300800 */
[----:B------:R-:W-:Y:S02]  /*61eb0*/  STL.64 [R1+0xc60], R12 ;  /* 0x000c600c01007387 */ /* 0x000fe40000100a00 */
[----:B------:R-:W-:Y:S01]  /*61ec0*/  STL.64 [R1+0xc68], R14 ;  /* 0x000c680e01007387 */ /* 0x000fe20000100a00 */
[----:B------:R-:W4:Y:S01]  /*61ed0*/  LDL.LU R17, [R1+0x4d4] ;  /* 0x0004d40001117983 */ /* 0x000f220000300800 */
[----:B------:R-:W2:Y:S02]  /*61ee0*/  LDL.LU R18, [R1+0x4d8] ;  /* 0x0004d80001127983 */ /* 0x000ea40000300800 */
[----:B------:R-:W2:Y:S02]  /*61ef0*/  LDL.LU R19, [R1+0x4dc] ;  /* 0x0004dc0001137983 */ /* 0x000ea40000300800 */
[----:B--2---:R0:W-:Y:S01]  /*61f00*/  STL.64 [R1+0x3fe0], R18 ;  /* 0x003fe01201007387 */ /* 0x0041e20000100a00 */
[----:B----4-:R-:W-:Y:S03]  /*61f10*/  STL.64 [R1+0x3fd8], R16 ;  /* 0x003fd81001007387 */ /* 0x010fe60000100a00 */
[----:B0-----:R-:W2:Y:S01]  /*61f20*/  LDL.64 R18, [R1+0x18] ;  /* 0x0000180001127983 */ /* 0x001ea20000100a00 */
[C---:B------:R-:W-:Y:S03]  /*61f30*/  HMMA.16816.F32.BF16 R8, R4.reuse, R8, R20 ;  /* 0x000000080408723c */ /* 0x040fe60000041814 */
[----:B--2---:R0:W-:Y:S04]  /*61f40*/  STL.64 [R1+0x3fe8], R18 ;  /* 0x003fe81201007387 */ /* 0x0041e80000100a00 */
[----:B0-----:R-:W2:Y:S01]  /*61f50*/  LDL.64 R18, [R1+0x28] ;  /* 0x0000280001127983 */ /* 0x001ea20000100a00 */
[----:B------:R-:W4:Y:S02]  /*61f60*/  LDL.LU R12, [R1+0x4c0] ;  /* 0x0004c000010c7983 */ /* 0x000f240000300800 */
[----:B------:R-:W4:Y:S02]  /*61f70*/  LDL.LU R13, [R1+0x4c4] ;  /* 0x0004c400010d7983 */ /* 0x000f240000300800 */
[----:B------:R-:W4:Y:S01]  /*61f80*/  LDL.LU R14, [R1+0x4c8] ;  /* 0x0004c800010e7983 */ /* 0x000f220000300800 */
[----:B------:R-:W4:Y:S01]  /*61f90*/  LDL.LU R15, [R1+0x4cc] ;  /* 0x0004cc00010f7983 */ /* 0x000f220000300800 */
[----:B------:R-:W2:Y:S02]  /*61fa0*/  LDL.LU.64 R22, [R1+0x4078] ;  /* 0x0040780001167983 */ /* 0x000ea40000300a00 */
[----:B------:R-:W2:Y:S07]  /*61fb0*/  LDL.LU.64 R20, [R1+0x4070] ;  /* 0x0040700001147983 */ /* 0x000eae0000300a00 */
        /* <DEDUP_REMOVED lines=33> */
[----:B------:R-:W3:Y:S02]  /*621d0*/  LDL.LU.64 R20, [R1+0x3ff8] ;  /* 0x003ff80001147983 */ /* 0x000ee40000300a00 */
[----:B------:R-:W2:Y:S02]  /*621e0*/  LDL.LU R4, [R1+0x4e0] ;  /* 0x0004e00001047983 */ /* 0x000ea40000300800 */
[----:B------:R-:W-:Y:S11]  /*621f0*/  IMAD.MOV.U32 R3, RZ, RZ, R19 ;  /* 0x000000ffff037224 */ /* 0x000ff600078e0013 */
[----:B------:R-:W-:Y:S05]  /*62200*/  @!UPT UIADD3 URZ, URZ, URZ, URZ ;  /* 0x0000003f3f3ff290 */ /* 0x000fea000fffe03f */
[----:B------:R0:W-:Y:S01]  /*62210*/  STL.64 [R1+0x8b0], R8 ;  /* 0x0008b00801007387 */ /* 0x0001e20000100a00 */
[----:B------:R1:W-:Y:S02]  /*62220*/  STL.64 [R1+0x8b8], R10 ;  /* 0x0008b80a01007387 */ /* 0x0003e40000100a00 */
[----:B------:R-:W2:Y:S02]  /*62230*/  LDL.LU R5, [R1+0x4e4] ;  /* 0x0004e40001057983 */ /* 0x000ea40000300800 */
[----:B------:R-:W2:Y:S01]  /*62240*/  LDL.LU R6, [R1+0x4e8] ;  /* 0x0004e80001067983 */ /* 0x000ea20000300800 */
[----:B------:R-:W2:Y:S04]  /*62250*/  LDL.LU R7, [R1+0x4ec] ;  /* 0x0004ec0001077983 */ /* 0x000ea80000300800 */
[----:B0-----:R-:W2:Y:S01]  /*62260*/  LDL.LU R8, [R1+0x4b0] ;  /* 0x0004b00001087983 */ /* 0x001ea20000300800 */
[----:B------:R-:W-:-:S02]  /*62270*/  IMAD.MOV.U32 R9, RZ, RZ, R28 ;  /* 0x000000ffff097224 */ /* 0x000fc400078e001c */
[----:B------:R-:W2:Y:S02]  /*62280*/  LDL.LU R28, [R1+0x3ff4] ;  /* 0x003ff400011c7983 */ /* 0x000ea40000300800 */
[----:B-1----:R-:W-:Y:S02]  /*62290*/  IMAD.MOV.U32 R10, RZ, RZ, R29 ;  /* 0x000000ffff0a7224 */ /* 0x002fe400078e001d */
[----:B------:R-:W2:Y:S01]  /*622a0*/  LDL.LU R29, [R1+0x3ff0] ;  /* 0x003ff000011d7983 */ /* 0x000ea20000300800 */
[C---:B---3--:R-:W-:Y:S11]  /*622b0*/  HMMA.16816.F32.BF16 R24, R20.reuse, R18, R24 ;  /* 0x000000121418723c */ /* 0x048ff60000041818 */
[----:B------:R-:W-:Y:S11]  /*622c0*/  @!UPT UIADD3 URZ, URZ, URZ, URZ ;  /* 0x0000003f3f3ff290 */ /* 0x000ff6000fffe03f */
[----:B------:R-:W-:Y:S01]  /*622d0*/  @!UPT UIADD3 URZ, URZ, URZ, URZ ;  /* 0x0000003f3f3ff290 */ /* 0x000fe2000fffe03f */
[----:B------:R0:W-:Y:S01]  /*622e0*/  STL.64 [R1+0x8a0], R24 ;  /* 0x0008a01801007387 */ /* 0x0001e20000100a00 */
[----:B------:R2:W-:Y:S02]  /*622f0*/  STL.64 [R1+0x8a8], R26 ;  /* 0x0008a81a01007387 */ /* 0x0005e40000100a00 */
[----:B0-----:R-:W-:Y:S02]  /*62300*/  IMAD.MOV.U32 R24, RZ, RZ, R18 ;  /* 0x000000ffff187224 */ /* 0x001fe400078e0012 */
[----:B------:R-:W3:Y:S01]  /*62310*/  LDL.LU.64 R18, [R1+0x3fe8] ;  /* 0x003fe80001127983 */ /* 0x000ee20000300a00 */
[----:B------:R-:W-:Y:S02]  /*62320*/  IMAD.MOV.U32 R11, RZ, RZ, R0 ;  /* 0x000000ffff0b7224 */ /* 0x000fe400078e0000 */
[----:B--2---:R-:W-:Y:S01]  /*62330*/  IMAD.MOV.U32 R27, RZ, RZ, R28 ;  /* 0x000000ffff1b7224 */ /* 0x004fe200078e001c */
[----:B---3--:R-:W-:Y:S01]  /*62340*/  HMMA.16816.F32.BF16 R4, R20, R18, R4 ;  /* 0x000000121404723c */ /* 0x008fe20000041804 */
[----:B------:R-:W-:-:S02]  /*62350*/  IMAD.MOV.U32 R26, RZ, RZ, R18 ;  /* 0x000000ffff1a7224 */ /* 0x000fc400078e0012 */
[----:B------:R-:W-:Y:S02]  /*62360*/  IMAD.MOV.U32 R25, RZ, RZ, R19 ;  /* 0x000000ffff197224 */ /* 0x000fe400078e0013 */
[----:B------:R-:W2:Y:S01]  /*62370*/  LDL.LU.64 R18, [R1+0x3fe0] ;  /* 0x003fe00001127983 */ /* 0x000ea20000300a00 */
[----:B------:R-:W2:Y:S11]  /*62380*/  LDL.LU.64 R16, [R1+0x3fd8] ;  /* 0x003fd80001107983 */ /* 0x000eb60000300a00 */
[----:B------:R-:W-:Y:S06]  /*62390*/  @!UPT UIADD3 URZ, URZ, URZ, URZ ;  /* 0x0000003f3f3ff290 */ /* 0x000fec000fffe03f */
[----:B------:R0:W-:Y:S01]  /*623a0*/  STL.64 [R1+0x880], R4 ;  /* 0x0008800401007387 */ /* 0x0001e20000100a00 */
[----:B------:R1:W-:Y:S02]  /*623b0*/  STL [R1+0x888], R6 ;  /* 0x0008880601007387 */ /* 0x0003e40000100800 */
[----:B------:R-:W-:Y:S01]  /*623c0*/  IMAD.MOV.U32 R0, RZ, RZ, R7 ;  /* 0x000000ffff007224 */ /* 0x000fe200078e0007 */
[----:B0-----:R-:W3:Y:S01]  /*623d0*/  LDL.LU R4, [R1+0x4a0] ;  /* 0x0004a00001047983 */ /* 0x001ee20000300800 */
[----:B------:R-:W3:Y:S02]  /*623e0*/  LDL.LU R5, [R1+0x4a4] ;  /* 0x0004a40001057983 */ /* 0x000ee40000300800 */
[----:B-1----:R-:W3:Y:S02]  /*623f0*/  LDL.LU R6, [R1+0x4a8] ;  /* 0x0004a80001067983 */ /* 0x002ee40000300800 */
[----:B------:R-:W3:Y:S01]  /*62400*/  LDL.LU R7, [R1+0x4ac] ;  /* 0x0004ac0001077983 */ /* 0x000ee20000300800 */
[----:B------:R0:W-:Y:S01]  /*62410*/  STL [R1+0x3f78], R26 ;  /* 0x003f781a01007387 */ /* 0x0001e20000100800 */
[----:B------:R2:W-:Y:S02]  /*62420*/  STL.64 [R1+0x3f70], R24 ;  /* 0x003f701801007387 */ /* 0x0005e40000100a00 */
[----:B0-----:R-:W-:Y:S01]  /*62430*/  IMAD.MOV.U32 R26, RZ, RZ, R29 ;  /* 0x000000ffff1a7224 */ /* 0x001fe200078e001d */
[----:B------:R-:W-:Y:S06]  /*62440*/  STL [R1+0x3720], R0 ;  /* 0x0037200001007387 */ /* 0x000fec0000100800 */
[C---:B--2---:R-:W-:Y:S01]  /*62450*/  HMMA.16816.F32.BF16 R24, R20.reuse, R26, R16 ;  /* 0x0000001a1418723c */ /* 0x044fe20000041810 */
[----:B------:R-:W4:Y:S11]  /*62460*/  LDL.LU.64 R18, [R1+0x3fd0] ;  /* 0x003fd00001127983 */ /* 0x000f360000300a00 */
[----:B------:R-:W-:Y:S11]  /*62470*/  @!UPT UIADD3 URZ, URZ, URZ, URZ ;  /* 0x0000003f3f3ff290 */ /* 0x000ff6000fffe03f */
[----:B------:R-:W-:Y:S01]  /*62480*/  STL.64 [R1+0x870], R24 ;  /* 0x0008701801007387 */ /* 0x000fe20000100a00 */
[----:B------:R0:W-:Y:S03]  /*62490*/  STL.64 [R1+0x878], R26 ;  /* 0x0008781a01007387 */ /* 0x0001e60000100a00 */
[----:B0-----:R-:W2:Y:S04]  /*624a0*/  LDL.64 R26, [R1+0x1d8] ;  /* 0x0001d800011a7983 */ /* 0x001ea80000100a00 */
[----:B--2---:R0:W-:Y:S04]  /*624b0*/  STL.64 [R1+0x3f88], R26 ;  /* 0x003f881a01007387 */ /* 0x0041e80000100a00 */
[----:B0-----:R-:W2:Y:S01]  /*624c0*/  LDL.64 R26, [R1+0x1e8] ;  /* 0x0001e800011a7983 */ /* 0x001ea20000100a00 */
[C---:B----4-:R-:W-:Y:S11]  /*624d0*/  HMMA.16816.F32.BF16 R12, R20.reuse, R18, R12 ;  /* 0x00000012140c723c */ /* 0x050ff6000004180c */
[----:B------:R-:W-:Y:S11]  /*624e0*/  @!UPT UIADD3 URZ, URZ, URZ, URZ ;  /* 0x0000003f3f3ff290 */ /* 0x000ff6000fffe03f */
[----:B------:R-:W-:Y:S02]  /*624f0*/  @!UPT UIADD3 URZ, URZ, URZ, URZ ;  /* 0x0000003f3f3ff290 */ /* 0x000fe4000fffe03f */
[----:B------:R-:W-:Y:S02]  /*62500*/  IMAD.MOV.U32 R29, RZ, RZ, R14 ;  /* 0x000000ffff1d7224 */ /* 0x000fe400078e000e */
[----:B------:R-:W-:Y:S01]  /*62510*/  IMAD.MOV.U32 R28, RZ, RZ, R15 ;  /* 0x000000ffff1c7224 */ /* 0x000fe200078e000f */
[----:B--2---:R0:W-:Y:S04]  /*62520*/  STL.64 [R1+0x3fa0], R26 ;  /* 0x003fa01a01007387 */ /* 0x0041e80000100a00 */
[----:B0-----:R-:W2:Y:S01]  /*62530*/  LDL.64 R26, [R1+0x38] ;  /* 0x00003800011a7983 */ /* 0x001ea20000100a00 */
[----:B------:R-:W-:Y:S02]  /*62540*/  STL.64 [R1+0x860], R12 ;  /* 0x0008600c01007387 */ /* 0x000fe40000100a00 */
[----:B------:R-:W4:Y:S02]  /*62550*/  LDL.LU.64 R14, [R1+0x3fc8] ;  /* 0x003fc800010e7983 */ /* 0x000f240000300a00 */
[----:B------:R0:W-:Y:S01]  /*62560*/  STL.64 [R1+0x3fa8], R18 ;  /* 0x003fa81201007387 */ /* 0x0001e20000100a00 */
[----:B------:R-:W2:Y:S01]  /*62570*/  LDL.LU R16, [R1+0x830] ;  /* 0x0008300001107983 */ /* 0x000ea20000300800 */
[----:B------:R-:W2:Y:S03]  /*62580*/  LDL.LU R17, [R1+0x834] ;  /* 0x0008340001117983 */ /* 0x000ea60000300800 */
[----:B0-----:R-:W2:Y:S01]  /*62590*/  LDL.LU R18, [R1+0x838] ;  /* 0x0008380001127983 */ /* 0x001ea20000300800 */
[----:B------:R-:W2:Y:S02]  /*625a0*/  LDL.LU R19, [R1+0x83c] ;  /* 0x00083c0001137983 */ /* 0x000ea40000300800 */
[----:B------:R-:W-:Y:S02]  /*625b0*/  STL [R1+0x3728], R28 ;  /* 0x0037281c01007387 */ /* 0x000fe40000100800 */
[----:B------:R-:W-:Y:S01]  /*625c0*/  STL [R1+0x3724], R29 ;  /* 0x0037241d01007387 */ /* 0x000fe20000100800 */
[----:B----4-:R-:W-:Y:S11]  /*625d0*/  HMMA.16816.F32.BF16 R8, R20, R14, R8 ;  /* 0x0000000e1408723c */ /* 0x010ff60000041808 */
[----:B------:R-:W-:Y:S11]  /*625e0*/  @!UPT UIADD3 URZ, URZ, URZ, URZ ;  /* 0x0000003f3f3ff290 */ /* 0x000ff6000fffe03f */
[----:B------:R-:W-:Y:S01]  /*625f0*/  @!UPT UIADD3 URZ, URZ, URZ, URZ ;  /* 0x0000003f3f3ff290 */ /* 0x000fe2000fffe03f */
[----:B------:R-:W-:Y:S01]  /*62600*/  STL.64 [R1+0x850], R8 ;  /* 0x0008500801007387 */ /* 0x000fe20000100a00 */
[----:B------:R0:W-:Y:S03]  /*62610*/  STL.64 [R1+0x858], R10 ;  /* 0x0008580a01007387 */ /* 0x0001e60000100a00 */
[----:B0-----:R-:W4:Y:S01]  /*62620*/  LDL.LU.64 R10, [R1+0x3fc0] ;  /* 0x003fc000010a7983 */ /* 0x001f220000300a00 */
[----:B------:R-:W2:Y:S02]  /*62630*/  LDL.LU R8, [R1+0x3fb8] ;  /* 0x003fb80001087983 */ /* 0x000ea40000300800 */
[----:B------:R0:W-:Y:S02]  /*62640*/  STL.64 [R1+0x3e90], R14 ;  /* 0x003e900e01007387 */ /* 0x0001e40000100a00 */
[----:B0-----:R-:W2:Y:S04]  /*62650*/  LDL.64 R14, [R1+0x1c8] ;  /* 0x0001c800010e7983 */ /* 0x001ea80000100a00 */
[----:B--2---:R4:W-:Y:S01]  /*62660*/  STL.64 [R1+0x3f80], R14 ;  /* 0x003f800e01007387 */ /* 0x0049e20000100a00 */
[----:B------:R-:W2:Y:S02]  /*62670*/  LDL.LU R12, [R1+0x810] ;  /* 0x00081000010c7983 */ /* 0x000ea40000300800 */
[----:B------:R-:W2:Y:S02]  /*62680*/  LDL.LU R13, [R1+0x814] ;  /* 0x00081400010d7983 */ /* 0x000ea40000300800 */
[----:B----4-:R-:W-:-:S02]  /*62690*/  IMAD.MOV.U32 R14, RZ, RZ, R10 ;  /* 0x000000ffff0e7224 */ /* 0x010fc400078e000a */
[----:B------:R-:W-:Y:S01]  /*626a0*/  IMAD.MOV.U32 R15, RZ, RZ, R11 ;  /* 0x000000ffff0f7224 */ /* 0x000fe200078e000b */
[----:B------:R-:W3:Y:S01]  /*626b0*/  LDL.LU R10, [R1+0x3fb4] ;  /* 0x003fb400010a7983 */ /* 0x000ee20000300800 */
[----:B------:R-:W3:Y:S03]  /*626c0*/  LDL.LU R11, [R1+0x3fb0] ;  /* 0x003fb000010b7983 */ /* 0x000ee60000300800 */
[----:B------:R-:W-:Y:S01]  /*626d0*/  STL.64 [R1+0x3f98], R14 ;  /* 0x003f980e01007387 */ /* 0x000fe20000100a00 */
[C---:B------:R-:W-:Y:S08]  /*626e0*/  HMMA.16816.F32.BF16 R16, R20.reuse, R26, R16 ;  /* 0x0000001a1410723c */ /* 0x040ff00000041810 */
[----:B---3--:R-:W-:Y:S01]  /*626f0*/  HMMA.16816.F32.BF16 R4, R20, R10, R4 ;  /* 0x0000000a1404723c */ /* 0x008fe20000041804 */
[----:B--2---:R0:W-:Y:S04]  /*62700*/  STL.64 [R1+0x3f90], R12 ;  /* 0x003f900c01007387 */ /* 0x0041e80000100a00 */
[----:B0-----:R-:W2:Y:S01]  /*62710*/  LDL.LU R12, [R1+0x820] ;  /* 0x00082000010c7983 */ /* 0x001ea20000300800 */
[----:B------:R-:W2:Y:S02]  /*62720*/  LDL.LU R13, [R1+0x824] ;  /* 0x00082400010d7983 */ /* 0x000ea40000300800 */
[----:B------:R-:W2:Y:S02]  /*62730*/  LDL.LU R14, [R1+0x828] ;  /* 0x00082800010e7983 */ /* 0x000ea40000300800 */
[----:B------:R-:W2:Y:S01]  /*62740*/  LDL.LU R15, [R1+0x82c] ;  /* 0x00082c00010f7983 */ /* 0x000ea20000300800 */
[----:B------:R-:W-:Y:S01]  /*62750*/  STL.64 [R1+0x3e88], R10 ;  /* 0x003e880a01007387 */ /* 0x000fe20000100a00 */
[----:B------:R0:W-:Y:S11]  /*62760*/  STL [R1+0x3e84], R8 ;  /* 0x003e840801007387 */ /* 0x0001f60000100800 */
[----:B------:R-:W-:Y:S01]  /*62770*/  STL.64 [R1+0x840], R4 ;  /* 0x0008400401007387 */ /* 0x000fe20000100a00 */
[----:B------:R-:W-:Y:S02]  /*62780*/  STL.64 [R1+0x848], R6 ;  /* 0x0008480601007387 */ /* 0x000fe40000100a00 */
[----:B------:R-:W1:Y:S01]  /*62790*/  LDSM.16.MT88.4 R4, [R2+0xa100] ;  /* 0x00a100000204783b */ /* 0x000e620000004200 */
[----:B0-----:R-:W3:Y:S03]  /*627a0*/  LDL.LU R8, [R1+0x800] ;  /* 0x0008000001087983 */ /* 0x001ee60000300800 */
[----:B------:R-:W3:Y:S02]  /*627b0*/  LDL.LU R9, [R1+0x804] ;  /* 0x0008040001097983 */ /* 0x000ee40000300800 */
[----:B------:R-:W3:Y:S02]  /*627c0*/  LDL.LU R10, [R1+0x808] ;  /* 0x00080800010a7983 */ /* 0x000ee40000300800 */
[----:B------:R-:W3:Y:S01]  /*627d0*/  LDL.LU R11, [R1+0x80c] ;  /* 0x00080c00010b7983 */ /* 0x000ee20000300800 */
[----:B------:R-:W-:Y:S04]  /*627e0*/  STL [R1+0x3e50], R2 ;  /* 0x003e500201007387 */ /* 0x000fe80000100800 */
[----:B-1----:R0:W-:Y:S01]  /*627f0*/  STL.64 [R1+0x3d68], R6 ;  /* 0x003d680601007387 */ /* 0x0021e20000100a00 */
[----:B------:R1:W-:Y:S03]  /*62800*/  STL.64 [R1+0x3d60], R4 ;  /* 0x003d600401007387 */ /* 0x0003e60000100a00 */
[----:B0-----:R-:W4:Y:S04]  /*62810*/  LDL R6, [R1+0x168] ;  /* 0x0001680001067983 */ /* 0x001f280000100800 */
[----:B------:R-:W4:Y:S01]  /*62820*/  LDL R7, [R1+0x16c] ;  /* 0x00016c0001077983 */ /* 0x000f220000100800 */
[----:B------:R0:W-:Y:S02]  /*62830*/  STL.64 [R1+0x8e0], R16 ;  /* 0x0008e01001007387 */ /* 0x0001e40000100a00 */
[----:B------:R0:W-:Y:S02]  /*62840*/  STL.64 [R1+0x8e8], R18 ;  /* 0x0008e81201007387 */ /* 0x0001e40000100a00 */
[----:B-1----:R-:W-:-:S02]  /*62850*/  IMAD.MOV.U32 R5, RZ, RZ, R27 ;  /* 0x000000ffff057224 */ /* 0x002fc400078e001b */
[----:B0-----:R-:W-:Y:S01]  /*62860*/  IMAD.MOV.U32 R16, RZ, RZ, R26 ;  /* 0x000000ffff107224 */ /* 0x001fe200078e001a */
[----:B------:R-:W2:Y:S01]  /*62870*/  LDL.LU.64 R18, [R1+0x3fa8] ;  /* 0x003fa80001127983 */ /* 0x000ea20000300a00 */
[----:B------:R-:W2:Y:S02]  /*62880*/  LDL.LU.64 R26, [R1+0x3fa0] ;  /* 0x003fa000011a7983 */ /* 0x000ea40000300a00 */
[----:B------:R-:W-:Y:S01]  /*62890*/  STL [R1+0x3e58], R5 ;  /* 0x003e580501007387 */ /* 0x000fe20000100800 */
[----:B------:R-:W-:Y:S01]  /*628a0*/  STL [R1+0x3e54], R16 ;  /* 0x003e541001007387 */ /* 0x000fe20000100800 */
        /* <DEDUP_REMOVED lines=11> */
[C---:B--2---:R-:W-:Y:S11]  /*62960*/  HMMA.16816.F32.BF16 R12, R20.reuse, R26, R12 ;  /* 0x0000001a140c723c */ /* 0x044ff6000004180c */
[----:B------:R-:W-:Y:S11]  /*62970*/  @!UPT UIADD3 URZ, URZ, URZ, URZ ;  /* 0x0000003f3f3ff290 */ /* 0x000ff6000fffe03f */
[----:B------:R-:W-:Y:S01]  /*62980*/  @!UPT UIADD3 URZ, URZ, URZ, URZ ;  /* 0x0000003f3f3ff290 */ /* 0x000fe2000fffe03f */
[----:B------:R-:W-:Y:S01]  /*62990*/  STL.64 [R1+0x8c0], R12 ;  /* 0x0008c00c01007387 */ /* 0x000fe20000100a00 */
[----:B------:R0:W-:Y:S03]  /*629a0*/  STL.64 [R1+0x8c8], R14 ;  /* 0x0008c80e01007387 */ /* 0x0001e60000100a00 */
[----:B0-----:R-:W3:Y:S01]  /*629b0*/  LDL.LU.64 R14, [R1+0x3f80] ;  /* 0x003f8000010e7983 */ /* 0x001ee20000300a00 */
[----:B------:R-:W-:Y:S02]  /*629c0*/  IMAD.MOV.U32 R29, RZ, RZ, R27 ;  /* 0x000000ffff1d7224 */ /* 0x000fe400078e001b */
[----:B------:R-:W-:Y:S02]  /*629d0*/  IMAD.MOV.U32 R2, RZ, RZ, R26 ;  /* 0x000000ffff027224 */ /* 0x000fe400078e001a */
[----:B------:R-:W2:Y:S01]  /*629e0*/  LDL.LU R26, [R1+0x3f78] ;  /* 0x003f7800011a7983 */ /* 0x000ea20000300800 */
[----:B------:R-:W2:Y:S02]  /*629f0*/  LDL.LU.64 R24, [R1+0x3f70] ;  /* 0x003f700001187983 */ /* 0x000ea40000300a00 */
[----:B------:R-:W-:Y:S02]  /*62a00*/  STL [R1+0x3e68], R29 ;  /* 0x003e681d01007387 */ /* 0x000fe40000100800 */
[----:B------:R-:W-:Y:S01]  /*62a10*/  STL [R1+0x3e64], R2 ;  /* 0x003e640201007387 */ /* 0x000fe20000100800 */
[----:B---3--:R-:W-:Y:S11]  /*62a20*/  HMMA.16816.F32.BF16 R8, R20, R14, R8 ;  /* 0x0000000e1408723c */ /* 0x008ff60000041808 */
[----:B------:R-:W-:Y:S11]  /*62a30*/  @!UPT UIADD3 URZ, URZ, URZ, URZ ;  /* 0x0000003f3f3ff290 */ /* 0x000ff6000fffe03f */
[----:B------:R-:W-:Y:S01]  /*62a40*/  @!UPT UIADD3 URZ, URZ, URZ, URZ ;  /* 0x0000003f3f3ff290 */ /* 0x000fe2000fffe03f */
[----:B------:R0:W-:Y:S01]  /*62a50*/  STL.64 [R1+0xc00], R8 ;  /* 0x000c000801007387 */ /* 0x0001e20000100a00 */
[----:B------:R1:W-:Y:S03]  /*62a60*/  STL.64 [R1+0xc08], R10 ;  /* 0x000c080a01007387 */ /* 0x0003e60000100a00 */
[----:B0-----:R-:W3:Y:S01]  /*62a70*/  LDL.LU R8, [R1+0x3c0] ;  /* 0x0003c00001087983 */ /* 0x001ee20000300800 */
[----:B------:R-:W3:Y:S02]  /*62a80*/  LDL.LU R9, [R1+0x3c4] ;  /* 0x0003c40001097983 */ /* 0x000ee40000300800 */
[----:B-1----:R-:W2:Y:S02]  /*62a90*/  LDL.LU R10, [R1+0x3c8] ;  /* 0x0003c800010a7983 */ /* 0x002ea40000300800 */
[----:B------:R-:W2:Y:S02]  /*62aa0*/  LDL.LU R11, [R1+0x3cc] ;  /* 0x0003cc00010b7983 */ /* 0x000ea40000300800 */
[----:B------:R-:W-:-:S02]  /*62ab0*/  IMAD.MOV.U32 R5, RZ, RZ, R14 ;  /* 0x000000ffff057224 */ /* 0x000fc400078e000e */
[----:B------:R-:W-:Y:S01]  /*62ac0*/  IMAD.MOV.U32 R16, RZ, RZ, R15 ;  /* 0x000000ffff107224 */ /* 0x000fe200078e000f */
[----:B--2---:R-:W-:Y:S01]  /*62ad0*/  STL.64 [R1+0x3ea0], R10 ;  /* 0x003ea00a01007387 */ /* 0x004fe20000100a00 */
[----:B---3--:R-:W-:Y:S02]  /*62ae0*/  STL.64 [R1+0x3e98], R8 ;  /* 0x003e980801007387 */ /* 0x008fe40000100a00 */
        /* <DEDUP_REMOVED lines=8> */
[----:B------:R-:W3:Y:S02]  /*62b70*/  LDL.LU R14, [R1+0x3e8] ;  /* 0x0003e800010e7983 */ /* 0x000ee40000300800 */
[----:B------:R-:W3:Y:S02]  /*62b80*/  LDL.LU R15, [R1+0x3ec] ;  /* 0x0003ec00010f7983 */ /* 0x000ee40000300800 */
[----:B---3--:R0:W-:Y:S01]  /*62b90*/  STL.64 [R1+0x3ec0], R14 ;  /* 0x003ec00e01007387 */ /* 0x0081e20000100a00 */
[----:B--2---:R-:W-:Y:S02]  /*62ba0*/  STL.64 [R1+0x3eb8], R12 ;  /* 0x003eb80c01007387 */ /* 0x004fe40000100a00 */
[----:B0-----:R-:W-:-:S02]  /*62bb0*/  IMAD.MOV.U32 R14, RZ, RZ, R26 ;  /* 0x000000ffff0e7224 */ /* 0x001fc400078e001a */
[----:B------:R-:W-:-:S05]  /*62bc0*/  IMAD.MOV.U32 R15, RZ, RZ, R25 ;  /* 0x000000ffff0f7224 */ /* 0x000fca00078e0019 */
[----:B------:R0:W-:Y:S02]  /*62bd0*/  STL.64 [R1+0x3ed0], R14 ;  /* 0x003ed00e01007387 */ /* 0x0001e40000100a00 */
[----:B0-----:R-:W-:Y:S02]  /*62be0*/  IMAD.MOV.U32 R14, RZ, RZ, R24 ;  /* 0x000000ffff0e7224 */ /* 0x001fe400078e0018 */
[----:B------:R-:W-:-:S05]  /*62bf0*/  IMAD.MOV.U32 R15, RZ, RZ, R3 ;  /* 0x000000ffff0f7224 */ /* 0x000fca00078e0003 */
[----:B------:R-:W-:Y:S01]  /*62c00*/  STL.64 [R1+0x3ef8], R14 ;  /* 0x003ef80e01007387 */ /* 0x000fe20000100a00 */
        /* <DEDUP_REMOVED lines=10> */
[----:B---3--:R0:W-:Y:S01]  /*62cb0*/  STL.64 [R1+0x3f18], R26 ;  /* 0x003f181a01007387 */ /* 0x0081e20000100a00 */
[----:B--2---:R-:W-:Y:S03]  /*62cc0*/  STL.64 [R1+0x3f10], R24 ;  /* 0x003f101801007387 */ /* 0x004fe60000100a00 */
[----:B0-----:R-:W2:Y:S04]  /*62cd0*/  LDL.64 R26, [R1+0x188] ;  /* 0x00018800011a7983 */ /* 0x001ea80000100a00 */
[----:B--2---:R0:W-:Y:S04]  /*62ce0*/  STL.64 [R1+0x3f28], R26 ;  /* 0x003f281a01007387 */ /* 0x0041e80000100a00 */
[----:B0-----:R-:W2:Y:S04]  /*62cf0*/  LDL.64 R26, [R1+0x198] ;  /* 0x00019800011a7983 */ /* 0x001ea80000100a00 */
[----:B--2---:R0:W-:Y:S04]  /*62d00*/  STL.64 [R1+0x3f40], R26 ;  /* 0x003f401a01007387 */ /* 0x0041e80000100a00 */
[----:B0-----:R-:W2:Y:S04]  /*62d10*/  LDL.64 R26, [R1+0x1a8] ;  /* 0x0001a800011a7983 */ /* 0x001ea80000100a00 */
[----:B--2---:R0:W-:Y:S01]  /*62d20*/  STL.64 [R1+0x3f58], R26 ;  /* 0x003f581a01007387 */ /* 0x0041e20000100a00 */
[----:B------:R-:W2:Y:S03]  /*62d30*/  LDL.64 R14, [R1+0x178] ;  /* 0x00017800010e7983 */ /* 0x000ea60000100a00 */
[----:B0-----:R-:W3:Y:S04]  /*62d40*/  LDL.64 R26, [R1+0x1b8] ;  /* 0x0001b800011a7983 */ /* 0x001ee80000100a00 */
        /* <DEDUP_REMOVED lines=19> */
[----:B0-----:R-:W3:Y:S01]  /*62e80*/  LDL.LU R12, [R1+0x7f0] ;  /* 0x0007f000010c7983 */ /* 0x001ee20000300800 */
        /* <DEDUP_REMOVED lines=8> */
[----:B------:R-:W2:Y:S01]  /*62f10*/  LDL.LU R11, [R1+0x3fc] ;  /* 0x0003fc00010b7983 */ /* 0x000ea20000300800 */
[----:B---3--:R-:W-:Y:S02]  /*62f20*/  HMMA.16816.F32.BF16 R12, R20, R26, R12 ;  /* 0x0000001a140c723c */ /* 0x008fe4000004180c */
        /* <DEDUP_REMOVED lines=8> */
[----:B------:R-:W3:Y:S02]  /*62fb0*/  LDL R3, [R1+0x1de0] ;  /* 0x001de00001037983 */ /* 0x000ee40000100800 */
[----:B------:R-:W-:-:S02]  /*62fc0*/  IMAD.MOV.U32 R17, RZ, RZ, R26 ;  /* 0x000000ffff117224 */ /* 0x000fc400078e001a */
[----:B------:R-:W-:Y:S01]  /*62fd0*/  IMAD.MOV.U32 R28, RZ, RZ, R27 ;  /* 0x000000ffff1c7224 */ /* 0x000fe200078e001b */
[----:B---3--:R-:W-:Y:S03]  /*62fe0*/  STL [R1+0x3e74], R3 ;  /* 0x003e740301007387 */ /* 0x008fe60000100800 */
[----:B------:R-:W-:Y:S02]  /*62ff0*/  STL.64 [R1+0xbf0], R12 ;  /* 0x000bf00c01007387 */ /* 0x000fe40000100a00 */
[----:B------:R0:W-:Y:S02]  /*63000*/  STL.64 [R1+0xbf8], R14 ;  /* 0x000bf80e01007387 */ /* 0x0001e40000100a00 */
        /* <DEDUP_REMOVED lines=40> */
[----:B------:R-:W-:Y:S02]  /*63290*/  IMAD.MOV.U32 R29, RZ, RZ, R14 ;  /* 0x000000ffff1d7224 */ /* 0x000fe400078e000e */
        /* <DEDUP_REMOVED lines=8> */
[----:B0-----:R-:W3:Y:S01]  /*63320*/  LDL.LU R20, [R1+0x3b0] ;  /* 0x0003b00001147983 */ /* 0x001ee20000300800 */
[----:B------:R-:W3:Y:S02]  /*63330*/  LDL.LU R21, [R1+0x3b4] ;  /* 0x0003b40001157983 */ /* 0x000ee40000300800 */
[----:B-1----:R-:W3:Y:S02]  /*63340*/  LDL.LU R22, [R1+0x3b8] ;  /* 0x0003b80001167983 */ /* 0x002ee40000300800 */
[----:B------:R-:W3:Y:S01]  /*63350*/  LDL.LU R23, [R1+0x3bc] ;  /* 0x0003bc0001177983 */ /* 0x000ee20000300800 */
[----:B------:R-:W-:Y:S01]  /*63360*/  STL.64 [R1+0x3d78], R6 ;  /* 0x003d780601007387 */ /* 0x000fe20000100a00 */
        /* <DEDUP_REMOVED lines=22> */
[----:B------:R-:W-:Y:S02]  /*634d0*/  IMAD.MOV.U32 R0, RZ, RZ, R11 ;  /* 0x000000ffff007224 */ /* 0x000fe400078e000b */
[----:B------:R-:W4:Y:S01]  /*634e0*/  LDL.LU.64 R10, [R1+0x3ea0] ;  /* 0x003ea000010a7983 */ /* 0x000f220000300a00 */
[----:B------:R-:W4:Y:S01]  /*634f0*/  LDL.LU.64 R8, [R1+0x3e98] ;  /* 0x003e980001087983 */ /* 0x000f220000300a00 */
[C---:B--2---:R-:W-:Y:S11]  /*63500*/  HMMA.16816.F32.BF16 R12, R24.reuse, R18, R12 ;  /* 0x00000012180c723c */ /* 0x044ff6000004180c */
[----:B------:R-:W-:Y:S11]  /*63510*/  @!UPT UIADD3 URZ, URZ, URZ, URZ ;  /* 0x0000003f3f3ff290 */ /* 0x000ff6000fffe03f */
[----:B------:R-:W-:Y:S01]  /*63520*/  @!UPT UIADD3 URZ, URZ, URZ, URZ ;  /* 0x0000003f3f3ff290 */ /* 0x000fe2000fffe03f */
[----:B------:R-:W-:Y:S01]  /*63530*/  STL.64 [R1+0x4c0], R12 ;  /* 0x0004c00c01007387 */ /* 0x000fe20000100a00 */
[----:B------:R0:W-:Y:S03]  /*63540*/  STL.64 [R1+0x4c8], R14 ;  /* 0x0004c80e01007387 */ /* 0x0001e60000100a00 */
[----:B0-----:R-:W4:Y:S01]  /*63550*/  LDL.LU.64 R14, [R1+0x3e90] ;  /* 0x003e9000010e7983 */ /* 0x001f220000300a00 */
[----:B------:R-:W-:Y:S01]  /*63560*/  STL.64 [R1+0x3d30], R18 ;  /* 0x003d301201007387 */ /* 0x000fe20000100a00 */
[C---:B----4-:R-:W-:Y:S11]  /*63570*/  HMMA.16816.F32.BF16 R8, R24.reuse, R14, R8 ;  /* 0x0000000e1808723c */ /* 0x050ff60000041808 */
[----:B------:R-:W-:Y:S11]  /*63580*/  @!UPT UIADD3 URZ, URZ, URZ, URZ ;  /* 0x0000003f3f3ff290 */ /* 0x000ff6000fffe03f */
[----:B------:R-:W-:Y:S01]  /*63590*/  @!UPT UIADD3 URZ, URZ, URZ, URZ ;  /* 0x0000003f3f3ff290 */ /* 0x000fe2000fffe03f */
[----:B------:R-:W-:Y:S01]  /*635a0*/  STL.64 [R1+0x4b0], R8 ;  /* 0x0004b00801007387 */ /* 0x000fe20000100a00 */
[----:B------:R0:W-:Y:S03]  /*635b0*/  STL.64 [R1+0x4b8], R10 ;  /* 0x0004b80a01007387 */ /* 0x0001e60000100a00 */
[----:B0-----:R-:W3:Y:S01]  /*635c0*/  LDL.LU.64 R10, [R1+0x3e88] ;  /* 0x003e8800010a7983 */ /* 0x001ee20000300a00 */
[----:B------:R-:W2:Y:S02]  /*635d0*/  LDL.LU R8, [R1+0x3e84] ;  /* 0x003e840001087983 */ /* 0x000ea40000300800 */
[----:B------:R3:W-:Y:S02]  /*635e0*/  STL.64 [R1+0x3d28], R14 ;  /* 0x003d280e01007387 */ /* 0x0007e40000100a00 */
[----:B---3--:R-:W-:Y:S01]  /*635f0*/  HMMA.16816.F32.BF16 R12, R24, R10, R20 ;  /* 0x0000000a180c723c */ /* 0x008fe20000041814 */
[----:B------:R0:W-:Y:S01]  /*63600*/  STL.64 [R1+0x3d50], R10 ;  /* 0x003d500a01007387 */ /* 0x0001e20000100a00 */
[----:B--2---:R-:W-:Y:S11]  /*63610*/  STL [R1+0x3d48], R8 ;  /* 0x003d480801007387 */ /* 0x004ff60000100800 */
[----:B------:R-:W-:Y:S10]  /*63620*/  @!UPT UIADD3 URZ, URZ, URZ, URZ ;  /* 0x0000003f3f3ff290 */ /* 0x000ff4000fffe03f */
[----:B------:R1:W-:Y:S01]  /*63630*/  STL.64 [R1+0x400], R12 ;  /* 0x0004000c01007387 */ /* 0x0003e20000100a00 */
[----:B------:R2:W-:Y:S02]  /*63640*/  STL.64 [R1+0x408], R14 ;  /* 0x0004080e01007387 */ /* 0x0005e40000100a00 */
[----:B0-----:R-:W3:Y:S02]  /*63650*/  LDL.64 R10, [R1+0x28] ;  /* 0x00002800010a7983 */ /* 0x001ee40000100a00 */
[----:B---3--:R0:W-:Y:S01]  /*63660*/  STL.64 [R1+0x3d70], R10 ;  /* 0x003d700a01007387 */ /* 0x0081e20000100a00 */
[----:B-1----:R-:W3:Y:S02]  /*63670*/  LDL.LU R12, [R1+0x350] ;  /* 0x00035000010c7983 */ /* 0x002ee40000300800 */
[----:B------:R-:W3:Y:S02]  /*63680*/  LDL.LU R13, [R1+0x354] ;  /* 0x00035400010d7983 */ /* 0x000ee40000300800 */
[----:B--2---:R-:W2:Y:S01]  /*63690*/  LDL.LU R14, [R1+0x358] ;  /* 0x00035800010e7983 */ /* 0x004ea20000300800 */
[----:B------:R-:W2:Y:S01]  /*636a0*/  LDL.LU R15, [R1+0x35c] ;  /* 0x00035c00010f7983 */ /* 0x000ea20000300800 */
[----:B------:R-:W4:Y:S02]  /*636b0*/  LDL.LU R8, [R1+0x3a0] ;  /* 0x0003a00001087983 */ /* 0x000f240000300800 */
[----:B------:R-:W4:Y:S01]  /*636c0*/  LDL.LU R9, [R1+0x3a4] ;  /* 0x0003a40001097983 */ /* 0x000f220000300800 */
[----:B0-----:R-:W2:Y:S01]  /*636d0*/  LDL.LU R10, [R1+0x3a8] ;  /* 0x0003a800010a7983 */ /* 0x001ea20000300800 */
[----:B------:R-:W2:Y:S02]  /*636e0*/  LDL.LU R11, [R1+0x3ac] ;  /* 0x0003ac00010b7983 */ /* 0x000ea40000300800 */
[----:B------:R-:W-:-:S02]  /*636f0*/  IMAD.MOV.U32 R6, RZ, RZ, R29 ;  /* 0x000000ffff067224 */ /* 0x000fc400078e001d */
[----:B------:R-:W-:Y:S01]  /*63700*/  IMAD.MOV.U32 R7, RZ, RZ, R28 ;  /* 0x000000ffff077224 */ /* 0x000fe200078e001c */
[----:B--2---:R-:W-:Y:S01]  /*63710*/  STL.64 [R1+0x3d88], R10 ;  /* 0x003d880a01007387 */ /* 0x004fe20000100a00 */
[----:B----4-:R-:W-:Y:S02]  /*63720*/  STL.64 [R1+0x3d80], R8 ;  /* 0x003d800801007387 */ /* 0x010fe40000100a00 */
[----:B------:R-:W2:Y:S02]  /*63730*/  LDL.LU R29, [R1+0x3e80] ;  /* 0x003e8000011d7983 */ /* 0x000ea40000300800 */
[----:B------:R-:W4:Y:S01]  /*63740*/  LDL.LU R28, [R1+0x3e7c] ;  /* 0x003e7c00011c7983 */ /* 0x000f220000300800 */
        /* <DEDUP_REMOVED lines=33> */
[----:B----4-:R-:W-:Y:S01]  /*63960*/  IMAD.MOV.U32 R7, RZ, RZ, R28 ;  /* 0x000000ffff077224 */ /* 0x010fe200078e001c */
[----:B------:R-:W4:Y:S01]  /*63970*/  LDL.LU R17, [R1+0x3e60] ;  /* 0x003e600001117983 */ /* 0x000f220000300800 */
        /* <DEDUP_REMOVED lines=21> */
[----:B------:R-:W3:Y:S04]  /*63ad0*/  LDL.LU R2, [R1+0x3e50] ;  /* 0x003e500001027983 */ /* 0x000ee80000300800 */
[----:B------:R0:W-:Y:S02]  /*63ae0*/  STL.64 [R1+0x3e20], R6 ;  /* 0x003e200601007387 */ /* 0x0001e40000100a00 */
[----:B0-----:R-:W-:Y:S02]  /*63af0*/  IMAD.MOV.U32 R6, RZ, RZ, R28 ;  /* 0x000000ffff067224 */ /* 0x001fe400078e001c */
[----:B----4-:R-:W-:-:S05]  /*63b00*/  IMAD.MOV.U32 R7, RZ, RZ, R17 ;  /* 0x000000ffff077224 */ /* 0x010fca00078e0011 */
[----:B------:R-:W-:Y:S04]  /*63b10*/  STL.64 [R1+0x3e38], R6 ;  /* 0x003e380601007387 */ /* 0x000fe80000100a00 */
[----:B--2---:R-:W-:Y:S01]  /*63b20*/  STL.64 [R1+0x3e00], R10 ;  /* 0x003e000a01007387 */ /* 0x004fe20000100a00 */
[----:B------:R0:W-:Y:S03]  /*63b30*/  STL.64 [R1+0x3df8], R8 ;  /* 0x003df80801007387 */ /* 0x0001e60000100a00 */
[----:B---3--:R-:W1:Y:S04]  /*63b40*/  LDSM.16.MT88.4 R20, [R2+0xa180] ;  /* 0x00a180000214783b */ /* 0x008e680000004200 */
        /* <DEDUP_REMOVED lines=20> */
[----:B0-----:R-:W2:Y:S01]  /*63c90*/  LDL.LU R8, [R1+0x720] ;  /* 0x0007200001087983 */ /* 0x001ea20000300800 */
[----:B------:R-:W2:Y:S02]  /*63ca0*/  LDL.LU R9, [R1+0x724] ;  /* 0x0007240001097983 */ /* 0x000ea40000300800 */
[----:B------:R-:W2:Y:S02]  /*63cb0*/  LDL.LU R10, [R1+0x728] ;  /* 0x00072800010a7983 */ /* 0x000ea40000300800 */
[----:B------:R-:W2:Y:S02]  /*63cc0*/  LDL.LU R11, [R1+0x72c] ;  /* 0x00072c00010b7983 */ /* 0x000ea40000300800 */
[----:B------:R-:W-:-:S02]  /*63cd0*/  IMAD.MOV.U32 R18, RZ, RZ, R4 ;  /* 0x000000ffff127224 */ /* 0x000fc400078e0004 */
[----:B------:R-:W-:Y:S01]  /*63ce0*/  IMAD.MOV.U32 R19, RZ, RZ, R0 ;  /* 0x000000ffff137224 */ /* 0x000fe200078e0000 */
[----:B------:R-:W-:Y:S01]  /*63cf0*/  STL.64 [R1+0x3d40], R14 ;  /* 0x003d400e01007387 */ /* 0x000fe20000100a00 */
[----:B------:R-:W-:Y:S03]  /*63d00*/  STL.64 [R1+0x3d38], R12 ;  /* 0x003d380c01007387 */ /* 0x000fe60000100a00 */
[----:B------:R0:W-:Y:S01]  /*63d10*/  STL.64 [R1+0x3d58], R18 ;  /* 0x003d581201007387 */ /* 0x0001e20000100a00 */
[----:B------:R-:W3:Y:S02]  /*63d20*/  LDL.LU R16, [R1+0x380] ;  /* 0x0003800001107983 */ /* 0x000ee40000300800 */
[----:B------:R-:W3:Y:S01]  /*63d30*/  LDL.LU R17, [R1+0x384] ;  /* 0x0003840001117983 */ /* 0x000ee20000300800 */
[----:B0-----:R-:W3:Y:S01]  /*63d40*/  LDL.LU R18, [R1+0x388] ;  /* 0x0003880001127983 */ /* 0x001ee20000300800 */
[----:B------:R-:W3:Y:S02]  /*63d50*/  LDL.LU R19, [R1+0x38c] ;  /* 0x00038c0001137983 */ /* 0x000ee40000300800 */
[----:B------:R-:W4:Y:S02]  /*63d60*/  LDL.LU R12, [R1+0x360] ;  /* 0x00036000010c7983 */ /* 0x000f240000300800 */
[----:B------:R-:W4:Y:S01]  /*63d70*/  LDL.LU R13, [R1+0x364] ;  /* 0x00036400010d7983 */ /* 0x000f220000300800 */
[----:B------:R-:W4:Y:S01]  /*63d80*/  LDL.LU R14, [R1+0x368] ;  /* 0x00036800010e7983 */ /* 0x000f220000300800 */
[----:B------:R-:W4:Y:S02]  /*63d90*/  LDL.LU R15, [R1+0x36c] ;  /* 0x00036c00010f7983 */ /* 0x000f240000300800 */
[----:B-1----:R-:W-:Y:S02]  /*63da0*/  STL [R1+0x3c74], R22 ;  /* 0x003c741601007387 */ /* 0x002fe40000100800 */
[----:B------:R-:W-:Y:S01]  /*63db0*/  STL [R1+0x3c70], R23 ;  /* 0x003c701701007387 */ /* 0x000fe20000100800 */
[----:B------:R0:W-:Y:S04]  /*63dc0*/  STL.64 [R1+0x3cb0], R20 ;  /* 0x003cb01401007387 */ /* 0x0001e80000100a00 */
[----:B0-----:R-:W3:Y:S01]  /*63dd0*/  LDL.LU R20, [R1+0x370] ;  /* 0x0003700001147983 */ /* 0x001ee20000300800 */
[----:B------:R-:W3:Y:S02]  /*63de0*/  LDL.LU R21, [R1+0x374] ;  /* 0x0003740001157983 */ /* 0x000ee40000300800 */
[----:B------:R-:W3:Y:S02]  /*63df0*/  LDL.LU R22, [R1+0x378] ;  /* 0x0003780001167983 */ /* 0x000ee40000300800 */
[----:B------:R-:W3:Y:S01]  /*63e00*/  LDL.LU R23, [R1+0x37c] ;  /* 0x00037c0001177983 */ /* 0x000ee20000300800 */
        /* <DEDUP_REMOVED lines=65> */
[----:B------:R-:W3:Y:S01]  /*64220*/  LDL.LU.64 R10, [R1+0x3d70] ;  /* 0x003d7000010a7983 */ /* 0x000ee20000300a00 */
[----:B------:R-:W3:Y:S02]  /*64230*/  LDL.LU.64 R6, [R1+0x3d68] ;  /* 0x003d680001067983 */ /* 0x000ee40000300a00 */
[----:B------:R-:W3:Y:S11]  /*64240*/  LDL.LU.64 R4, [R1+0x3d60] ;  /* 0x003d600001047983 */ /* 0x000ef60000300a00 */
[----:B------:R-:W-:Y:S07]  /*64250*/  @!UPT UIADD3 URZ, URZ, URZ, URZ ;  /* 0x0000003f3f3ff290 */ /* 0x000fee000fffe03f */
[----:B------:R-:W-:Y:S01]  /*64260*/  STL.64 [R1+0x3f0], R24 ;  /* 0x0003f01801007387 */ /* 0x000fe20000100a00 */
[----:B------:R0:W-:Y:S03]  /*64270*/  STL.64 [R1+0x3f8], R26 ;  /* 0x0003f81a01007387 */ /* 0x0001e60000100a00 */
[----:B0-----:R-:W2:Y:S01]  /*64280*/  LDL.64 R26, [R1+0x18] ;  /* 0x00001800011a7983 */ /* 0x001ea20000100a00 */
[C---:B---3--:R-:W-:Y:S11]  /*64290*/  HMMA.16816.F32.BF16 R16, R4.reuse, R10, R16 ;  /* 0x0000000a0410723c */ /* 0x048ff60000041810 */
[----:B------:R-:W-:Y:S11]  /*642a0*/  @!UPT UIADD3 URZ, URZ, URZ, URZ ;  /* 0x0000003f3f3ff290 */ /* 0x000ff6000fffe03f */
[----:B------:R-:W-:Y:S01]  /*642b0*/  @!UPT UIADD3 URZ, URZ, URZ, URZ ;  /* 0x0000003f3f3ff290 */ /* 0x000fe2000fffe03f */
[----:B------:R-:W-:Y:S01]  /*642c0*/  STL.64 [R1+0x3e0], R16 ;  /* 0x0003e01001007387 */ /* 0x000fe20000100a00 */
[----:B------:R0:W-:Y:S03]  /*642d0*/  STL.64 [R1+0x3e8], R18 ;  /* 0x0003e81201007387 */ /* 0x0001e60000100a00 */
[----:B0-----:R-:W4:Y:S01]  /*642e0*/  LDL.LU.64 R18, [R1+0x3d58] ;  /* 0x003d580001127983 */ /* 0x001f220000300a00 */
[C---:B--2---:R-:W-:Y:S01]  /*642f0*/  HMMA.16816.F32.BF16 R20, R4.reuse, R26, R20 ;  /* 0x0000001a0414723c */ /* 0x044fe20000041814 */
[----:B------:R-:W-:Y:S02]  /*64300*/  IMAD.MOV.U32 R2, RZ, RZ, R10 ;  /* 0x000000ffff027224 */ /* 0x000fe400078e000a */
[----:B------:R-:W-:Y:S02]  /*64310*/  IMAD.MOV.U32 R0, RZ, RZ, R11 ;  /* 0x000000ffff007224 */ /* 0x000fe400078e000b */
[----:B------:R-:W2:Y:S01]  /*64320*/  LDL.LU.64 R10, [R1+0x3d50] ;  /* 0x003d5000010a7983 */ /* 0x000ea20000300a00 */
[----:B------:R-:W3:Y:S02]  /*64330*/  LDL.LU R8, [R1+0x3d48] ;  /* 0x003d480001087983 */ /* 0x000ee40000300800 */
[----:B------:R-:W-:Y:S11]  /*64340*/  IMAD.MOV.U32 R9, RZ, RZ, R27 ;  /* 0x000000ffff097224 */ /* 0x000ff600078e001b */
[----:B------:R-:W-:Y:S04]  /*64350*/  @!UPT UIADD3 URZ, URZ, URZ, URZ ;  /* 0x0000003f3f3ff290 */ /* 0x000fe8000fffe03f */
[----:B------:R0:W-:Y:S01]  /*64360*/  STL.64 [R1+0x3d0], R20 ;  /* 0x0003d01401007387 */ /* 0x0001e20000100a00 */
[----:B------:R-:W-:Y:S02]  /*64370*/  STL.64 [R1+0x3d8], R22 ;  /* 0x0003d81601007387 */ /* 0x000fe40000100a00 */
[----:B------:R-:W2:Y:S02]  /*64380*/  LDL.LU R24, [R1+0x330] ;  /* 0x0003300001187983 */ /* 0x000ea40000300800 */
[----:B------:R-:W2:Y:S02]  /*64390*/  LDL.LU R25, [R1+0x334] ;  /* 0x0003340001197983 */ /* 0x000ea40000300800 */
[----:B0-----:R-:W-:Y:S02]  /*643a0*/  IMAD.MOV.U32 R20, RZ, RZ, R26 ;  /* 0x000000ffff147224 */ /* 0x001fe400078e001a */
[----:B------:R-:W2:Y:S01]  /*643b0*/  LDL.LU R26, [R1+0x338] ;  /* 0x00033800011a7983 */ /* 0x000ea20000300800 */
[----:B------:R-:W2:Y:S02]  /*643c0*/  LDL.LU R27, [R1+0x33c] ;  /* 0x00033c00011b7983 */ /* 0x000ea40000300800 */
[----:B------:R0:W-:Y:S02]  /*643d0*/  STL [R1+0x3cd8], R20 ;  /* 0x003cd81401007387 */ /* 0x0001e40000100800 */
        /* <DEDUP_REMOVED lines=9> */
[----:B------:R0:W-:Y:S03]  /*64470*/  STL.64 [R1+0x3c8], R18 ;  /* 0x0003c81201007387 */ /* 0x0001e60000100a00 */
[----:B0-----:R-:W4:Y:S02]  /*64480*/  LDL.LU.64 R18, [R1+0x3d30] ;  /* 0x003d300001127983 */ /* 0x001f240000300a00 */
[C---:B----4-:R-:W-:Y:S11]  /*64490*/  HMMA.16816.F32.BF16 R12, R4.reuse, R18, R12 ;  /* 0x00000012040c723c */ /* 0x050ff6000004180c */
[----:B------:R-:W-:Y:S11]  /*644a0*/  @!UPT UIADD3 URZ, URZ, URZ, URZ ;  /* 0x0000003f3f3ff290 */ /* 0x000ff6000fffe03f */
[----:B------:R-:W-:Y:S01]  /*644b0*/  @!UPT UIADD3 URZ, URZ, URZ, URZ ;  /* 0x0000003f3f3ff290 */ /* 0x000fe2000fffe03f */
[----:B------:R-:W-:Y:S01]  /*644c0*/  STL.64 [R1+0x3b0], R12 ;  /* 0x0003b00c01007387 */ /* 0x000fe20000100a00 */
[----:B------:R0:W-:Y:S03]  /*644d0*/  STL.64 [R1+0x3b8], R14 ;  /* 0x0003b80e01007387 */ /* 0x0001e60000100a00 */
[----:B0-----:R-:W2:Y:S01]  /*644e0*/  LDL.LU.64 R14, [R1+0x3d28] ;  /* 0x003d2800010e7983 */ /* 0x001ea20000300a00 */
[----:B------:R0:W-:Y:S03]  /*644f0*/  STL.64 [R1+0x3cf8], R18 ;  /* 0x003cf81201007387 */ /* 0x0001e60000100a00 */
[----:B0-----:R-:W4:Y:S01]  /*64500*/  LDL.64 R18, [R1+0x1d8] ;  /* 0x0001d80001127983 */ /* 0x001f220000100a00 */
[C---:B--2---:R-:W-:Y:S03]  /*64510*/  HMMA.16816.F32.BF16 R20, R4.reuse, R14, R20 ;  /* 0x0000000e0414723c */ /* 0x044fe60000041814 */
[----:B----4-:R0:W-:Y:S11]  /*64520*/  STL.64 [R1+0x3d08], R18 ;  /* 0x003d081201007387 */ /* 0x0101f60000100a00 */
[----:B------:R-:W-:Y:S09]  /*64530*/  @!UPT UIADD3 URZ, URZ, URZ, URZ ;  /* 0x0000003f3f3ff290 */ /* 0x000ff2000fffe03f */
[----:B------:R-:W-:Y:S01]  /*64540*/  STL.64 [R1+0x3a0], R20 ;  /* 0x0003a01401007387 */ /* 0x000fe20000100a00 */
[----:B------:R1:W-:Y:S02]  /*64550*/  STL.64 [R1+0x3a8], R22 ;  /* 0x0003a81601007387 */ /* 0x0003e40000100a00 */
[----:B0-----:R-:W2:Y:S02]  /*64560*/  LDL.64 R18, [R1+0x1e8] ;  /* 0x0001e80001127983 */ /* 0x001ea40000100a00 */
[----:B--2---:R0:W-:Y:S01]  /*64570*/  STL.64 [R1+0x3d20], R18 ;  /* 0x003d201201007387 */ /* 0x0041e20000100a00 */
[----:B-1----:R-:W2:Y:S03]  /*64580*/  LDL.64 R22, [R1+0x1b8] ;  /* 0x0001b80001167983 */ /* 0x002ea60000100a00 */
[----:B0-----:R-:W4:Y:S04]  /*64590*/  LDL.64 R18, [R1+0x38] ;  /* 0x0000380001127983 */ /* 0x001f280000100a00 */
[----:B--2---:R0:W-:Y:S04]  /*645a0*/  STL.64 [R1+0x3ce0], R22 ;  /* 0x003ce01601007387 */ /* 0x0041e80000100a00 */
[----:B0-----:R-:W2:Y:S01]  /*645b0*/  LDL.64 R22, [R1+0x1c8] ;  /* 0x0001c80001167983 */ /* 0x001ea20000100a00 */
[C---:B------:R-:W-:Y:S03]  /*645c0*/  HMMA.16816.F32.BF16 R24, R4.reuse, R10, R24 ;  /* 0x0000000a0418723c */ /* 0x040fe60000041818 */
        /* <DEDUP_REMOVED lines=11> */
[----:B------:R0:W-:Y:S01]  /*64680*/  STL [R1+0x3c1c], R14 ;  /* 0x003c1c0e01007387 */ /* 0x0001e20000100800 */
[----:B------:R1:W-:Y:S02]  /*64690*/  STL [R1+0x3c18], R15 ;  /* 0x003c180f01007387 */ /* 0x0003e40000100800 */
[----:B------:R-:W2:Y:S02]  /*646a0*/  LDL.LU R12, [R1+0x5a0] ;  /* 0x0005a000010c7983 */ /* 0x000ea40000300800 */
[----:B------:R-:W2:Y:S01]  /*646b0*/  LDL.LU R13, [R1+0x5a4] ;  /* 0x0005a400010d7983 */ /* 0x000ea20000300800 */
[----:B0-----:R-:W2:Y:S01]  /*646c0*/  LDL.LU R14, [R1+0x5a8] ;  /* 0x0005a800010e7983 */ /* 0x001ea20000300800 */
[----:B-1----:R-:W2:Y:S02]  /*646d0*/  LDL.LU R15, [R1+0x5ac] ;  /* 0x0005ac00010f7983 */ /* 0x002ea40000300800 */
[----:B------:R-:W-:Y:S02]  /*646e0*/  STL.64 [R1+0x3cc0], R10 ;  /* 0x003cc00a01007387 */ /* 0x000fe40000100a00 */
[----:B---3--:R0:W-:Y:S01]  /*646f0*/  STL [R1+0x3cb8], R8 ;  /* 0x003cb80801007387 */ /* 0x0081e20000100800 */
[----:B------:R-:W-:Y:S01]  /*64700*/  STL.64 [R1+0x380], R24 ;  /* 0x0003801801007387 */ /* 0x000fe20000100a00 */
[----:B------:R-:W-:Y:S02]  /*64710*/  STL.64 [R1+0x388], R26 ;  /* 0x0003881a01007387 */ /* 0x000fe40000100a00 */
[----:B------:R1:W-:Y:S02]  /*64720*/  STL [R1+0x3cdc], R9 ;  /* 0x003cdc0901007387 */ /* 0x0003e40000100800 */
[----:B------:R-:W3:Y:S01]  /*64730*/  LDSM.16.MT88.4 R24, [R3+0xa000] ;  /* 0x00a000000318783b */ /* 0x000ee20000004200 */
[----:B0-----:R-:W3:Y:S03]  /*64740*/  LDL.LU R8, [R1+0x560] ;  /* 0x0005600001087983 */ /* 0x001ee60000300800 */
[----:B-1----:R-:W3:Y:S02]  /*64750*/  LDL.LU R9, [R1+0x564] ;  /* 0x0005640001097983 */ /* 0x002ee40000300800 */
[----:B------:R-:W3:Y:S02]  /*64760*/  LDL.LU R10, [R1+0x568] ;  /* 0x00056800010a7983 */ /* 0x000ee40000300800 */
[----:B------:R-:W3:Y:S02]  /*64770*/  LDL.LU R11, [R1+0x56c] ;  /* 0x00056c00010b7983 */ /* 0x000ee40000300800 */
[----:B----4-:R-:W-:Y:S01]  /*64780*/  IMAD.MOV.U32 R29, RZ, RZ, R19 ;  /* 0x000000ffff1d7224 */ /* 0x010fe200078e0013 */
[----:B--2---:R-:W-:Y:S01]  /*64790*/  HMMA.16816.F32.BF16 R12, R4, R18, R12 ;  /* 0x00000012040c723c */ /* 0x004fe2000004180c */
[----:B---3--:R-:W-:Y:S01]  /*647a0*/  STL.64 [R1+0x3cf0], R10 ;  /* 0x003cf00a01007387 */ /* 0x008fe20000100a00 */
[----:B------:R0:W-:Y:S03]  /*647b0*/  STL.64 [R1+0x3ce8], R8 ;  /* 0x003ce80801007387 */ /* 0x0001e60000100a00 */
[----:B0-----:R-:W2:Y:S01]  /*647c0*/  LDL.LU R8, [R1+0x570] ;  /* 0x0005700001087983 */ /* 0x001ea20000300800 */
[----:B------:R-:W2:Y:S02]  /*647d0*/  LDL.LU R9, [R1+0x574] ;  /* 0x0005740001097983 */ /* 0x000ea40000300800 */
[----:B------:R-:W2:Y:S02]  /*647e0*/  LDL.LU R10, [R1+0x578] ;  /* 0x00057800010a7983 */ /* 0x000ea40000300800 */
[----:B------:R-:W2:Y:S01]  /*647f0*/  LDL.LU R11, [R1+0x57c] ;  /* 0x00057c00010b7983 */ /* 0x000ea20000300800 */
[----:B------:R-:W-:Y:S01]  /*64800*/  STL [R1+0x3c24], R3 ;  /* 0x003c240301007387 */ /* 0x000fe20000100800 */
[----:B------:R0:W-:Y:S02]  /*64810*/  STL.64 [R1+0x3b58], R26 ;  /* 0x003b581a01007387 */ /* 0x0001e40000100a00 */
[----:B------:R-:W-:Y:S01]  /*64820*/  STL.64 [R1+0x3b50], R24 ;  /* 0x003b501801007387 */ /* 0x000fe20000100a00 */
[----:B0-----:R-:W3:Y:S08]  /*64830*/  LDL.64 R26, [R1+0x168] ;  /* 0x00016800011a7983 */ /* 0x001ef00000100a00 */
[----:B------:R0:W-:Y:S02]  /*64840*/  STL.64 [R1+0xa30], R12 ;  /* 0x000a300c01007387 */ /* 0x0001e40000100a00 */
[----:B------:R-:W-:Y:S02]  /*64850*/  STL.64 [R1+0xa38], R14 ;  /* 0x000a380e01007387 */ /* 0x000fe40000100a00 */
[----:B0-----:R-:W-:-:S02]  /*64860*/  IMAD.MOV.U32 R12, RZ, RZ, R18 ;  /* 0x000000ffff0c7224 */ /* 0x001fc400078e0012 */
[----:B------:R-:W4:Y:S02]  /*64870*/  LDL.LU.64 R18, [R1+0x3d20] ;  /* 0x003d200001127983 */ /* 0x000f240000300a00 */
        /* <DEDUP_REMOVED lines=9> */
[----:B---3--:R0:W-:Y:S01]  /*64910*/  STL.64 [R1+0x3c90], R26 ;  /* 0x003c901a01007387 */ /* 0x0081e20000100a00 */
[----:B------:R-:W-:Y:S04]  /*64920*/  STL.64 [R1+0x3c88], R24 ;  /* 0x003c881801007387 */ /* 0x000fe80000100a00 */
[----:B0-----:R-:W3:Y:S01]  /*64930*/  LDL.64 R26, [R1+0x1a8] ;  /* 0x0001a800011a7983 */ /* 0x001ee20000100a00 */
[C---:B----4-:R-:W-:Y:S11]  /*64940*/  HMMA.16816.F32.BF16 R20, R4.reuse, R18, R20 ;  /* 0x000000120414723c */ /* 0x050ff60000041814 */
[----:B------:R-:W-:Y:S11]  /*64950*/  @!UPT UIADD3 URZ, URZ, URZ, URZ ;  /* 0x0000003f3f3ff290 */ /* 0x000ff6000fffe03f */
[----:B------:R-:W-:Y:S01]  /*64960*/  @!UPT UIADD3 URZ, URZ, URZ, URZ ;  /* 0x0000003f3f3ff290 */ /* 0x000fe2000fffe03f */
[----:B------:R-:W-:Y:S01]  /*64970*/  STL.64 [R1+0xa10], R20 ;  /* 0x000a101401007387 */ /* 0x000fe20000100a00 */
[----:B------:R0:W-:Y:S03]  /*64980*/  STL.64 [R1+0xa18], R22 ;  /* 0x000a181601007387 */ /* 0x0001e60000100a00 */
[----:B0-----:R-:W2:Y:S01]  /*64990*/  LDL.LU.64 R22, [R1+0x3d00] ;  /* 0x003d000001167983 */ /* 0x001ea20000300a00 */
[----:B------:R-:W-:Y:S02]  /*649a0*/  IMAD.MOV.U32 R13, RZ, RZ, R18 ;  /* 0x000000ffff0d7224 */ /* 0x000fe400078e0012 */
[----:B------:R-:W-:Y:S02]  /*649b0*/  IMAD.MOV.U32 R17, RZ, RZ, R19 ;  /* 0x000000ffff117224 */ /* 0x000fe400078e0013 */
        /* <DEDUP_REMOVED lines=12> */
[----:B0-----:R-:W3:Y:S01]  /*64a80*/  LDL.LU R12, [R1+0x550] ;  /* 0x00055000010c7983 */ /* 0x001ee20000300800 */
[----:B------:R-:W3:Y:S02]  /*64a90*/  LDL.LU R13, [R1+0x554] ;  /* 0x00055400010d7983 */ /* 0x000ee40000300800 */
[----:B------:R-:W3:Y:S02]  /*64aa0*/  LDL.LU R14, [R1+0x558] ;  /* 0x00055800010e7983 */ /* 0x000ee40000300800 */
[----:B------:R-:W3:Y:S01]  /*64ab0*/  LDL.LU R15, [R1+0x55c] ;  /* 0x00055c00010f7983 */ /* 0x000ee20000300800 */
[C---:B--2---:R-:W-:Y:S08]  /*64ac0*/  HMMA.16816.F32.BF16 R8, R4.reuse, R22, R8 ;  /* 0x000000160408723c */ /* 0x044ff00000041808 */
[----:B---3--:R-:W-:Y:S01]  /*64ad0*/  HMMA.16816.F32.BF16 R12, R4, R26, R12 ;  /* 0x0000001a040c723c */ /* 0x008fe2000004180c */
[----:B------:R-:W-:Y:S11]  /*64ae0*/  IMAD.MOV.U32 R16, RZ, RZ, R23 ;  /* 0x000000ffff107224 */ /* 0x000ff600078e0017 */
[----:B------:R-:W-:Y:S03]  /*64af0*/  @!UPT UIADD3 URZ, URZ, URZ, URZ ;  /* 0x0000003f3f3ff290 */ /* 0x000fe6000fffe03f */
[----:B------:R0:W-:Y:S01]  /*64b00*/  STL.64 [R1+0x9f0], R8 ;  /* 0x0009f00801007387 */ /* 0x0001e20000100a00 */
[----:B------:R-:W-:Y:S03]  /*64b10*/  STL.64 [R1+0x9f8], R10 ;  /* 0x0009f80a01007387 */ /* 0x000fe60000100a00 */
[----:B0-----:R-:W2:Y:S01]  /*64b20*/  LDL.LU R9, [R1+0x3cdc] ;  /* 0x003cdc0001097983 */ /* 0x001ea20000300800 */
[----:B------:R-:W3:Y:S02]  /*64b30*/  LDL.LU R20, [R1+0x3cd8] ;  /* 0x003cd80001147983 */ /* 0x000ee40000300800 */
[----:B----4-:R-:W-:Y:S02]  /*64b40*/  STL.64 [R1+0x3c40], R18 ;  /* 0x003c401201007387 */ /* 0x010fe40000100a00 */
[----:B------:R-:W-:Y:S01]  /*64b50*/  STL.64 [R1+0x3c38], R16 ;  /* 0x003c381001007387 */ /* 0x000fe20000100a00 */
[----:B------:R0:W-:Y:S01]  /*64b60*/  STL.64 [R1+0x9e0], R12 ;  /* 0x0009e00c01007387 */ /* 0x0001e20000100a00 */
[----:B------:R1:W-:Y:S03]  /*64b70*/  STL.64 [R1+0x9e8], R14 ;  /* 0x0009e80e01007387 */ /* 0x0003e60000100a00 */
[----:B0-----:R-:W4:Y:S01]  /*64b80*/  LDL.LU R12, [R1+0x200] ;  /* 0x00020000010c7983 */ /* 0x001f220000300800 */
[----:B------:R-:W4:Y:S02]  /*64b90*/  LDL.LU R13, [R1+0x204] ;  /* 0x00020400010d7983 */ /* 0x000f240000300800 */
[----:B-1----:R-:W2:Y:S02]  /*64ba0*/  LDL.LU R14, [R1+0x208] ;  /* 0x00020800010e7983 */ /* 0x002ea40000300800 */
[----:B------:R-:W2:Y:S02]  /*64bb0*/  LDL.LU R15, [R1+0x20c] ;  /* 0x00020c00010f7983 */ /* 0x000ea40000300800 */
[----:B------:R-:W-:-:S02]  /*64bc0*/  IMAD.MOV.U32 R17, RZ, RZ, R26 ;  /* 0x000000ffff117224 */ /* 0x000fc400078e001a */
[----:B------:R-:W-:Y:S01]  /*64bd0*/  IMAD.MOV.U32 R16, RZ, RZ, R27 ;  /* 0x000000ffff107224 */ /* 0x000fe200078e001b */
[----:B--2---:R-:W-:Y:S01]  /*64be0*/  STL.64 [R1+0x3c50], R14 ;  /* 0x003c500e01007387 */ /* 0x004fe20000100a00 */
[----:B----4-:R-:W-:Y:S02]  /*64bf0*/  STL.64 [R1+0x3c48], R12 ;  /* 0x003c480c01007387 */ /* 0x010fe40000100a00 */
[----:B------:R-:W2:Y:S02]  /*64c00*/  LDL.64 R26, [R1+0x178] ;  /* 0x00017800011a7983 */ /* 0x000ea40000100a00 */
[----:B---3--:R-:W-:Y:S02]  /*64c10*/  IMAD.MOV.U32 R18, RZ, RZ, R20 ;  /* 0x000000ffff127224 */ /* 0x008fe400078e0014 */
[----:B------:R-:W-:Y:S01]  /*64c20*/  IMAD.MOV.U32 R19, RZ, RZ, R9 ;  /* 0x000000ffff137224 */ /* 0x000fe200078e0009 */
[----:B------:R-:W3:Y:S01]  /*64c30*/  LDL.64 R10, [R1+0x198] ;  /* 0x00019800010a7983 */ /* 0x000ee20000100a00 */
[----:B------:R-:W-:-:S03]  /*64c40*/  IMAD.MOV.U32 R3, RZ, RZ, R22 ;  /* 0x000000ffff037224 */ /* 0x000fc600078e0016 */
[----:B--2---:R-:W-:Y:S01]  /*64c50*/  STL.64 [R1+0x3ca8], R26 ;  /* 0x003ca81a01007387 */ /* 0x004fe20000100a00 */
[----:B------:R0:W-:Y:S02]  /*64c60*/  STL.64 [R1+0x3c58], R18 ;  /* 0x003c581201007387 */ /* 0x0001e40000100a00 */
[----:B------:R-:W2:Y:S02]  /*64c70*/  LDL.LU R20, [R1+0x530] ;  /* 0x0005300001147983 */ /* 0x000ea40000300800 */
[----:B------:R-:W2:Y:S01]  /*64c80*/  LDL.LU R21, [R1+0x534] ;  /* 0x0005340001157983 */ /* 0x000ea20000300800 */
[----:B------:R-:W4:Y:S01]  /*64c90*/  LDL.LU R22, [R1+0x538] ;  /* 0x0005380001167983 */ /* 0x000f220000300800 */
[----:B------:R-:W4:Y:S02]  /*64ca0*/  LDL.LU R23, [R1+0x53c] ;  /* 0x00053c0001177983 */ /* 0x000f240000300800 */
[----:B0-----:R-:W-:Y:S02]  /*64cb0*/  IMAD.MOV.U32 R18, RZ, RZ, R2 ;  /* 0x000000ffff127224 */ /* 0x001fe400078e0002 */
[----:B------:R-:W-:Y:S01]  /*64cc0*/  IMAD.MOV.U32 R19, RZ, RZ, R0 ;  /* 0x000000ffff137224 */ /* 0x000fe200078e0000 */
[----:B----4-:R-:W-:Y:S01]  /*64cd0*/  STL.64 [R1+0x3cd0], R22 ;  /* 0x003cd01601007387 */ /* 0x010fe20000100a00 */
[----:B--2---:R0:W-:Y:S03]  /*64ce0*/  STL.64 [R1+0x3cc8], R20 ;  /* 0x003cc81401007387 */ /* 0x0041e60000100a00 */
[----:B0-----:R-:W3:Y:S01]  /*64cf0*/  LDL.LU R20, [R1+0x540] ;  /* 0x0005400001147983 */ /* 0x001ee20000300800 */
[----:B------:R-:W3:Y:S02]  /*64d00*/  LDL.LU R21, [R1+0x544] ;  /* 0x0005440001157983 */ /* 0x000ee40000300800 */
[----:B------:R-:W3:Y:S02]  /*64d10*/  LDL.LU R22, [R1+0x548] ;  /* 0x0005480001167983 */ /* 0x000ee40000300800 */
[----:B------:R-:W3:Y:S01]  /*64d20*/  LDL.LU R23, [R1+0x54c] ;  /* 0x00054c0001177983 */ /* 0x000ee20000300800 */
[----:B------:R-:W2:Y:S01]  /*64d30*/  LDL.64 R26, [R1+0x188] ;  /* 0x00018800011a7983 */ /* 0x000ea20000100a00 */
[----:B------:R-:W-:Y:S02]  /*64d40*/  STL.64 [R1+0x3c80], R18 ;  /* 0x003c801201007387 */ /* 0x000fe40000100a00 */
        /* <DEDUP_REMOVED lines=11> */
[----:B------:R-:W4:Y:S01]  /*64e00*/  LDL.LU R12, [R1+0x210] ;  /* 0x00021000010c7983 */ /* 0x000f220000300800 */
[----:B------:R-:W4:Y:S02]  /*64e10*/  LDL.LU R13, [R1+0x214] ;  /* 0x00021400010d7983 */ /* 0x000f240000300800 */
[----:B------:R-:W2:Y:S02]  /*64e20*/  LDL.LU R14, [R1+0x218] ;  /* 0x00021800010e7983 */ /* 0x000ea40000300800 */
[----:B------:R-:W2:Y:S01]  /*64e30*/  LDL.LU R15, [R1+0x21c] ;  /* 0x00021c00010f7983 */ /* 0x000ea20000300800 */
[----:B---3--:R-:W-:Y:S01]  /*64e40*/  HMMA.16816.F32.BF16 R20, R4, R10, R20 ;  /* 0x0000000a0414723c */ /* 0x008fe20000041814 */
[----:B------:R-:W-:-:S02]  /*64e50*/  IMAD.MOV.U32 R28, RZ, RZ, R10 ;  /* 0x000000ffff1c7224 */ /* 0x000fc400078e000a */
[----:B------:R-:W-:Y:S01]  /*64e60*/  IMAD.MOV.U32 R9, RZ, RZ, R11 ;  /* 0x000000ffff097224 */ /* 0x000fe200078e000b */
[----:B--2---:R-:W-:Y:S01]  /*64e70*/  STL.64 [R1+0x3c68], R14 ;  /* 0x003c680e01007387 */ /* 0x004fe20000100a00 */
[----:B----4-:R0:W-:Y:S03]  /*64e80*/  STL.64 [R1+0x3c60], R12 ;  /* 0x003c600c01007387 */ /* 0x0101e60000100a00 */
[----:B0-----:R-:W2:Y:S01]  /*64e90*/  LDL.LU R12, [R1+0x220] ;  /* 0x00022000010c7983 */ /* 0x001ea20000300800 */
[----:B------:R-:W2:Y:S02]  /*64ea0*/  LDL.LU R13, [R1+0x224] ;  /* 0x00022400010d7983 */ /* 0x000ea40000300800 */
[----:B------:R-:W2:Y:S02]  /*64eb0*/  LDL.LU R14, [R1+0x228] ;  /* 0x00022800010e7983 */ /* 0x000ea40000300800 */
[----:B------:R-:W2:Y:S10]  /*64ec0*/  LDL.LU R15, [R1+0x22c] ;  /* 0x00022c00010f7983 */ /* 0x000eb40000300800 */
[----:B------:R-:W-:Y:S01]  /*64ed0*/  STL.64 [R1+0x830], R20 ;  /* 0x0008301401007387 */ /* 0x000fe20000100a00 */
[----:B------:R0:W-:Y:S03]  /*64ee0*/  STL.64 [R1+0x838], R22 ;  /* 0x0008381601007387 */ /* 0x0001e60000100a00 */
[----:B0-----:R-:W3:Y:S01]  /*64ef0*/  LDL.LU.64 R22, [R1+0x3cd0] ;  /* 0x003cd00001167983 */ /* 0x001ee20000300a00 */
[----:B------:R-:W3:Y:S02]  /*64f00*/  LDL.LU.64 R20, [R1+0x3cc8] ;  /* 0x003cc80001147983 */ /* 0x000ee40000300a00 */
[----:B------:R-:W4:Y:S02]  /*64f10*/  LDL.LU.64 R10, [R1+0x3cc0] ;  /* 0x003cc000010a7983 */ /* 0x000f240000300a00 */
[----:B------:R-:W2:Y:S01]  /*64f20*/  LDL.LU R8, [R1+0x3cb8] ;  /* 0x003cb80001087983 */ /* 0x000ea20000300800 */
[C---:B---3--:R-:W-:Y:S01]  /*64f30*/  HMMA.16816.F32.BF16 R20, R4.reuse, R26, R20 ;  /* 0x0000001a0414723c */ /* 0x048fe20000041814 */
[----:B----4-:R-:W-:Y:S01]  /*64f40*/  STL.64 [R1+0x3c08], R10 ;  /* 0x003c080a01007387 */ /* 0x010fe20000100a00 */
[----:B--2---:R0:W-:Y:S03]  /*64f50*/  STL.64 [R1+0x3c00], R8 ;  /* 0x003c000801007387 */ /* 0x0041e60000100a00 */
        /* <DEDUP_REMOVED lines=10> */
[----:B------:R-:W4:Y:S02]  /*65000*/  LDL.LU.64 R26, [R1+0x3ca8] ;  /* 0x003ca800011a7983 */ /* 0x000f240000300a00 */
[----:B----4-:R-:W-:Y:S01]  /*65010*/  HMMA.16816.F32.BF16 R16, R4, R26, R16 ;  /* 0x0000001a0410723c */ /* 0x010fe20000041810 */
[----:B------:R-:W-:-:S02]  /*65020*/  IMAD.MOV.U32 R2, RZ, RZ, R26 ;  /* 0x000000ffff027224 */ /* 0x000fc400078e001a */
[----:B------:R-:W-:Y:S11]  /*65030*/  IMAD.MOV.U32 R0, RZ, RZ, R27 ;  /* 0x000000ffff007224 */ /* 0x000ff600078e001b */
[----:B------:R-:W-:Y:S09]  /*65040*/  @!UPT UIADD3 URZ, URZ, URZ, URZ ;  /* 0x0000003f3f3ff290 */ /* 0x000ff2000fffe03f */
[----:B------:R-:W-:Y:S01]  /*65050*/  STL.64 [R1+0x810], R16 ;  /* 0x0008101001007387 */ /* 0x000fe20000100a00 */
[----:B------:R0:W-:Y:S03]  /*65060*/  STL.64 [R1+0x818], R18 ;  /* 0x0008181201007387 */ /* 0x0001e60000100a00 */
[----:B0-----:R-:W4:Y:S01]  /*65070*/  LDL.LU.64 R18, [R1+0x3ca0] ;  /* 0x003ca00001127983 */ /* 0x001f220000300a00 */
[----:B------:R-:W4:Y:S02]  /*65080*/  LDL.LU.64 R16, [R1+0x3c98] ;  /* 0x003c980001107983 */ /* 0x000f240000300a00 */
[----:B------:R-:W4:Y:S02]  /*65090*/  LDL.LU.64 R26, [R1+0x3c90] ;  /* 0x003c9000011a7983 */ /* 0x000f240000300a00 */
[----:B------:R-:W2:Y:S01]  /*650a0*/  LDL.LU.64 R24, [R1+0x3c88] ;  /* 0x003c880001187983 */ /* 0x000ea20000300a00 */
[----:B----4-:R-:W-:Y:S01]  /*650b0*/  HMMA.16816.F32.BF16 R4, R4, R26, R16 ;  /* 0x0000001a0404723c */ /* 0x010fe20000041810 */
[----:B------:R-:W3:Y:S01]  /*650c0*/  LDL.LU.64 R18, [R1+0x3c80] ;  /* 0x003c800001127983 */ /* 0x000ee20000300a00 */
[----:B------:R-:W4:Y:S11]  /*650d0*/  LDL.LU.64 R16, [R1+0x3c78] ;  /* 0x003c780001107983 */ /* 0x000f360000300a00 */
[----:B------:R-:W-:Y:S10]  /*650e0*/  @!UPT UIADD3 URZ, URZ, URZ, URZ ;  /* 0x0000003f3f3ff290 */ /* 0x000ff4000fffe03f */
[----:B------:R-:W-:Y:S01]  /*650f0*/  STL.64 [R1+0x370], R4 ;  /* 0x0003700401007387 */ /* 0x000fe20000100a00 */
[----:B------:R0:W-:Y:S02]  /*65100*/  STL.64 [R1+0x378], R6 ;  /* 0x0003780601007387 */ /* 0x0001e40000100a00 */
[----:B0-----:R-:W-:Y:S02]  /*65110*/  IMAD.MOV.U32 R6, RZ, RZ, R22 ;  /* 0x000000ffff067224 */ /* 0x001fe400078e0016 */
[----:B------:R-:W-:Y:S01]  /*65120*/  IMAD.MOV.U32 R7, RZ, RZ, R23 ;  /* 0x000000ffff077224 */ /* 0x000fe200078e0017 */
[----:B------:R-:W3:Y:S01]  /*65130*/  LDL.LU R22, [R1+0x3c74] ;  /* 0x003c740001167983 */ /* 0x000ee20000300800 */
[----:B------:R-:W3:Y:S03]  /*65140*/  LDL.LU R23, [R1+0x3c70] ;  /* 0x003c700001177983 */ /* 0x000ee60000300800 */
[----:B------:R0:W-:Y:S01]  /*65150*/  STL.64 [R1+0x3b78], R6 ;  /* 0x003b780601007387 */ /* 0x0001e20000100a00 */
[----:B------:R-:W2:Y:S02]  /*65160*/  LDL.LU R4, [R1+0xd0] ;  /* 0x0000d00001047983 */ /* 0x000ea40000300800 */
[----:B------:R-:W2:Y:S01]  /*65170*/  LDL.LU R5, [R1+0xd4] ;  /* 0x0000d40001057983 */ /* 0x000ea20000300800 */
[----:B0-----:R-:W2:Y:S01]  /*65180*/  LDL.LU R6, [R1+0xd8] ;  /* 0x0000d80001067983 */ /* 0x001ea20000300800 */
[----:B------:R-:W2:Y:S03]  /*65190*/  LDL.LU R7, [R1+0xdc] ;  /* 0x0000dc0001077983 */ /* 0x000ea60000300800 */
[----:B--2---:R4:W-:Y:S02]  /*651a0*/  STL.64 [R1+0x3b88], R6 ;  /* 0x003b880601007387 */ /* 0x0049e40000100a00 */
[----:B----4-:R-:W-:-:S02]  /*651b0*/  IMAD.MOV.U32 R6, RZ, RZ, R17 ;  /* 0x000000ffff067224 */ /* 0x010fc400078e0011 */
[----:B------:R-:W-:Y:S02]  /*651c0*/  IMAD.MOV.U32 R7, RZ, RZ, R16 ;  /* 0x000000ffff077224 */ /* 0x000fe400078e0010 */
[C---:B---3--:R-:W-:Y:S01]  /*651d0*/  HMMA.16816.F32.BF16 R16, R20.reuse, R18, R12 ;  /* 0x000000121410723c */ /* 0x048fe2000004180c */
[----:B------:R-:W-:Y:S02]  /*651e0*/  STL.64 [R1+0x3b80], R4 ;  /* 0x003b800401007387 */ /* 0x000fe40000100a00 */
[----:B------:R0:W-:Y:S02]  /*651f0*/  STL.64 [R1+0x3ba0], R6 ;  /* 0x003ba00601007387 */ /* 0x0001e40000100a00 */
[----:B0-----:R-:W2:Y:S04]  /*65200*/  LDL R6, [R1+0x8] ;  /* 0x0000080001067983 */ /* 0x001ea80000100800 */
[----:B------:R-:W2:Y:S01]  /*65210*/  LDL R7, [R1+0xc] ;  /* 0x00000c0001077983 */ /* 0x000ea20000100800 */
[----:B------:R-:W-:Y:S02]  /*65220*/  STL.64 [R1+0x3b70], R26 ;  /* 0x003b701a01007387 */ /* 0x000fe40000100a00 */
[----:B------:R-:W3:Y:S02]  /*65230*/  LDL.LU.64 R14, [R1+0x3c68] ;  /* 0x003c6800010e7983 */ /* 0x000ee40000300a00 */
[----:B------:R-:W3:Y:S09]  /*65240*/  LDL.LU.64 R12, [R1+0x3c60] ;  /* 0x003c6000010c7983 */ /* 0x000ef20000300a00 */
[----:B------:R-:W-:Y:S01]  /*65250*/  STL.64 [R1+0x340], R16 ;  /* 0x0003401001007387 */ /* 0x000fe20000100a00 */
[----:B------:R0:W-:Y:S03]  /*65260*/  STL.64 [R1+0x348], R18 ;  /* 0x0003481201007387 */ /* 0x0001e60000100a00 */
[----:B0-----:R-:W3:Y:S02]  /*65270*/  LDL.LU.64 R18, [R1+0x3c58] ;  /* 0x003c580001127983 */ /* 0x001ee40000300a00 */
[C---:B---3--:R-:W-:Y:S02]  /*65280*/  HMMA.16816.F32.BF16 R16, R20.reuse, R18, R12 ;  /* 0x000000121410723c */ /* 0x048fe4000004180c */
[----:B------:R-:W2:Y:S01]  /*65290*/  LDL.LU.64 R14, [R1+0x3c50] ;  /* 0x003c5000010e7983 */ /* 0x000ea20000300a00 */
[----:B------:R-:W2:Y:S11]  /*652a0*/  LDL.LU.64 R12, [R1+0x3c48] ;  /* 0x003c4800010c7983 */ /* 0x000eb60000300a00 */
[----:B------:R-:W-:Y:S09]  /*652b0*/  @!UPT UIADD3 URZ, URZ, URZ, URZ ;  /* 0x0000003f3f3ff290 */ /* 0x000ff2000fffe03f */
[----:B------:R-:W-:Y:S01]  /*652c0*/  STL.64 [R1+0x330], R16 ;  /* 0x0003301001007387 */ /* 0x000fe20000100a00 */
[----:B------:R0:W-:Y:S03]  /*652d0*/  STL.64 [R1+0x338], R18 ;  /* 0x0003381201007387 */ /* 0x0001e60000100a00 */
[----:B0-----:R-:W3:Y:S01]  /*652e0*/  LDL.LU.64 R18, [R1+0x3c40] ;  /* 0x003c400001127983 */ /* 0x001ee20000300a00 */
[----:B------:R-:W4:Y:S01]  /*652f0*/  LDL.LU.64 R16, [R1+0x3c38] ;  /* 0x003c380001107983 */ /* 0x000f220000300a00 */
[C---:B--2---:R-:W-:Y:S02]  /*65300*/  HMMA.16816.F32.BF16 R4, R20.reuse, R6, R12 ;  /* 0x000000061404723c */ /* 0x044fe4000004180c */
[----:B------:R-:W2:Y:S01]  /*65310*/  LDL.LU.64 R14, [R1+0x3c30] ;  /* 0x003c3000010e7983 */ /* 0x000ea20000300a00 */
[----:B------:R-:W2:Y:S05]  /*65320*/  LDL.LU.64 R12, [R1+0x3c28] ;  /* 0x003c2800010c7983 */ /* 0x000eaa0000300a00 */
[----:B---3--:R-:W-:Y:S11]  /*65330*/  HMMA.16816.F32.BF16 R8, R20, R18, R8 ;  /* 0x000000121408723c */ /* 0x008ff60000041808 */
[----:B------:R-:W-:Y:S04]  /*65340*/  @!UPT UIADD3 URZ, URZ, URZ, URZ ;  /* 0x0000003f3f3ff290 */ /* 0x000fe8000fffe03f */
[----:B------:R-:W-:Y:S01]  /*65350*/  STL.64 [R1+0x220], R4 ;  /* 0x0002200401007387 */ /* 0x000fe20000100a00 */
[----:B------:R0:W-:Y:S02]  /*65360*/  STL.64 [R1+0x228], R6 ;  /* 0x0002280601007387 */ /* 0x0001e40000100a00 */
[----:B0-----:R-:W-:Y:S02]  /*65370*/  IMAD.MOV.U32 R6, RZ, RZ, R3 ;  /* 0x000000ffff067224 */ /* 0x001fe400078e0003 */
[----:B------:R-:W3:Y:S01]  /*65380*/  LDL.LU R3, [R1+0x3c24] ;  /* 0x003c240001037983 */ /* 0x000ee20000300800 */
[----:B----4-:R-:W-:-:S03]  /*65390*/  IMAD.MOV.U32 R7, RZ, RZ, R16 ;  /* 0x000000ffff077224 */ /* 0x010fc600078e0010 */
[----:B------:R-:W-:Y:S01]  /*653a0*/  STL.64 [R1+0x210], R8 ;  /* 0x0002100801007387 */ /* 0x000fe20000100a00 */
[----:B------:R-:W-:Y:S02]  /*653b0*/  STL.64 [R1+0x218], R10 ;  /* 0x0002180a01007387 */ /* 0x000fe40000100a00 */
[----:B------:R-:W4:Y:S02]  /*653c0*/  LDL.LU R16, [R1+0x3c20] ;  /* 0x003c200001107983 */ /* 0x000f240000300800 */
[----:B------:R2:W-:Y:S02]  /*653d0*/  STL.64 [R1+0x3bb8], R6 ;  /* 0x003bb80601007387 */ /* 0x0005e40000100a00 */
[----:B------:R-:W-:Y:S02]  /*653e0*/  IMAD.MOV.U32 R27, RZ, RZ, R17 ;  /* 0x000000ffff1b7224 */ /* 0x000fe400078e0011 */
[----:B--2---:R-:W-:Y:S02]  /*653f0*/  IMAD.MOV.U32 R6, RZ, RZ, R14 ;  /* 0x000000ffff067224 */ /* 0x004fe400078e000e */
[----:B------:R-:W-:-:S02]  /*65400*/  IMAD.MOV.U32 R7, RZ, RZ, R15 ;  /* 0x000000ffff077224 */ /* 0x000fc400078e000f */
[----:B------:R-:W-:Y:S01]  /*65410*/  IMAD.MOV.U32 R26, RZ, RZ, R13 ;  /* 0x000000ffff1a7224 */ /* 0x000fe200078e000d */
[----:B------:R-:W2:Y:S01]  /*65420*/  LDL.LU R14, [R1+0x3c1c] ;  /* 0x003c1c00010e7983 */ /* 0x000ea20000300800 */
[----:B------:R-:W2:Y:S02]  /*65430*/  LDL.LU R15, [R1+0x3c18] ;  /* 0x003c1800010f7983 */ /* 0x000ea40000300800 */
[----:B------:R0:W-:Y:S02]  /*65440*/  STL.64 [R1+0x3bd0], R6 ;  /* 0x003bd00601007387 */ /* 0x0001e40000100a00 */
[----:B------:R-:W2:Y:S01]  /*65450*/  LDL.LU R13, [R1+0x3c14] ;  /* 0x003c1400010d7983 */ /* 0x000ea20000300800 */
[----:B------:R-:W-:Y:S01]  /*65460*/  STL.64 [R1+0x3bd8], R26 ;  /* 0x003bd81a01007387 */ /* 0x000fe20000100a00 */
[----:B------:R-:W-:Y:S02]  /*65470*/  STL.64 [R1+0x3b48], R18 ;  /* 0x003b481201007387 */ /* 0x000fe40000100a00 */
[----:B0-----:R-:W-:-:S02]  /*65480*/  IMAD.MOV.U32 R6, RZ, RZ, R25 ;  /* 0x000000ffff067224 */ /* 0x001fc400078e0019 */
[----:B------:R-:W-:Y:S01]  /*65490*/  IMAD.MOV.U32 R7, RZ, RZ, R24 ;  /* 0x000000ffff077224 */ /* 0x000fe200078e0018 */
[----:B----4-:R0:W-:Y:S04]  /*654a0*/  STL [R1+0x3b40], R16 ;  /* 0x003b401001007387 */ /* 0x0101e80000100800 */
[----:B0-----:R-:W4:Y:S01]  /*654b0*/  LDL.LU R16, [R1+0xc0] ;  /* 0x0000c00001107983 */ /* 0x001f220000300800 */
[----:B------:R-:W4:Y:S02]  /*654c0*/  LDL.LU R17, [R1+0xc4] ;  /* 0x0000c40001117983 */ /* 0x000f240000300800 */
[----:B------:R-:W2:Y:S02]  /*654d0*/  LDL.LU R18, [R1+0xc8] ;  /* 0x0000c80001127983 */ /* 0x000ea40000300800 */
[----:B------:R-:W2:Y:S01]  /*654e0*/  LDL.LU R19, [R1+0xcc] ;  /* 0x0000cc0001137983 */ /* 0x000ea20000300800 */
[----:B------:R0:W-:Y:S01]  /*654f0*/  STL.64 [R1+0x3be0], R6 ;  /* 0x003be00601007387 */ /* 0x0001e20000100a00 */
[----:B------:R-:W2:Y:S02]  /*65500*/  LDL.LU R24, [R1+0x120] ;  /* 0x0001200001187983 */ /* 0x000ea40000300800 */
[----:B------:R-:W2:Y:S02]  /*65510*/  LDL.LU R25, [R1+0x124] ;  /* 0x0001240001197983 */ /* 0x000ea40000300800 */
[----:B------:R-:W2:Y:S01]  /*65520*/  LDL.LU R26, [R1+0x128] ;  /* 0x00012800011a7983 */ /* 0x000ea20000300800 */
[----:B------:R-:W2:Y:S01]  /*65530*/  LDL.LU R27, [R1+0x12c] ;  /* 0x00012c00011b7983 */ /* 0x000ea20000300800 */
[----:B------:R-:W3:Y:S02]  /*65540*/  LDL.LU R8, [R1+0x150] ;  /* 0x0001500001087983 */ /* 0x000ee40000300800 */
[----:B------:R-:W3:Y:S02]  /*65550*/  LDL.LU R9, [R1+0x154] ;  /* 0x0001540001097983 */ /* 0x000ee40000300800 */
[----:B------:R-:W3:Y:S01]  /*65560*/  LDL.LU R10, [R1+0x158] ;  /* 0x00015800010a7983 */ /* 0x000ee20000300800 */
[----:B------:R-:W3:Y:S01]  /*65570*/  LDL.LU R11, [R1+0x15c] ;  /* 0x00015c00010b7983 */ /* 0x000ee20000300800 */
[----:B0-----:R-:W-:-:S02]  /*65580*/  IMAD.MOV.U32 R6, RZ, RZ, R12 ;  /* 0x000000ffff067224 */ /* 0x001fc400078e000c */
[----:B------:R-:W-:Y:S01]  /*65590*/  IMAD.MOV.U32 R7, RZ, RZ, R29 ;  /* 0x000000ffff077224 */ /* 0x000fe200078e001d */
[----:B--2---:R-:W-:Y:S01]  /*655a0*/  STL.64 [R1+0x3bf0], R26 ;  /* 0x003bf01a01007387 */ /* 0x004fe20000100a00 */
[----:B------:R-:W-:Y:S02]  /*655b0*/  STL.64 [R1+0x3be8], R24 ;  /* 0x003be81801007387 */ /* 0x000fe40000100a00 */
[----:B------:R-:W2:Y:S02]  /*655c0*/  LDL.LU R12, [R1+0x3c10] ;  /* 0x003c1000010c7983 */ /* 0x000ea40000300800 */
[----:B------:R0:W-:Y:S01]  /*655d0*/  STL.64 [R1+0x3bf8], R6 ;  /* 0x003bf80601007387 */ /* 0x0001e20000100a00 */
[----:B------:R-:W2:Y:S01]  /*655e0*/  LDL.LU R4, [R1+0x140] ;  /* 0x0001400001047983 */ /* 0x000ea20000300800 */
[----:B------:R-:W2:Y:S03]  /*655f0*/  LDL.LU R5, [R1+0x144] ;  /* 0x0001440001057983 */ /* 0x000ea60000300800 */
[----:B0-----:R-:W2:Y:S01]  /*65600*/  LDL.LU R6, [R1+0x148] ;  /* 0x0001480001067983 */ /* 0x001ea20000300800 */
[----:B------:R-:W2:Y:S02]  /*65610*/  LDL.LU R7, [R1+0x14c] ;  /* 0x00014c0001077983 */ /* 0x000ea40000300800 */
[----:B------:R-:W2:Y:S02]  /*65620*/  LDL.LU R24, [R1+0x130] ;  /* 0x0001300001187983 */ /* 0x000ea40000300800 */
[----:B------:R-:W2:Y:S01]  /*65630*/  LDL.LU R25, [R1+0x134] ;  /* 0x0001340001197983 */ /* 0x000ea20000300800 */
[----:B------:R-:W2:Y:S01]  /*65640*/  LDL.LU R26, [R1+0x138] ;  /* 0x00013800011a7983 */ /* 0x000ea20000300800 */
[----:B------:R-:W2:Y:S02]  /*65650*/  LDL.LU R27, [R1+0x13c] ;  /* 0x00013c00011b7983 */ /* 0x000ea40000300800 */
[----:B------:R-:W-:Y:S02]  /*65660*/  STL.64 [R1+0x3b98], R18 ;  /* 0x003b981201007387 */ /* 0x000fe40000100a00 */
[----:B----4-:R0:W-:Y:S02]  /*65670*/  STL.64 [R1+0x3b90], R16 ;  /* 0x003b901001007387 */ /* 0x0101e40000100a00 */
        /* <DEDUP_REMOVED lines=22> */
[----:B------:R0:W-:Y:S02]  /*657e0*/  STL.64 [R1+0x3af0], R12 ;  /* 0x003af00c01007387 */ /* 0x0001e40000100a00 */
        /* <DEDUP_REMOVED lines=11> */
[----:B----4-:R-:W-:Y:S01]  /*658a0*/  STL [R1+0x3b30], R8 ;  /* 0x003b300801007387 */ /* 0x010fe20000100800 */
        /* <DEDUP_REMOVED lines=13> */
[C---:B--2---:R-:W-:Y:S08]  /*65980*/  HMMA.16816.F32.BF16 R24, R20.reuse, R26, R12 ;  /* 0x0000001a1418723c */ /* 0x044ff0000004180c */
[C---:B---3--:R-:W-:Y:S11]  /*65990*/  HMMA.16816.F32.BF16 R4, R20.reuse, R6, R16 ;  /* 0x000000061404723c */ /* 0x048ff60000041810 */
[----:B------:R-:W-:Y:S04]  /*659a0*/  @!UPT UIADD3 URZ, URZ, URZ, URZ ;  /* 0x0000003f3f3ff290 */ /* 0x000fe8000fffe03f */
[----:B------:R0:W-:Y:S01]  /*659b0*/  STL.64 [R1+0x7e0], R24 ;  /* 0x0007e01801007387 */ /* 0x0001e20000100a00 */
[----:B------:R1:W-:Y:S03]  /*659c0*/  STL.64 [R1+0x7e8], R26 ;  /* 0x0007e81a01007387 */ /* 0x0003e60000100a00 */
[----:B0-----:R-:W2:Y:S01]  /*659d0*/  LDL.LU R24, [R1+0x510] ;  /* 0x0005100001187983 */ /* 0x001ea20000300800 */
[----:B------:R-:W2:Y:S02]  /*659e0*/  LDL.LU R25, [R1+0x514] ;  /* 0x0005140001197983 */ /* 0x000ea40000300800 */
[----:B-1----:R-:W2:Y:S02]  /*659f0*/  LDL.LU R26, [R1+0x518] ;  /* 0x00051800011a7983 */ /* 0x002ea40000300800 */
[----:B------:R-:W2:Y:S01]  /*65a00*/  LDL.LU R27, [R1+0x51c] ;  /* 0x00051c00011b7983 */ /* 0x000ea20000300800 */
[----:B------:R-:W3:Y:S01]  /*65a10*/  LDL.LU.64 R18, [R1+0x3bc8] ;  /* 0x003bc80001127983 */ /* 0x000ee20000300a00 */
[----:B------:R-:W3:Y:S03]  /*65a20*/  LDL.LU.64 R16, [R1+0x3bc0] ;  /* 0x003bc00001107983 */ /* 0x000ee60000300a00 */
        /* <DEDUP_REMOVED lines=23> */
[----:B------:R-:W-:Y:S01]  /*65ba0*/  STL.64 [R1+0x6f0], R8 ;  /* 0x0006f00801007387 */ /* 0x000fe20000100a00 */
[----:B------:R3:W-:Y:S02]  /*65bb0*/  STL.64 [R1+0x6f8], R10 ;  /* 0x0006f80a01007387 */ /* 0x0007e40000100a00 */
[----:B---3--:R-:W-:Y:S01]  /*65bc0*/  HMMA.16816.F32.BF16 R8, R20, R6, R16 ;  /* 0x000000061408723c */ /* 0x008fe20000041810 */
[----:B------:R-:W0:Y:S04]  /*65bd0*/  LDSM.16.MT88.4 R4, [R3+0xa080] ;  /* 0x00a080000304783b */ /* 0x000e280000004200 */
[----:B0-----:R0:W-:Y:S11]  /*65be0*/  STL [R1+0x3a18], R4 ;  /* 0x003a180401007387 */ /* 0x0011f60000100800 */
[----:B------:R-:W-:Y:S07]  /*65bf0*/  @!UPT UIADD3 URZ, URZ, URZ, URZ ;  /* 0x0000003f3f3ff290 */ /* 0x000fee000fffe03f */
[----:B------:R-:W-:Y:S02]  /*65c00*/  STL.64 [R1+0x6e0], R8 ;  /* 0x0006e00801007387 */ /* 0x000fe40000100a00 */
[----:B------:R-:W-:Y:S01]  /*65c10*/  STL.64 [R1+0x6e8], R10 ;  /* 0x0006e80a01007387 */ /* 0x000fe20000100a00 */
[----:B0-----:R-:W3:Y:S01]  /*65c20*/  LDL R4, [R1+0x1de0] ;  /* 0x001de00001047983 */ /* 0x001ee20000100800 */
[----:B------:R-:W-:Y:S02]  /*65c30*/  STL [R1+0x3a14], R5 ;  /* 0x003a140501007387 */ /* 0x000fe40000100800 */
[----:B------:R-:W-:Y:S02]  /*65c40*/  STL [R1+0x3a10], R6 ;  /* 0x003a100601007387 */ /* 0x000fe40000100800 */
[----:B------:R-:W-:Y:S02]  /*65c50*/  STL [R1+0x3a0c], R7 ;  /* 0x003a0c0701007387 */ /* 0x000fe40000100800 */
[----:B------:R-:W-:-:S02]  /*65c60*/  IMAD.MOV.U32 R14, RZ, RZ, R2 ;  /* 0x000000ffff0e7224 */ /* 0x000fc400078e0002 */
[----:B------:R-:W-:Y:S01]  /*65c70*/  IMAD.MOV.U32 R15, RZ, RZ, R0 ;  /* 0x000000ffff0f7224 */ /* 0x000fe200078e0000 */
[----:B---3--:R0:W-:Y:S04]  /*65c80*/  STL [R1+0x3b10], R4 ;  /* 0x003b100401007387 */ /* 0x0081e80000100800 */
[----:B0-----:R-:W3:Y:S01]  /*65c90*/  LDL.LU R4, [R1+0x460] ;  /* 0x0004600001047983 */ /* 0x001ee20000300800 */
[----:B------:R-:W3:Y:S02]  /*65ca0*/  LDL.LU R5, [R1+0x464] ;  /* 0x0004640001057983 */ /* 0x000ee40000300800 */
[----:B------:R-:W4:Y:S02]  /*65cb0*/  LDL.LU R6, [R1+0x468] ;  /* 0x0004680001067983 */ /* 0x000f240000300800 */
[----:B------:R-:W4:Y:S01]  /*65cc0*/  LDL.LU R7, [R1+0x46c] ;  /* 0x00046c0001077983 */ /* 0x000f220000300800 */
[----:B------:R-:W3:Y:S01]  /*65cd0*/  LDL.LU R16, [R1+0x480] ;  /* 0x0004800001107983 */ /* 0x000ee20000300800 */
[----:B------:R-:W3:Y:S02]  /*65ce0*/  LDL.LU R17, [R1+0x484] ;  /* 0x0004840001117983 */ /* 0x000ee40000300800 */
[----:B------:R-:W3:Y:S02]  /*65cf0*/  LDL.LU R18, [R1+0x488] ;  /* 0x0004880001127983 */ /* 0x000ee40000300800 */
[----:B------:R-:W3:Y:S01]  /*65d00*/  LDL.LU R19, [R1+0x48c] ;  /* 0x00048c0001137983 */ /* 0x000ee20000300800 */
[C---:B--2---:R-:W-:Y:S01]  /*65d10*/  HMMA.16816.F32.BF16 R12, R20.reuse, R14, R24 ;  /* 0x0000000e140c723c */ /* 0x044fe20000041818 */
[----:B---3--:R-:W-:Y:S01]  /*65d20*/  STL.64 [R1+0x3b68], R18 ;  /* 0x003b681201007387 */ /* 0x008fe20000100a00 */
[----:B------:R0:W-:Y:S03]  /*65d30*/  STL.64 [R1+0x3b60], R16 ;  /* 0x003b601001007387 */ /* 0x0001e60000100a00 */
[----:B0-----:R-:W2:Y:S01]  /*65d40*/  LDL.LU R16, [R1+0xb0] ;  /* 0x0000b00001107983 */ /* 0x001ea20000300800 */
[----:B------:R-:W2:Y:S02]  /*65d50*/  LDL.LU R17, [R1+0xb4] ;  /* 0x0000b40001117983 */ /* 0x000ea40000300800 */
[----:B------:R-:W2:Y:S02]  /*65d60*/  LDL.LU R18, [R1+0xb8] ;  /* 0x0000b80001127983 */ /* 0x000ea40000300800 */
[----:B------:R-:W2:Y:S01]  /*65d70*/  LDL.LU R19, [R1+0xbc] ;  /* 0x0000bc0001137983 */ /* 0x000ea20000300800 */
[----:B------:R-:W3:Y:S01]  /*65d80*/  LDL.64 R10, [R1+0x28] ;  /* 0x00002800010a7983 */ /* 0x000ee20000100a00 */
[----:B----4-:R0:W-:Y:S02]  /*65d90*/  STL.64 [R1+0x3b20], R6 ;  /* 0x003b200601007387 */ /* 0x0101e40000100a00 */
[----:B------:R-:W-:Y:S01]  /*65da0*/  STL.64 [R1+0x3b18], R4 ;  /* 0x003b180401007387 */ /* 0x000fe20000100a00 */
[----:B0-----:R-:W4:Y:S01]  /*65db0*/  LDL.64 R6, [R1+0x18] ;  /* 0x0000180001067983 */ /* 0x001f220000100a00 */
[----:B------:R-:W2:Y:S07]  /*65dc0*/  LDL.LU.64 R26, [R1+0x3b70] ;  /* 0x003b7000011a7983 */ /* 0x000eae0000300a00 */
[----:B------:R0:W-:Y:S02]  /*65dd0*/  STL.64 [R1+0x6d0], R12 ;  /* 0x0006d00c01007387 */ /* 0x0001e40000100a00 */
[----:B------:R1:W-:Y:S01]  /*65de0*/  STL.64 [R1+0x6d8], R14 ;  /* 0x0006d80e01007387 */ /* 0x0003e20000100a00 */
[----:B0-----:R-:W2:Y:S01]  /*65df0*/  LDL.LU R12, [R1+0x450] ;  /* 0x00045000010c7983 */ /* 0x001ea20000300800 */
[----:B------:R-:W2:Y:S02]  /*65e00*/  LDL.LU R13, [R1+0x454] ;  /* 0x00045400010d7983 */ /* 0x000ea40000300800 */
[----:B-1----:R-:W2:Y:S02]  /*65e10*/  LDL.LU R14, [R1+0x458] ;  /* 0x00045800010e7983 */ /* 0x002ea40000300800 */
[----:B------:R-:W2:Y:S02]  /*65e20*/  LDL.LU R15, [R1+0x45c] ;  /* 0x00045c00010f7983 */ /* 0x000ea40000300800 */
[----:B--2---:R0:W-:Y:S01]  /*65e30*/  STL.64 [R1+0x3b08], R14 ;  /* 0x003b080e01007387 */ /* 0x0041e20000100a00 */
[----:B------:R1:W-:Y:S03]  /*65e40*/  STL.64 [R1+0x3b00], R12 ;  /* 0x003b000c01007387 */ /* 0x0003e60000100a00 */
[----:B0-----:R-:W2:Y:S01]  /*65e50*/  LDL.64 R14, [R1+0x8] ;  /* 0x00000800010e7983 */ /* 0x001ea20000100a00 */
[----:B------:R-:W-:Y:S01]  /*65e60*/  HMMA.16816.F32.BF16 R20, R20, R26, R16 ;  /* 0x0000001a1414723c */ /* 0x000fe20000041810 */
[----:B------:R-:W-:-:S02]  /*65e70*/  IMAD.MOV.U32 R2, RZ, RZ, R26 ;  /* 0x000000ffff027224 */ /* 0x000fc400078e001a */
[----:B------:R-:W-:Y:S01]  /*65e80*/  IMAD.MOV.U32 R0, RZ, RZ, R27 ;  /* 0x000000ffff007224 */ /* 0x000fe200078e001b */
[----:B--2---:R0:W-:Y:S01]  /*65e90*/  STL.64 [R1+0x3b28], R14 ;  /* 0x003b280e01007387 */ /* 0x0041e20000100a00 */
[----:B-1----:R-:W4:Y:S02]  /*65ea0*/  LDL.LU R12, [R1+0x470] ;  /* 0x00047000010c7983 */ /* 0x002f240000300800 */
[----:B------:R-:W4:Y:S01]  /*65eb0*/  LDL.LU R13, [R1+0x474] ;  /* 0x00047400010d7983 */ /* 0x000f220000300800 */
[----:B0-----:R-:W4:Y:S01]  /*65ec0*/  LDL.LU R14, [R1+0x478] ;  /* 0x00047800010e7983 */ /* 0x001f220000300800 */
[----:B------:R-:W4:Y:S02]  /*65ed0*/  LDL.LU R15, [R1+0x47c] ;  /* 0x00047c00010f7983 */ /* 0x000f240000300800 */
[----:B------:R-:W3:Y:S02]  /*65ee0*/  LDL.LU.64 R18, [R1+0x3b68] ;  /* 0x003b680001127983 */ /* 0x000ee40000300a00 */
[----:B------:R-:W3:Y:S10]  /*65ef0*/  LDL.LU.64 R16, [R1+0x3b60] ;  /* 0x003b600001107983 */ /* 0x000ef40000300a00 */
[----:B------:R-:W-:Y:S01]  /*65f00*/  STL.64 [R1+0x320], R20 ;  /* 0x0003201401007387 */ /* 0x000fe20000100a00 */
[----:B------:R0:W-:Y:S02]  /*65f10*/  STL.64 [R1+0x328], R22 ;  /* 0x0003281601007387 */ /* 0x0001e40000100a00 */
[----:B------:R-:W3:Y:S02]  /*65f20*/  LDL.LU.64 R26, [R1+0x3b58] ;  /* 0x003b5800011a7983 */ /* 0x000ee40000300a00 */
[----:B------:R-:W3:Y:S01]  /*65f30*/  LDL.LU.64 R24, [R1+0x3b50] ;  /* 0x003b500001187983 */ /* 0x000ee20000300a00 */
[----:B0-----:R-:W2:Y:S04]  /*65f40*/  LDL.64 R22, [R1+0x38] ;  /* 0x0000380001167983 */ /* 0x001ea80000100a00 */
[----:B--2---:R0:W-:Y:S01]  /*65f50*/  STL.64 [R1+0x3ad8], R22 ;  /* 0x003ad81601007387 */ /* 0x0041e20000100a00 */
[----:B------:R-:W2:Y:S02]  /*65f60*/  LDL.LU R20, [R1+0x430] ;  /* 0x0004300001147983 */ /* 0x000ea40000300800 */
[----:B------:R-:W2:Y:S01]  /*65f70*/  LDL.LU R21, [R1+0x434] ;  /* 0x0004340001157983 */ /* 0x000ea20000300800 */
[----:B0-----:R-:W2:Y:S01]  /*65f80*/  LDL.LU R22, [R1+0x438] ;  /* 0x0004380001167983 */ /* 0x001ea20000300800 */
[----:B------:R-:W2:Y:S01]  /*65f90*/  LDL.LU R23, [R1+0x43c] ;  /* 0x00043c0001177983 */ /* 0x000ea20000300800 */
[C---:B---3--:R-:W-:Y:S08]  /*65fa0*/  HMMA.16816.F32.BF16 R16, R24.reuse, R10, R16 ;  /* 0x0000000a1810723c */ /* 0x048ff00000041810 */
[----:B----4-:R-:W-:Y:S01]  /*65fb0*/  HMMA.16816.F32.BF16 R12, R24, R6, R12 ;  /* 0x00000006180c723c */ /* 0x010fe2000004180c */
[----:B------:R-:W-:-:S02]  /*65fc0*/  IMAD.MOV.U32 R9, RZ, RZ, R11 ;  /* 0x000000ffff097224 */ /* 0x000fc400078e000b */
[----:B------:R-:W-:Y:S02]  /*65fd0*/  IMAD.MOV.U32 R29, RZ, RZ, R6 ;  /* 0x000000ffff1d7224 */ /* 0x000fe400078e0006 */
[----:B------:R-:W-:Y:S01]  /*65fe0*/  IMAD.MOV.U32 R28, RZ, RZ, R7 ;  /* 0x000000ffff1c7224 */ /* 0x000fe200078e0007 */
[----:B--2---:R-:W-:Y:S01]  /*65ff0*/  STL.64 [R1+0x3ae8], R22 ;  /* 0x003ae81601007387 */ /* 0x004fe20000100a00 */
[----:B------:R0:W-:Y:S03]  /*66000*/  STL.64 [R1+0x3ae0], R20 ;  /* 0x003ae01401007387 */ /* 0x0001e60000100a00 */
[----:B0-----:R-:W2:Y:S01]  /*66010*/  LDL.LU R20, [R1+0x440] ;  /* 0x0004400001147983 */ /* 0x001ea20000300800 */
[----:B------:R-:W2:Y:S02]  /*66020*/  LDL.LU R21, [R1+0x444] ;  /* 0x0004440001157983 */ /* 0x000ea40000300800 */
[----:B------:R-:W2:Y:S02]  /*66030*/  LDL.LU R22, [R1+0x448] ;  /* 0x0004480001167983 */ /* 0x000ea40000300800 */
[----:B------:R-:W2:Y:S01]  /*66040*/  LDL.LU R23, [R1+0x44c] ;  /* 0x00044c0001177983 */ /* 0x000ea20000300800 */
[----:B------:R0:W-:Y:S01]  /*66050*/  STL.64 [R1+0x520], R16 ;  /* 0x0005201001007387 */ /* 0x0001e20000100a00 */
[----:B------:R1:W-:Y:S02]  /*66060*/  STL.64 [R1+0x528], R18 ;  /* 0x0005281201007387 */ /* 0x0003e40000100a00 */
[----:B0-----:R-:W-:Y:S01]  /*66070*/  IMAD.MOV.U32 R17, RZ, RZ, R10 ;  /* 0x000000ffff117224 */ /* 0x001fe200078e000a */
[----:B-1----:R-:W3:Y:S01]  /*66080*/  LDL.LU.64 R18, [R1+0x3b48] ;  /* 0x003b480001127983 */ /* 0x002ee20000300a00 */
[----:B------:R-:W4:Y:S02]  /*66090*/  LDL.LU R16, [R1+0x3b40] ;  /* 0x003b400001107983 */ /* 0x000f240000300800 */
[----:B------:R-:W2:Y:S02]  /*660a0*/  LDL.LU.64 R10, [R1+0x3b38] ;  /* 0x003b3800010a7983 */ /* 0x000ea40000300a00 */
[----:B------:R-:W2:Y:S01]  /*660b0*/  LDL.LU R8, [R1+0x3b30] ;  /* 0x003b300001087983 */ /* 0x000ea20000300800 */
[----:B------:R-:W-:Y:S01]  /*660c0*/  STL.64 [R1+0x510], R12 ;  /* 0x0005100c01007387 */ /* 0x000fe20000100a00 */
[----:B------:R0:W-:Y:S03]  /*660d0*/  STL.64 [R1+0x518], R14 ;  /* 0x0005180e01007387 */ /* 0x0001e60000100a00 */
        /* <DEDUP_REMOVED lines=8> */
[----:B0-----:R-:W2:Y:S01]  /*66160*/  LDL.LU R4, [R1+0x3b10] ;  /* 0x003b100001047983 */ /* 0x001ea20000300800 */
[----:B-1----:R-:W-:Y:S02]  /*66170*/  IMAD.MOV.U32 R7, RZ, RZ, R14 ;  /* 0x000000ffff077224 */ /* 0x002fe400078e000e */
[----:B------:R-:W3:Y:S02]  /*66180*/  LDL.LU.64 R14, [R1+0x3b08] ;  /* 0x003b0800010e7983 */ /* 0x000ee40000300a00 */
[----:B------:R-:W3:Y:S01]  /*66190*/  LDL.LU.64 R12, [R1+0x3b00] ;  /* 0x003b0000010c7983 */ /* 0x000ee20000300a00 */
[----:B------:R-:W-:Y:S01]  /*661a0*/  STL [R1+0x3ad0], R7 ;  /* 0x003ad00701007387 */ /* 0x000fe20000100800 */
[C---:B---3--:R-:W-:Y:S03]  /*661b0*/  HMMA.16816.F32.BF16 R12, R24.reuse, R18, R12 ;  /* 0x00000012180c723c */ /* 0x048fe6000004180c */
[----:B--2---:R0:W-:Y:S04]  /*661c0*/  STL [R1+0x3acc], R4 ;  /* 0x003acc0401007387 */ /* 0x0041e80000100800 */
[----:B0-----:R-:W2:Y:S01]  /*661d0*/  LDL.LU R4, [R1+0x420] ;  /* 0x0004200001047983 */ /* 0x001ea20000300800 */
[----:B------:R-:W2:Y:S02]  /*661e0*/  LDL.LU R5, [R1+0x424] ;  /* 0x0004240001057983 */ /* 0x000ea40000300800 */
[----:B------:R-:W2:Y:S02]  /*661f0*/  LDL.LU R6, [R1+0x428] ;  /* 0x0004280001067983 */ /* 0x000ea40000300800 */
[----:B------:R-:W2:Y:S11]  /*66200*/  LDL.LU R7, [R1+0x42c] ;  /* 0x00042c0001077983 */ /* 0x000eb60000300800 */
[----:B------:R-:W-:Y:S01]  /*66210*/  STL.64 [R1+0x4f0], R12 ;  /* 0x0004f00c01007387 */ /* 0x000fe20000100a00 */
[----:B------:R0:W-:Y:S03]  /*66220*/  STL.64 [R1+0x4f8], R14 ;  /* 0x0004f80e01007387 */ /* 0x0001e60000100a00 */
[----:B0-----:R-:W3:Y:S01]  /*66230*/  LDL.LU.64 R14, [R1+0x3af8] ;  /* 0x003af800010e7983 */ /* 0x001ee20000300a00 */
[----:B------:R-:W2:Y:S02]  /*66240*/  LDL.LU.64 R12, [R1+0x3af0] ;  /* 0x003af000010c7983 */ /* 0x000ea40000300a00 */
[----:B------:R0:W-:Y:S02]  /*66250*/  STL.64 [R1+0x39c0], R18 ;  /* 0x0039c01201007387 */ /* 0x0001e40000100a00 */
[----:B----4-:R-:W-:Y:S01]  /*66260*/  STL [R1+0x39b8], R16 ;  /* 0x0039b81001007387 */ /* 0x010fe20000100800 */
[----:B------:R-:W-:Y:S04]  /*66270*/  STL [R1+0x3ab0], R17 ;  /* 0x003ab01101007387 */ /* 0x000fe80000100800 */
[----:B0-----:R-:W4:Y:S01]  /*66280*/  LDL.64 R18, [R1+0x1e8] ;  /* 0x0001e80001127983 */ /* 0x001f220000100a00 */
[C---:B---3--:R-:W-:Y:S11]  /*66290*/  HMMA.16816.F32.BF16 R20, R24.reuse, R14, R20 ;  /* 0x0000000e1814723c */ /* 0x048ff60000041814 */
[----:B------:R-:W-:Y:S11]  /*662a0*/  @!UPT UIADD3 URZ, URZ, URZ, URZ ;  /* 0x0000003f3f3ff290 */ /* 0x000ff6000fffe03f */
[----:B------:R-:W-:Y:S01]  /*662b0*/  @!UPT UIADD3 URZ, URZ, URZ, URZ ;  /* 0x0000003f3f3ff290 */ /* 0x000fe2000fffe03f */
[----:B------:R-:W-:Y:S01]  /*662c0*/  STL.64 [R1+0x4e0], R20 ;  /* 0x0004e01401007387 */ /* 0x000fe20000100a00 */
[----:B------:R0:W-:Y:S03]  /*662d0*/  STL.64 [R1+0x4e8], R22 ;  /* 0x0004e81601007387 */ /* 0x0001e60000100a00 */
[----:B0-----:R-:W3:Y:S01]  /*662e0*/  LDL.LU.64 R22, [R1+0x3ae8] ;  /* 0x003ae80001167983 */ /* 0x001ee20000300a00 */
[----:B------:R-:W3:Y:S02]  /*662f0*/  LDL.LU.64 R20, [R1+0x3ae0] ;  /* 0x003ae00001147983 */ /* 0x000ee40000300a00 */
[----:B------:R-:W-:Y:S02]  /*66300*/  STL.64 [R1+0x39b0], R14 ;  /* 0x0039b00e01007387 */ /* 0x000fe40000100a00 */
[----:B--2---:R0:W-:Y:S02]  /*66310*/  STL.64 [R1+0x39a8], R12 ;  /* 0x0039a80c01007387 */ /* 0x0041e40000100a00 */
        /* <DEDUP_REMOVED lines=9> */
[----:B0-----:R-:W2:Y:S01]  /*663b0*/  LDL.LU.64 R22, [R1+0x3ad8] ;  /* 0x003ad80001167983 */ /* 0x001ea20000300a00 */
[----:B------:R-:W-:Y:S02]  /*663c0*/  STL.64 [R1+0x39a0], R10 ;  /* 0x0039a00a01007387 */ /* 0x000fe40000100a00 */
[----:B------:R-:W-:Y:S01]  /*663d0*/  STL [R1+0x3998], R8 ;  /* 0x0039980801007387 */ /* 0x000fe20000100800 */
[C---:B--2---:R-:W-:Y:S11]  /*663e0*/  HMMA.16816.F32.BF16 R4, R24.reuse, R22, R4 ;  /* 0x000000161804723c */ /* 0x044ff60000041804 */
[----:B------:R-:W-:Y:S11]  /*663f0*/  @!UPT UIADD3 URZ, URZ, URZ, URZ ;  /* 0x0000003f3f3ff290 */ /* 0x000ff6000fffe03f */
[----:B------:R-:W-:Y:S01]  /*66400*/  @!UPT UIADD3 URZ, URZ, URZ, URZ ;  /* 0x0000003f3f3ff290 */ /* 0x000fe2000fffe03f */
[----:B------:R-:W-:Y:S01]  /*66410*/  STL.64 [R1+0xba0], R4 ;  /* 0x000ba00401007387 */ /* 0x000fe20000100a00 */
[----:B------:R0:W-:Y:S03]  /*66420*/  STL.64 [R1+0xba8], R6 ;  /* 0x000ba80601007387 */ /* 0x0001e60000100a00 */
[----:B0-----:R-:W2:Y:S01]  /*66430*/  LDL.LU R7, [R1+0x3ad0] ;  /* 0x003ad00001077983 */ /* 0x001ea20000300800 */
[----:B------:R-:W3:Y:S02]  /*66440*/  LDL.LU R4, [R1+0x3acc] ;  /* 0x003acc0001047983 */ /* 0x000ee40000300800 */
[----:B------:R-:W-:Y:S02]  /*66450*/  IMAD.MOV.U32 R10, RZ, RZ, R22 ;  /* 0x000000ffff0a7224 */ /* 0x000fe400078e0016 */
[----:B------:R-:W-:Y:S02]  /*66460*/  IMAD.MOV.U32 R8, RZ, RZ, R23 ;  /* 0x000000ffff087224 */ /* 0x000fe400078e0017 */
[----:B---3--:R-:W0:Y:S04]  /*66470*/  LDSM.16.MT88.4 R20, [R4+0xa100] ;  /* 0x00a100000414783b */ /* 0x008e280000004200 */
[----:B--2---:R-:W-:Y:S01]  /*66480*/  STL [R1+0x3a74], R7 ;  /* 0x003a740701007387 */ /* 0x004fe20000100800 */
[----:B------:R-:W-:Y:S03]  /*66490*/  STL [R1+0x3a70], R4 ;  /* 0x003a700401007387 */ /* 0x000fe60000100800 */
[----:B0-----:R0:W-:Y:S01]  /*664a0*/  STL.64 [R1+0x38d8], R22 ;  /* 0x0038d81601007387 */ /* 0x0011e20000100a00 */
[----:B------:R-:W-:Y:S03]  /*664b0*/  STL.64 [R1+0x38d0], R20 ;  /* 0x0038d01401007387 */ /* 0x000fe60000100a00 */
[----:B0-----:R-:W2:Y:S04]  /*664c0*/  LDL R22, [R1+0x188] ;  /* 0x0001880001167983 */ /* 0x001ea80000100800 */
[----:B------:R-:W2:Y:S01]  /*664d0*/  LDL R23, [R1+0x18c] ;  /* 0x00018c0001177983 */ /* 0x000ea20000100800 */
[----:B----4-:R-:W-:Y:S01]  /*664e0*/  HMMA.16816.F32.BF16 R4, R24, R18, R12 ;  /* 0x000000121804723c */ /* 0x010fe2000004180c */
[----:B------:R-:W-:-:S06]  /*664f0*/  IMAD.MOV.U32 R11, RZ, RZ, R19 ;  /* 0x000000ffff0b7224 */ /* 0x000fcc00078e0013 */
[----:B------:R-:W-:Y:S01]  /*66500*/  IMAD.MOV.U32 R12, RZ, RZ, R18 ;  /* 0x000000ffff0c7224 */ /* 0x000fe200078e0012 */
[----:B--2---:R-:W-:Y:S11]  /*66510*/  STL.64 [R1+0x3a88], R22 ;  /* 0x003a881601007387 */ /* 0x004ff60000100a00 */
[----:B------:R-:W-:Y:S04]  /*66520*/  @!UPT UIADD3 URZ, URZ, URZ, URZ ;  /* 0x0000003f3f3ff290 */ /* 0x000fe8000fffe03f */
[----:B------:R0:W-:Y:S02]  /*66530*/  STL.64 [R1+0xb90], R4 ;  /* 0x000b900401007387 */ /* 0x0001e40000100a00 */
[----:B------:R1:W-:Y:S02]  /*66540*/  STL.64 [R1+0xb98], R6 ;  /* 0x000b980601007387 */ /* 0x0003e40000100a00 */
[----:B------:R2:W-:Y:S01]  /*66550*/  STL [R1+0x3ac8], R12 ;  /* 0x003ac80c01007387 */ /* 0x0005e20000100800 */
[----:B------:R-:W-:Y:S01]  /*66560*/  STL.64 [R1+0x3a28], R10 ;  /* 0x003a280a01007387 */ /* 0x000fe20000100a00 */
[----:B------:R-:W-:Y:S03]  /*66570*/  STL.64 [R1+0x3a20], R8 ;  /* 0x003a200801007387 */ /* 0x000fe60000100a00 */
[----:B0-----:R-:W3:Y:S01]  /*66580*/  LDL.LU R4, [R1+0x750] ;  /* 0x0007500001047983 */ /* 0x001ee20000300800 */
[----:B------:R-:W3:Y:S02]  /*66590*/  LDL.LU R5, [R1+0x754] ;  /* 0x0007540001057983 */ /* 0x000ee40000300800 */
[----:B-1----:R-:W4:Y:S02]  /*665a0*/  LDL.LU R6, [R1+0x758] ;  /* 0x0007580001067983 */ /* 0x002f240000300800 */
[----:B------:R-:W4:Y:S01]  /*665b0*/  LDL.LU R7, [R1+0x75c] ;  /* 0x00075c0001077983 */ /* 0x000f220000300800 */
[----:B------:R-:W3:Y:S01]  /*665c0*/  LDL.LU R16, [R1+0x780] ;  /* 0x0007800001107983 */ /* 0x000ee20000300800 */
[----:B------:R-:W3:Y:S02]  /*665d0*/  LDL.LU R17, [R1+0x784] ;  /* 0x0007840001117983 */ /* 0x000ee40000300800 */
[----:B------:R-:W3:Y:S02]  /*665e0*/  LDL.LU R18, [R1+0x788] ;  /* 0x0007880001127983 */ /* 0x000ee40000300800 */
[----:B------:R-:W3:Y:S01]  /*665f0*/  LDL.LU R19, [R1+0x78c] ;  /* 0x00078c0001137983 */ /* 0x000ee20000300800 */
[----:B--2---:R-:W2:Y:S01]  /*66600*/  LDL.LU R12, [R1+0x790] ;  /* 0x00079000010c7983 */ /* 0x004ea20000300800 */
[----:B------:R-:W2:Y:S02]  /*66610*/  LDL.LU R13, [R1+0x794] ;  /* 0x00079400010d7983 */ /* 0x000ea40000300800 */
[----:B------:R-:W2:Y:S02]  /*66620*/  LDL.LU R14, [R1+0x798] ;  /* 0x00079800010e7983 */ /* 0x000ea40000300800 */
[----:B------:R-:W2:Y:S01]  /*66630*/  LDL.LU R15, [R1+0x79c] ;  /* 0x00079c00010f7983 */ /* 0x000ea20000300800 */
[----:B---3--:R0:W-:Y:S01]  /*66640*/  STL.64 [R1+0x3ac0], R18 ;  /* 0x003ac01201007387 */ /* 0x0081e20000100a00 */
[----:B------:R-:W-:Y:S03]  /*66650*/  STL.64 [R1+0x3ab8], R16 ;  /* 0x003ab81001007387 */ /* 0x000fe60000100a00 */
[----:B0-----:R-:W2:Y:S01]  /*66660*/  LDL.64 R18, [R1+0x1d8] ;  /* 0x0001d80001127983 */ /* 0x001ea20000100a00 */
[----:B------:R-:W3:Y:S02]  /*66670*/  LDL.LU R20, [R1+0x760] ;  /* 0x0007600001147983 */ /* 0x000ee40000300800 */
[----:B------:R-:W3:Y:S02]  /*66680*/  LDL.LU R21, [R1+0x764] ;  /* 0x0007640001157983 */ /* 0x000ee40000300800 */
[----:B------:R-:W2:Y:S01]  /*66690*/  LDL.LU R22, [R1+0x768] ;  /* 0x0007680001167983 */ /* 0x000ea20000300800 */
[----:B------:R-:W2:Y:S04]  /*666a0*/  LDL.LU R23, [R1+0x76c] ;  /* 0x00076c0001177983 */ /* 0x000ea80000300800 */
[----:B--2---:R0:W-:Y:S01]  /*666b0*/  STL.64 [R1+0x3a98], R22 ;  /* 0x003a981601007387 */ /* 0x0041e20000100a00 */
[----:B---3--:R-:W-:Y:S03]  /*666c0*/  STL.64 [R1+0x3a90], R20 ;  /* 0x003a901401007387 */ /* 0x008fe60000100a00 */
[----:B0-----:R-:W2:Y:S04]  /*666d0*/  LDL.64 R22, [R1+0x1b8] ;  /* 0x0001b80001167983 */ /* 0x001ea80000100a00 */
[----:B--2---:R0:W-:Y:S04]  /*666e0*/  STL.64 [R1+0x3aa8], R22 ;  /* 0x003aa81601007387 */ /* 0x0041e80000100a00 */
[----:B0-----:R-:W2:Y:S01]  /*666f0*/  LDL.64 R22, [R1+0x1c8] ;  /* 0x0001c80001167983 */ /* 0x001ea20000100a00 */
[----:B----4-:R0:W-:Y:S02]  /*66700*/  STL.64 [R1+0x3a80], R6 ;  /* 0x003a800601007387 */ /* 0x0101e40000100a00 */
[----:B------:R1:W-:Y:S01]  /*66710*/  STL.64 [R1+0x3a78], R4 ;  /* 0x003a780401007387 */ /* 0x0003e20000100a00 */
[----:B0-----:R-:W3:Y:S01]  /*66720*/  LDL.64 R6, [R1+0x1a8] ;  /* 0x0001a80001067983 */ /* 0x001ee20000100a00 */
[----:B------:R-:W-:-:S02]  /*66730*/  IMAD.MOV.U32 R10, RZ, RZ, R2 ;  /* 0x000000ffff0a7224 */ /* 0x000fc400078e0002 */
[----:B------:R-:W-:Y:S01]  /*66740*/  IMAD.MOV.U32 R11, RZ, RZ, R0 ;  /* 0x000000ffff0b7224 */ /* 0x000fe200078e0000 */
[----:B---3--:R0:W-:Y:S01]  /*66750*/  STL.64 [R1+0x3aa0], R6 ;  /* 0x003aa00601007387 */ /* 0x0081e20000100a00 */
[----:B-1----:R-:W3:Y:S02]  /*66760*/  LDL.LU R4, [R1+0x770] ;  /* 0x0007700001047983 */ /* 0x002ee40000300800 */
[----:B------:R-:W3:Y:S01]  /*66770*/  LDL.LU R5, [R1+0x774] ;  /* 0x0007740001057983 */ /* 0x000ee20000300800 */
[----:B0-----:R-:W3:Y:S01]  /*66780*/  LDL.LU R6, [R1+0x778] ;  /* 0x0007780001067983 */ /* 0x001ee20000300800 */
[----:B------:R-:W3:Y:S02]  /*66790*/  LDL.LU R7, [R1+0x77c] ;  /* 0x00077c0001077983 */ /* 0x000ee40000300800 */
[----:B------:R0:W-:Y:S02]  /*667a0*/  STL.64 [R1+0x3a40], R10 ;  /* 0x003a400a01007387 */ /* 0x0001e40000100a00 */
[----:B0-----:R-:W4:Y:S01]  /*667b0*/  LDL.64 R10, [R1+0x178] ;  /* 0x00017800010a7983 */ /* 0x001f220000100a00 */
[----:B------:R-:W-:Y:S03]  /*667c0*/  HMMA.16816.F32.BF16 R12, R24, R18, R12 ;  /* 0x00000012180c723c */ /* 0x000fe6000004180c */
[----:B----4-:R0:W-:Y:S01]  /*667d0*/  STL.64 [R1+0x3a58], R10 ;  /* 0x003a580a01007387 */ /* 0x0101e20000100a00 */
[----:B------:R-:W4:Y:S02]  /*667e0*/  LDL.LU R8, [R1+0x740] ;  /* 0x0007400001087983 */ /* 0x000f240000300800 */
[----:B------:R-:W4:Y:S01]  /*667f0*/  LDL.LU R9, [R1+0x744] ;  /* 0x0007440001097983 */ /* 0x000f220000300800 */
[----:B0-----:R-:W2:Y:S01]  /*66800*/  LDL.LU R10, [R1+0x748] ;  /* 0x00074800010a7983 */ /* 0x001ea20000300800 */
[----:B------:R-:W2:Y:S03]  /*66810*/  LDL.LU R11, [R1+0x74c] ;  /* 0x00074c00010b7983 */ /* 0x000ea60000300800 */
[----:B--2---:R0:W-:Y:S01]  /*66820*/  STL.64 [R1+0x3a68], R10 ;  /* 0x003a680a01007387 */ /* 0x0041e20000100a00 */
[----:B----4-:R-:W-:Y:S03]  /*66830*/  STL.64 [R1+0x3a60], R8 ;  /* 0x003a600801007387 */ /* 0x010fe60000100a00 */
[----:B0-----:R-:W2:Y:S08]  /*66840*/  LDL.64 R10, [R1+0x198] ;  /* 0x00019800010a7983 */ /* 0x001eb00000100a00 */
[----:B------:R0:W-:Y:S02]  /*66850*/  STL.64 [R1+0xb80], R12 ;  /* 0x000b800c01007387 */ /* 0x0001e40000100a00 */
[----:B------:R1:W-:Y:S01]  /*66860*/  STL.64 [R1+0xb88], R14 ;  /* 0x000b880e01007387 */ /* 0x0003e20000100a00 */
[----:B0-----:R-:W4:Y:S01]  /*66870*/  LDL.LU R12, [R1+0x3ac8] ;  /* 0x003ac800010c7983 */ /* 0x001f220000300800 */
[----:B-1----:R-:W-:-:S02]  /*66880*/  IMAD.MOV.U32 R14, RZ, RZ, R18 ;  /* 0x000000ffff0e7224 */ /* 0x002fc400078e0012 */
[----:B------:R-:W-:Y:S02]  /*66890*/  IMAD.MOV.U32 R13, RZ, RZ, R19 ;  /* 0x000000ffff0d7224 */ /* 0x000fe400078e0013 */
[----:B------:R-:W2:Y:S01]  /*668a0*/  LDL.LU.64 R18, [R1+0x3ac0] ;  /* 0x003ac00001127983 */ /* 0x000ea20000300a00 */
[----:B------:R-:W2:Y:S02]  /*668b0*/  LDL.LU.64 R16, [R1+0x3ab8] ;  /* 0x003ab80001107983 */ /* 0x000ea40000300a00 */
[----:B------:R-:W-:Y:S01]  /*668c0*/  IMAD.MOV.U32 R15, RZ, RZ, R23 ;  /* 0x000000ffff0f7224 */ /* 0x000fe200078e0017 */
[C---:B--2---:R-:W-:Y:S11]  /*668d0*/  HMMA.16816.F32.BF16 R16, R24.reuse, R22, R16 ;  /* 0x000000161810723c */ /* 0x044ff60000041810 */
[----:B------:R-:W-:Y:S11]  /*668e0*/  @!UPT UIADD3 URZ, URZ, URZ, URZ ;  /* 0x0000003f3f3ff290 */ /* 0x000ff6000fffe03f */
[----:B------:R-:W-:Y:S01]  /*668f0*/  @!UPT UIADD3 URZ, URZ, URZ, URZ ;  /* 0x0000003f3f3ff290 */ /* 0x000fe2000fffe03f */
[----:B------:R0:W-:Y:S01]  /*66900*/  STL.64 [R1+0xb70], R16 ;  /* 0x000b701001007387 */ /* 0x0001e20000100a00 */
[----:B------:R-:W-:Y:S03]  /*66910*/  STL.64 [R1+0xb78], R18 ;  /* 0x000b781201007387 */ /* 0x000fe60000100a00 */
[----:B0-----:R-:W2:Y:S01]  /*66920*/  LDL.LU R17, [R1+0x3ab0] ;  /* 0x003ab00001117983 */ /* 0x001ea20000300800 */
[----:B------:R-:W-:Y:S02]  /*66930*/  IMAD.MOV.U32 R16, RZ, RZ, R22 ;  /* 0x000000ffff107224 */ /* 0x000fe400078e0016 */
[----:B------:R-:W3:Y:S02]  /*66940*/  LDL.LU.64 R22, [R1+0x3aa8] ;  /* 0x003aa80001167983 */ /* 0x000ee40000300a00 */
[----:B------:R-:W-:Y:S01]  /*66950*/  STL.64 [R1+0x3a38], R14 ;  /* 0x003a380e01007387 */ /* 0x000fe20000100a00 */
[----:B----4-:R0:W-:Y:S04]  /*66960*/  STL.64 [R1+0x3a30], R12 ;  /* 0x003a300c01007387 */ /* 0x0101e80000100a00 */
[----:B0-----:R-:W4:Y:S01]  /*66970*/  LDL.LU R12, [R1+0x410] ;  /* 0x00041000010c7983 */ /* 0x001f220000300800 */
        /* <DEDUP_REMOVED lines=26> */
[----:B------:R-:W4:Y:S02]  /*66b20*/  LDL.LU.64 R4, [R1+0x3a78] ;  /* 0x003a780001047983 */ /* 0x000f240000300a00 */
[C---:B----4-:R-:W-:Y:S11]  /*66b30*/  HMMA.16816.F32.BF16 R4, R24.reuse, R10, R4 ;  /* 0x0000000a1804723c */ /* 0x050ff60000041804 */
[----:B------:R-:W-:Y:S11]  /*66b40*/  @!UPT UIADD3 URZ, URZ, URZ, URZ ;  /* 0x0000003f3f3ff290 */ /* 0x000ff6000fffe03f */
[----:B------:R-:W-:Y:S01]  /*66b50*/  @!UPT UIADD3 URZ, URZ, URZ, URZ ;  /* 0x0000003f3f3ff290 */ /* 0x000fe2000fffe03f */
[----:B------:R0:W-:Y:S01]  /*66b60*/  STL.64 [R1+0xb40], R4 ;  /* 0x000b400401007387 */ /* 0x0001e20000100a00 */
[----:B------:R1:W-:Y:S02]  /*66b70*/  STL.64 [R1+0xb48], R6 ;  /* 0x000b480601007387 */ /* 0x0003e40000100a00 */
[----:B0-----:R-:W-:Y:S01]  /*66b80*/  IMAD.MOV.U32 R5, RZ, RZ, R10 ;  /* 0x000000ffff057224 */ /* 0x001fe200078e000a */
[----:B-1----:R-:W4:Y:S01]  /*66b90*/  LDL.LU R7, [R1+0x3a74] ;  /* 0x003a740001077983 */ /* 0x002f220000300800 */
[----:B------:R-:W2:Y:S02]  /*66ba0*/  LDL.LU R4, [R1+0x3a70] ;  /* 0x003a700001047983 */ /* 0x000ea40000300800 */
        /* <DEDUP_REMOVED lines=8> */
[----:B0-----:R-:W2:Y:S01]  /*66c30*/  LDL.LU.64 R10, [R1+0x3a58] ;  /* 0x003a5800010a7983 */ /* 0x001ea20000300a00 */
[----:B------:R-:W-:Y:S01]  /*66c40*/  STL.64 [R1+0x38e8], R22 ;  /* 0x0038e81601007387 */ /* 0x000fe20000100a00 */
        /* <DEDUP_REMOVED lines=9> */
[----:B------:R-:W-:Y:S02]  /*66ce0*/  IMAD.MOV.U32 R22, RZ, RZ, R5 ;  /* 0x000000ffff167224 */ /* 0x000fe400078e0005 */
[----:B------:R-:W-:Y:S01]  /*66cf0*/  IMAD.MOV.U32 R23, RZ, RZ, R6 ;  /* 0x000000ffff177224 */ /* 0x000fe200078e0006 */
[----:B--2---:R-:W-:Y:S01]  /*66d00*/  HMMA.16816.F32.BF16 R24, R24, R10, R12 ;  /* 0x0000000a1818723c */ /* 0x004fe2000004180c */
[----:B------:R-:W2:Y:S01]  /*66d10*/  LDL.LU.64 R14, [R1+0x3a38] ;  /* 0x003a3800010e7983 */ /* 0x000ea20000300a00 */
[----:B------:R-:W3:Y:S02]  /*66d20*/  LDL.LU.64 R12, [R1+0x3a30] ;  /* 0x003a3000010c7983 */ /* 0x000ee40000300a00 */
[----:B------:R-:W2:Y:S02]  /*66d30*/  LDL.LU.64 R10, [R1+0x3a28] ;  /* 0x003a2800010a7983 */ /* 0x000ea40000300a00 */
[----:B------:R-:W2:Y:S11]  /*66d40*/  LDL.LU.64 R8, [R1+0x3a20] ;  /* 0x003a200001087983 */ /* 0x000eb60000300a00 */
[----:B------:R-:W-:Y:S06]  /*66d50*/  @!UPT UIADD3 URZ, URZ, URZ, URZ ;  /* 0x0000003f3f3ff290 */ /* 0x000fec000fffe03f */
[----:B------:R-:W-:Y:S01]  /*66d60*/  STL.64 [R1+0x6b0], R24 ;  /* 0x0006b01801007387 */ /* 0x000fe20000100a00 */
[----:B------:R-:W-:Y:S02]  /*66d70*/  STL.64 [R1+0x6b8], R26 ;  /* 0x0006b81a01007387 */ /* 0x000fe40000100a00 */
[----:B------:R0:W1:Y:S02]  /*66d80*/  LDSM.16.MT88.4 R24, [R4+0xa180] ;  /* 0x00a180000418783b */ /* 0x0000640000004200 */
[----:B0-----:R-:W2:Y:S02]  /*66d90*/  LDL.LU R4, [R1+0x3a18] ;  /* 0x003a180001047983 */ /* 0x001ea40000300800 */
[----:B------:R-:W2:Y:S02]  /*66da0*/  LDL.LU R5, [R1+0x3a14] ;  /* 0x003a140001057983 */ /* 0x000ea40000300800 */
[----:B------:R-:W2:Y:S02]  /*66db0*/  LDL.LU R6, [R1+0x3a10] ;  /* 0x003a100001067983 */ /* 0x000ea40000300800 */
[----:B------:R-:W-:Y:S01]  /*66dc0*/  STL.64 [R1+0x3900], R22 ;  /* 0x0039001601007387 */ /* 0x000fe20000100a00 */
[----:B-1----:R0:W-:Y:S01]  /*66dd0*/  STL.64 [R1+0x37d8], R26 ;  /* 0x0037d81a01007387 */ /* 0x0021e20000100a00 */
[----:B------:R1:W-:Y:S03]  /*66de0*/  STL.64 [R1+0x37d0], R24 ;  /* 0x0037d01801007387 */ /* 0x0003e60000100a00 */
[----:B0-----:R-:W2:Y:S01]  /*66df0*/  LDL.LU.64 R26, [R1+0x168] ;  /* 0x00016800011a7983 */ /* 0x001ea20000300a00 */
[----:B------:R-:W-:-:S02]  /*66e00*/  IMAD.MOV.U32 R22, RZ, RZ, R21 ;  /* 0x000000ffff167224 */ /* 0x000fc400078e0015 */
[----:B------:R-:W-:Y:S01]  /*66e10*/  IMAD.MOV.U32 R23, RZ, RZ, R20 ;  /* 0x000000ffff177224 */ /* 0x000fe200078e0014 */
[----:B--2---:R0:W-:Y:S01]  /*66e20*/  STL.64 [R1+0x38e0], R26 ;  /* 0x0038e01a01007387 */ /* 0x0041e20000100a00 */
[----:B-1----:R-:W2:Y:S02]  /*66e30*/  LDL.LU R24, [R1+0x5c0] ;  /* 0x0005c00001187983 */ /* 0x002ea40000300800 */
[----:B------:R-:W2:Y:S01]  /*66e40*/  LDL.LU R25, [R1+0x5c4] ;  /* 0x0005c40001197983 */ /* 0x000ea20000300800 */
[----:B0-----:R-:W2:Y:S01]  /*66e50*/  LDL.LU R26, [R1+0x5c8] ;  /* 0x0005c800011a7983 */ /* 0x001ea20000300800 */
[----:B------:R-:W2:Y:S02]  /*66e60*/  LDL.LU R27, [R1+0x5cc] ;  /* 0x0005cc00011b7983 */ /* 0x000ea40000300800 */
[----:B------:R-:W-:Y:S01]  /*66e70*/  STL.64 [R1+0x3918], R22 ;  /* 0x0039181601007387 */ /* 0x000fe20000100a00 */
[----:B--2---:R-:W-:Y:S01]  /*66e80*/  STL.64 [R1+0x38f8], R26 ;  /* 0x0038f81a01007387 */ /* 0x004fe20000100a00 */
[----:B------:R0:W-:Y:S03]  /*66e90*/  STL.64 [R1+0x38f0], R24 ;  /* 0x0038f01801007387 */ /* 0x0001e60000100a00 */
[----:B0-----:R-:W2:Y:S01]  /*66ea0*/  LDL.LU R24, [R1+0x5d0] ;  /* 0x0005d00001187983 */ /* 0x001ea20000300800 */
[----:B------:R-:W2:Y:S02]  /*66eb0*/  LDL.LU R25, [R1+0x5d4] ;  /* 0x0005d40001197983 */ /* 0x000ea40000300800 */
[----:B------:R-:W2:Y:S02]  /*66ec0*/  LDL.LU R26, [R1+0x5d8] ;  /* 0x0005d800011a7983 */ /* 0x000ea40000300800 */
        /* <DEDUP_REMOVED lines=20> */
[----:B---3--:R-:W-:-:S05]  /*67010*/  IMAD.MOV.U32 R23, RZ, RZ, R13 ;  /* 0x000000ffff177224 */ /* 0x008fca00078e000d */
[----:B------:R0:W-:Y:S01]  /*67020*/  STL.64 [R1+0x3960], R22 ;  /* 0x0039601601007387 */ /* 0x0001e20000100a00 */
[----:B----4-:R-:W-:Y:S02]  /*67030*/  IMAD.MOV.U32 R18, RZ, RZ, R7 ;  /* 0x000000ffff127224 */ /* 0x010fe400078e0007 */
[----:B------:R-:W-:Y:S02]  /*67040*/  IMAD.MOV.U32 R19, RZ, RZ, R3 ;  /* 0x000000ffff137224 */ /* 0x000fe400078e0003 */
[----:B0-----:R-:W-:Y:S02]  /*67050*/  IMAD.MOV.U32 R22, RZ, RZ, R12 ;  /* 0x000000ffff167224 */ /* 0x001fe400078e000c */
[----:B------:R-:W-:-:S05]  /*67060*/  IMAD.MOV.U32 R23, RZ, RZ, R11 ;  /* 0x000000ffff177224 */ /* 0x000fca00078e000b */
[----:B------:R-:W-:Y:S04]  /*67070*/  STL.64 [R1+0x3978], R22 ;  /* 0x0039781601007387 */ /* 0x000fe80000100a00 */
[----:B--2---:R-:W-:Y:S01]  /*67080*/  STL.64 [R1+0x3940], R26 ;  /* 0x0039401a01007387 */ /* 0x004fe20000100a00 */
[----:B------:R0:W-:Y:S03]  /*67090*/  STL.64 [R1+0x3938], R24 ;  /* 0x0039381801007387 */ /* 0x0001e60000100a00 */
[----:B0-----:R-:W2:Y:S01]  /*670a0*/  LDL.LU R24, [R1+0x600] ;  /* 0x0006000001187983 */ /* 0x001ea20000300800 */
[----:B------:R-:W2:Y:S02]  /*670b0*/  LDL.LU R25, [R1+0x604] ;  /* 0x0006040001197983 */ /* 0x000ea40000300800 */
[----:B------:R-:W3:Y:S02]  /*670c0*/  LDL.LU R26, [R1+0x608] ;  /* 0x00060800011a7983 */ /* 0x000ee40000300800 */
[----:B------:R-:W3:Y:S01]  /*670d0*/  LDL.LU R27, [R1+0x60c] ;  /* 0x00060c00011b7983 */ /* 0x000ee20000300800 */
        /* <DEDUP_REMOVED lines=24> */
[----:B------:R-:W-:Y:S01]  /*67260*/  IMAD.MOV.U32 R19, RZ, RZ, R9 ;  /* 0x000000ffff137224 */ /* 0x000fe200078e0009 */
[----:B--2---:R-:W-:Y:S01]  /*67270*/  STL.64 [R1+0x3a00], R14 ;  /* 0x003a000e01007387 */ /* 0x004fe20000100a00 */
[----:B------:R0:W-:Y:S03]  /*67280*/  STL.64 [R1+0x39f8], R12 ;  /* 0x0039f80c01007387 */ /* 0x0001e60000100a00 */
[----:B0-----:R-:W4:Y:S01]  /*67290*/  LDL.LU R12, [R1+0x690] ;  /* 0x00069000010c7983 */ /* 0x001f220000300800 */
[----:B------:R-:W4:Y:S02]  /*672a0*/  LDL.LU R13, [R1+0x694] ;  /* 0x00069400010d7983 */ /* 0x000f240000300800 */
[----:B------:R-:W4:Y:S02]  /*672b0*/  LDL.LU R14, [R1+0x698] ;  /* 0x00069800010e7983 */ /* 0x000f240000300800 */
[----:B------:R-:W4:Y:S01]  /*672c0*/  LDL.LU R15, [R1+0x69c] ;  /* 0x00069c00010f7983 */ /* 0x000f220000300800 */
[----:B------:R-:W2:Y:S01]  /*672d0*/  LDL.LU R8, [R1+0x650] ;  /* 0x0006500001087983 */ /* 0x000ea20000300800 */
[----:B------:R-:W2:Y:S02]  /*672e0*/  LDL.LU R9, [R1+0x654] ;  /* 0x0006540001097983 */ /* 0x000ea40000300800 */
[----:B------:R-:W2:Y:S02]  /*672f0*/  LDL.LU R10, [R1+0x658] ;  /* 0x00065800010a7983 */ /* 0x000ea40000300800 */
[----:B------:R-:W2:Y:S01]  /*67300*/  LDL.LU R11, [R1+0x65c] ;  /* 0x00065c00010b7983 */ /* 0x000ea20000300800 */
[----:B------:R0:W-:Y:S01]  /*67310*/  STL.64 [R1+0x3990], R22 ;  /* 0x0039901601007387 */ /* 0x0001e20000100a00 */
        /* <DEDUP_REMOVED lines=10> */
[----:B------:R-:W-:Y:S01]  /*673c0*/  IMAD.MOV.U32 R18, RZ, RZ, R17 ;  /* 0x000000ffff127224 */ /* 0x000fe200078e0011 */
        /* <DEDUP_REMOVED lines=31> */
[----:B0-----:R-:W3:Y:S01]  /*675c0*/  LDL.LU.64 R18, [R1+0x39c0] ;  /* 0x0039c00001127983 */ /* 0x001ee20000300a00 */
[----:B------:R-:W4:Y:S01]  /*675d0*/  LDL.LU R16, [R1+0x39b8] ;  /* 0x0039b80001107983 */ /* 0x000f220000300800 */
[C---:B---3--:R-:W-:Y:S11]  /*675e0*/  HMMA.16816.F32.BF16 R12, R4.reuse, R18, R12 ;  /* 0x00000012040c723c */ /* 0x048ff6000004180c */
[----:B------:R-:W-:Y:S11]  /*675f0*/  @!UPT UIADD3 URZ, URZ, URZ, URZ ;  /* 0x0000003f3f3ff290 */ /* 0x000ff6000fffe03f */
[----:B------:R-:W-:Y:S01]  /*67600*/  @!UPT UIADD3 URZ, URZ, URZ, URZ ;  /* 0x0000003f3f3ff290 */ /* 0x000fe2000fffe03f */
[----:B------:R-:W-:Y:S01]  /*67610*/  STL.64 [R1+0x670], R12 ;  /* 0x0006700c01007387 */ /* 0x000fe20000100a00 */
[----:B------:R0:W-:Y:S03]  /*67620*/  STL.64 [R1+0x678], R14 ;  /* 0x0006780e01007387 */ /* 0x0001e60000100a00 */
[----:B0-----:R-:W3:Y:S01]  /*67630*/  LDL.LU.64 R14, [R1+0x39b0] ;  /* 0x0039b000010e7983 */ /* 0x001ee20000300a00 */
[----:B------:R-:W2:Y:S02]  /*67640*/  LDL.LU.64 R12, [R1+0x39a8] ;  /* 0x0039a800010c7983 */ /* 0x000ea40000300a00 */
[----:B------:R-:W-:Y:S02]  /*67650*/  STL.64 [R1+0x38a0], R18 ;  /* 0x0038a01201007387 */ /* 0x000fe40000100a00 */
[----:B----4-:R0:W-:Y:S02]  /*67660*/  STL [R1+0x3898], R16 ;  /* 0x0038981001007387 */ /* 0x0101e40000100800 */
        /* <DEDUP_REMOVED lines=10> */
[----:B------:R-:W4:Y:S02]  /*67710*/  LDL.LU R8, [R1+0x3998] ;  /* 0x0039980001087983 */ /* 0x000f240000300800 */
[----:B------:R-:W-:Y:S02]  /*67720*/  STL.64 [R1+0x3890], R14 ;  /* 0x0038900e01007387 */ /* 0x000fe40000100a00 */
[----:B--2---:R-:W-:Y:S01]  /*67730*/  STL.64 [R1+0x3888], R12 ;  /* 0x0038880c01007387 */ /* 0x004fe20000100a00 */
[C---:B---3--:R-:W-:Y:S11]  /*67740*/  HMMA.16816.F32.BF16 R20, R4.reuse, R10, R20 ;  /* 0x0000000a0414723c */ /* 0x048ff60000041814 */
[----:B------:R-:W-:Y:S11]  /*67750*/  @!UPT UIADD3 URZ, URZ, URZ, URZ ;  /* 0x0000003f3f3ff290 */ /* 0x000ff6000fffe03f */
[----:B------:R-:W-:Y:S01]  /*67760*/  @!UPT UIADD3 URZ, URZ, URZ, URZ ;  /* 0x0000003f3f3ff290 */ /* 0x000fe2000fffe03f */
[----:B------:R-:W-:Y:S01]  /*67770*/  STL.64 [R1+0x430], R20 ;  /* 0x0004301401007387 */ /* 0x000fe20000100a00 */
[----:B------:R0:W-:Y:S03]  /*67780*/  STL.64 [R1+0x438], R22 ;  /* 0x0004381601007387 */ /* 0x0001e60000100a00 */
[----:B0-----:R-:W2:Y:S01]  /*67790*/  LDL.LU.64 R22, [R1+0x3990] ;  /* 0x0039900001167983 */ /* 0x001ea20000300a00 */
[----:B------:R-:W-:Y:S02]  /*677a0*/  STL.64 [R1+0x3880], R10 ;  /* 0x0038800a01007387 */ /* 0x000fe40000100a00 */
[----:B----4-:R0:W-:Y:S02]  /*677b0*/  STL [R1+0x3878], R8 ;  /* 0x0038780801007387 */ /* 0x0101e40000100800 */
        /* <DEDUP_REMOVED lines=53> */
[----:B------:R-:W-:Y:S02]  /*67b10*/  IMAD.MOV.U32 R14, RZ, RZ, R2 ;  /* 0x000000ffff0e7224 */ /* 0x000fe400078e0002 */
[----:B------:R-:W-:Y:S01]  /*67b20*/  IMAD.MOV.U32 R15, RZ, RZ, R0 ;  /* 0x000000ffff0f7224 */ /* 0x000fe200078e0000 */
[C---:B--2---:R-:W-:Y:S01]  /*67b30*/  HMMA.16816.F32.BF16 R20, R4.reuse, R22, R24 ;  /* 0x000000160414723c */ /* 0x044fe20000041818 */
[----:B------:R-:W2:Y:S07]  /*67b40*/  LDL.LU.64 R26, [R1+0x38e0] ;  /* 0x0038e000011a7983 */ /* 0x000eae0000300a00 */
[C---:B---3--:R-:W-:Y:S11]  /*67b50*/  HMMA.16816.F32.BF16 R8, R4.reuse, R14, R8 ;  /* 0x0000000e0408723c */ /* 0x048ff60000041808 */
[----:B------:R-:W-:Y:S04]  /*67b60*/  @!UPT UIADD3 URZ, URZ, URZ, URZ ;  /* 0x0000003f3f3ff290 */ /* 0x000fe8000fffe03f */
[----:B------:R-:W-:Y:S01]  /*67b70*/  STL.64 [R1+0xa50], R20 ;  /* 0x000a501401007387 */ /* 0x000fe20000100a00 */
[----:B------:R0:W-:Y:S03]  /*67b80*/  STL.64 [R1+0xa58], R22 ;  /* 0x000a581601007387 */ /* 0x0001e60000100a00 */
[----:B0-----:R-:W3:Y:S01]  /*67b90*/  LDL.LU.64 R22, [R1+0x38d8] ;  /* 0x0038d80001167983 */ /* 0x001ee20000300a00 */
[----:B------:R-:W3:Y:S01]  /*67ba0*/  LDL.LU.64 R20, [R1+0x38d0] ;  /* 0x0038d00001147983 */ /* 0x000ee20000300a00 */
[----:B--2---:R-:W-:Y:S02]  /*67bb0*/  HMMA.16816.F32.BF16 R4, R4, R26, R16 ;  /* 0x0000001a0404723c */ /* 0x004fe40000041810 */
[----:B------:R-:W2:Y:S01]  /*67bc0*/  LDL.LU.64 R18, [R1+0x8] ;  /* 0x0000080001127983 */ /* 0x000ea20000300a00 */
[----:B------:R-:W-:Y:S02]  /*67bd0*/  STL.64 [R1+0xa40], R8 ;  /* 0x000a400801007387 */ /* 0x000fe40000100a00 */
[----:B------:R-:W-:Y:S01]  /*67be0*/  STL.64 [R1+0xa48], R10 ;  /* 0x000a480a01007387 */ /* 0x000fe20000100a00 */
[----:B--2---:R-:W-:Y:S11]  /*67bf0*/  STL.64 [R1+0x38b8], R18 ;  /* 0x0038b81201007387 */ /* 0x004ff60000100a00 */
[----:B------:R-:W-:Y:S06]  /*67c00*/  @!UPT UIADD3 URZ, URZ, URZ, URZ ;  /* 0x0000003f3f3ff290 */ /* 0x000fec000fffe03f */
[----:B------:R0:W-:Y:S02]  /*67c10*/  STL.64 [R1+0x390], R4 ;  /* 0x0003900401007387 */ /* 0x0001e40000100a00 */
[----:B------:R1:W-:Y:S01]  /*67c20*/  STL.64 [R1+0x398], R6 ;  /* 0x0003980601007387 */ /* 0x0003e20000100a00 */
[----:B0-----:R-:W2:Y:S01]  /*67c30*/  LDL.LU R4, [R1+0x2a0] ;  /* 0x0002a00001047983 */ /* 0x001ea20000300800 */
[----:B------:R-:W2:Y:S02]  /*67c40*/  LDL.LU R5, [R1+0x2a4] ;  /* 0x0002a40001057983 */ /* 0x000ea40000300800 */
[----:B-1----:R-:W4:Y:S02]  /*67c50*/  LDL.LU R6, [R1+0x2a8] ;  /* 0x0002a80001067983 */ /* 0x002f240000300800 */
[----:B------:R-:W-:Y:S02]  /*67c60*/  IMAD.MOV.U32 R7, RZ, RZ, R3 ;  /* 0x000000ffff077224 */ /* 0x000fe400078e0003 */
[----:B------:R-:W2:Y:S01]  /*67c70*/  LDL.LU R3, [R1+0x38cc] ;  /* 0x0038cc0001037983 */ /* 0x000ea20000300800 */
[----:B------:R-:W2:Y:S03]  /*67c80*/  LDL.LU.64 R18, [R1+0x18] ;  /* 0x0000180001127983 */ /* 0x000ea60000300a00 */
[----:B--2---:R0:W-:Y:S04]  /*67c90*/  STL.64 [R1+0x38c0], R18 ;  /* 0x0038c01201007387 */ /* 0x0041e80000100a00 */
        /* <DEDUP_REMOVED lines=26> */
[----:B------:R-:W-:-:S02]  /*67e40*/  IMAD.MOV.U32 R7, RZ, RZ, R3 ;  /* 0x000000ffff077224 */ /* 0x000fc400078e0003 */
[----:B------:R-:W4:Y:S01]  /*67e50*/  LDL.LU R3, [R1+0x38c8] ;  /* 0x0038c80001037983 */ /* 0x000f220000300800 */
[----:B------:R0:W-:Y:S02]  /*67e60*/  STL.64 [R1+0x37e8], R26 ;  /* 0x0037e81a01007387 */ /* 0x0001e40000100a00 */
[----:B------:R-:W3:Y:S02]  /*67e70*/  LDL.LU R24, [R1+0x310] ;  /* 0x0003100001187983 */ /* 0x000ee40000300800 */
[----:B------:R-:W3:Y:S01]  /*67e80*/  LDL.LU R25, [R1+0x314] ;  /* 0x0003140001197983 */ /* 0x000ee20000300800 */
[----:B0-----:R-:W3:Y:S01]  /*67e90*/  LDL.LU R26, [R1+0x318] ;  /* 0x00031800011a7983 */ /* 0x001ee20000300800 */
[----:B------:R-:W3:Y:S02]  /*67ea0*/  LDL.LU R27, [R1+0x31c] ;  /* 0x00031c00011b7983 */ /* 0x000ee40000300800 */
[----:B------:R-:W-:Y:S01]  /*67eb0*/  IMAD.MOV.U32 R0, RZ, RZ, R19 ;  /* 0x000000ffff007224 */ /* 0x000fe200078e0013 */
[----:B---3--:R-:W-:Y:S11]  /*67ec0*/  HMMA.16816.F32.BF16 R24, R20, R18, R24 ;  /* 0x000000121418723c */ /* 0x008ff60000041818 */
[----:B------:R-:W-:Y:S11]  /*67ed0*/  @!UPT UIADD3 URZ, URZ, URZ, URZ ;  /* 0x0000003f3f3ff290 */ /* 0x000ff6000fffe03f */
[----:B------:R-:W-:Y:S01]  /*67ee0*/  @!UPT UIADD3 URZ, URZ, URZ, URZ ;  /* 0x0000003f3f3ff290 */ /* 0x000fe2000fffe03f */
[----:B------:R0:W-:Y:S01]  /*67ef0*/  STL.64 [R1+0x360], R24 ;  /* 0x0003601801007387 */ /* 0x0001e20000100a00 */
[----:B------:R-:W-:Y:S02]  /*67f00*/  STL.64 [R1+0x368], R26 ;  /* 0x0003681a01007387 */ /* 0x000fe40000100a00 */
[----:B0-----:R-:W-:Y:S02]  /*67f10*/  IMAD.MOV.U32 R24, RZ, RZ, R18 ;  /* 0x000000ffff187224 */ /* 0x001fe400078e0012 */
[----:B------:R-:W3:Y:S03]  /*67f20*/  LDL.LU.64 R18, [R1+0x38c0] ;  /* 0x0038c00001127983 */ /* 0x000ee60000300a00 */
[----:B------:R0:W-:Y:S02]  /*67f30*/  STL [R1+0x3830], R24 ;  /* 0x0038301801007387 */ /* 0x0001e40000100800 */
[----:B0-----:R-:W3:Y:S01]  /*67f40*/  LDL.LU R24, [R1+0x300] ;  /* 0x0003000001187983 */ /* 0x001ee20000300800 */
[----:B------:R-:W3:Y:S02]  /*67f50*/  LDL.LU R25, [R1+0x304] ;  /* 0x0003040001197983 */ /* 0x000ee40000300800 */
[----:B------:R-:W3:Y:S02]  /*67f60*/  LDL.LU R26, [R1+0x308] ;  /* 0x00030800011a7983 */ /* 0x000ee40000300800 */
[----:B----4-:R-:W-:-:S07]  /*67f70*/  IMAD.MOV.U32 R27, RZ, RZ, R3 ;  /* 0x000000ffff1b7224 */ /* 0x010fce00078e0003 */
[C---:B---3--:R-:W-:Y:S11]  /*67f80*/  HMMA.16816.F32.BF16 R24, R20.reuse, R18, R24 ;  /* 0x000000121418723c */ /* 0x048ff60000041818 */
[----:B------:R-:W-:Y:S11]  /*67f90*/  @!UPT UIADD3 URZ, URZ, URZ, URZ ;  /* 0x0000003f3f3ff290 */ /* 0x000ff6000fffe03f */
[----:B------:R-:W-:Y:S01]  /*67fa0*/  @!UPT UIADD3 URZ, URZ, URZ, URZ ;  /* 0x0000003f3f3ff290 */ /* 0x000fe2000fffe03f */
[----:B------:R0:W-:Y:S01]  /*67fb0*/  STL.64 [R1+0x350], R24 ;  /* 0x0003501801007387 */ /* 0x0001e20000100a00 */
[----:B------:R1:W-:Y:S02]  /*67fc0*/  STL.64 [R1+0x358], R26 ;  /* 0x0003581a01007387 */ /* 0x0003e40000100a00 */
[----:B0-----:R-:W-:Y:S02]  /*67fd0*/  IMAD.MOV.U32 R25, RZ, RZ, R19 ;  /* 0x000000ffff197224 */ /* 0x001fe400078e0013 */
[----:B-1----:R-:W-:Y:S02]  /*67fe0*/  IMAD.MOV.U32 R26, RZ, RZ, R18 ;  /* 0x000000ffff1a7224 */ /* 0x002fe400078e0012 */
        /* <DEDUP_REMOVED lines=9> */
[----:B------:R-:W4:Y:S02]  /*68080*/  LDL.LU.64 R18, [R1+0x38a0] ;  /* 0x0038a00001127983 */ /* 0x000f240000300a00 */
[----:B------:R-:W2:Y:S01]  /*68090*/  LDL.LU R16, [R1+0x3898] ;  /* 0x0038980001107983 */ /* 0x000ea20000300800 */
[----:B------:R0:W-:Y:S01]  /*680a0*/  STL.64 [R1+0x3840], R26 ;  /* 0x0038401a01007387 */ /* 0x0001e20000100a00 */
[----:B------:R-:W-:Y:S03]  /*680b0*/  STL.64 [R1+0x3838], R24 ;  /* 0x0038381801007387 */ /* 0x000fe60000100a00 */
[----:B0-----:R-:W2:Y:S04]  /*680c0*/  LDL.LU.64 R26, [R1+0x1d8] ;  /* 0x0001d800011a7983 */ /* 0x001ea80000300a00 */
[----:B--2---:R0:W-:Y:S04]  /*680d0*/  STL.64 [R1+0x3848], R26 ;  /* 0x0038481a01007387 */ /* 0x0041e80000100a00 */
[----:B0-----:R-:W2:Y:S01]  /*680e0*/  LDL.LU.64 R26, [R1+0x1e8] ;  /* 0x0001e800011a7983 */ /* 0x001ea20000300a00 */
[C---:B----4-:R-:W-:Y:S03]  /*680f0*/  HMMA.16816.F32.BF16 R12, R20.reuse, R18, R12 ;  /* 0x00000012140c723c */ /* 0x050fe6000004180c */
[----:B--2---:R0:W-:Y:S04]  /*68100*/  STL.64 [R1+0x3860], R26 ;  /* 0x0038601a01007387 */ /* 0x0041e80000100a00 */
[----:B0-----:R-:W2:Y:S11]  /*68110*/  LDL.LU.64 R26, [R1+0x38] ;  /* 0x00003800011a7983 */ /* 0x001eb60000300a00 */
[----:B------:R-:W-:Y:S05]  /*68120*/  @!UPT UIADD3 URZ, URZ, URZ, URZ ;  /* 0x0000003f3f3ff290 */ /* 0x000fea000fffe03f */
[----:B------:R-:W-:Y:S02]  /*68130*/  STL.64 [R1+0x300], R12 ;  /* 0x0003000c01007387 */ /* 0x000fe40000100a00 */
[----:B------:R0:W-:Y:S02]  /*68140*/  STL.64 [R1+0x308], R14 ;  /* 0x0003080e01007387 */ /* 0x0001e40000100a00 */
[----:B0-----:R-:W3:Y:S01]  /*68150*/  LDL.LU.64 R14, [R1+0x3890] ;  /* 0x00389000010e7983 */ /* 0x001ee20000300a00 */
[----:B------:R-:W4:Y:S01]  /*68160*/  LDL.LU.64 R12, [R1+0x3888] ;  /* 0x00388800010c7983 */ /* 0x000f220000300a00 */
[C---:B---3--:R-:W-:Y:S11]  /*68170*/  HMMA.16816.F32.BF16 R8, R20.reuse, R14, R8 ;  /* 0x0000000e1408723c */ /* 0x048ff60000041808 */
[----:B------:R-:W-:Y:S11]  /*68180*/  @!UPT UIADD3 URZ, URZ, URZ, URZ ;  /* 0x0000003f3f3ff290 */ /* 0x000ff6000fffe03f */
[----:B------:R-:W-:Y:S01]  /*68190*/  @!UPT UIADD3 URZ, URZ, URZ, URZ ;  /* 0x0000003f3f3ff290 */ /* 0x000fe2000fffe03f */
[----:B------:R-:W-:Y:S01]  /*681a0*/  STL.64 [R1+0x2f0], R8 ;  /* 0x0002f00801007387 */ /* 0x000fe20000100a00 */
[----:B------:R0:W-:Y:S03]  /*681b0*/  STL.64 [R1+0x2f8], R10 ;  /* 0x0002f80a01007387 */ /* 0x0001e60000100a00 */
[----:B0-----:R-:W3:Y:S01]  /*681c0*/  LDL.LU.64 R10, [R1+0x3880] ;  /* 0x00388000010a7983 */ /* 0x001ee20000300a00 */
[----:B------:R-:W2:Y:S02]  /*681d0*/  LDL.LU R8, [R1+0x3878] ;  /* 0x0038780001087983 */ /* 0x000ea40000300800 */
[----:B------:R0:W-:Y:S02]  /*681e0*/  STL.64 [R1+0x3778], R14 ;  /* 0x0037780e01007387 */ /* 0x0001e40000100a00 */
[----:B----4-:R-:W-:Y:S01]  /*681f0*/  STL.64 [R1+0x3770], R12 ;  /* 0x0037700c01007387 */ /* 0x010fe20000100a00 */
[----:B0-----:R-:W4:Y:S01]  /*68200*/  LDL.LU.64 R14, [R1+0x1c8] ;  /* 0x0001c800010e7983 */ /* 0x001f220000300a00 */
[C---:B---3--:R-:W-:Y:S11]  /*68210*/  HMMA.16816.F32.BF16 R4, R20.reuse, R10, R4 ;  /* 0x0000000a1404723c */ /* 0x048ff60000041804 */
[----:B------:R-:W-:Y:S11]  /*68220*/  @!UPT UIADD3 URZ, URZ, URZ, URZ ;  /* 0x0000003f3f3ff290 */ /* 0x000ff6000fffe03f */
[----:B------:R-:W-:Y:S01]  /*68230*/  @!UPT UIADD3 URZ, URZ, URZ, URZ ;  /* 0x0000003f3f3ff290 */ /* 0x000fe2000fffe03f */
[----:B------:R-:W-:Y:S01]  /*68240*/  STL.64 [R1+0x2e0], R4 ;  /* 0x0002e00401007387 */ /* 0x000fe20000100a00 */
[----:B------:R0:W-:Y:S03]  /*68250*/  STL.64 [R1+0x2e8], R6 ;  /* 0x0002e80601007387 */ /* 0x0001e60000100a00 */
[----:B0-----:R-:W3:Y:S01]  /*68260*/  LDL.LU.64 R6, [R1+0x3870] ;  /* 0x0038700001067983 */ /* 0x001ee20000300a00 */
[----:B------:R-:W3:Y:S02]  /*68270*/  LDL.LU.64 R4, [R1+0x3868] ;  /* 0x0038680001047983 */ /* 0x000ee40000300a00 */
[----:B--2---:R-:W-:Y:S02]  /*68280*/  IMAD.MOV.U32 R2, RZ, RZ, R26 ;  /* 0x000000ffff027224 */ /* 0x004fe400078e001a */
[----:B------:R-:W-:Y:S01]  /*68290*/  IMAD.MOV.U32 R17, RZ, RZ, R27 ;  /* 0x000000ffff117224 */ /* 0x000fe200078e001b */
[C---:B---3--:R-:W-:Y:S01]  /*682a0*/  HMMA.16816.F32.BF16 R4, R20.reuse, R26, R4 ;  /* 0x0000001a1404723c */ /* 0x048fe20000041804 */
[----:B------:R-:W2:Y:S11]  /*682b0*/  LDL.LU.64 R26, [R1+0x3860] ;  /* 0x00386000011a7983 */ /* 0x000eb60000300a00 */
[----:B------:R-:W-:Y:S11]  /*682c0*/  @!UPT UIADD3 URZ, URZ, URZ, URZ ;  /* 0x0000003f3f3ff290 */ /* 0x000ff6000fffe03f */
[----:B------:R-:W-:Y:S01]  /*682d0*/  STL.64 [R1+0x2d0], R4 ;  /* 0x0002d00401007387 */ /* 0x000fe20000100a00 */
[----:B------:R0:W-:Y:S02]  /*682e0*/  STL [R1+0x2d8], R6 ;  /* 0x0002d80601007387 */ /* 0x0001e40000100800 */
[----:B------:R-:W-:Y:S02]  /*682f0*/  IMAD.MOV.U32 R3, RZ, RZ, R7 ;  /* 0x000000ffff037224 */ /* 0x000fe400078e0007 */
[----:B0-----:R-:W2:Y:S01]  /*68300*/  LDL.LU.64 R6, [R1+0x3858] ;  /* 0x0038580001067983 */ /* 0x001ea20000300a00 */
[----:B------:R-:W2:Y:S02]  /*68310*/  LDL.LU.64 R4, [R1+0x3850] ;  /* 0x0038500001047983 */ /* 0x000ea40000300a00 */
[----:B------:R-:W-:Y:S02]  /*68320*/  STL.64 [R1+0x3788], R18 ;  /* 0x0037881201007387 */ /* 0x000fe40000100a00 */
[----:B------:R0:W-:Y:S02]  /*68330*/  STL.64 [R1+0x3780], R16 ;  /* 0x0037801001007387 */ /* 0x0001e40000100a00 */
[----:B0-----:R-:W4:Y:S01]  /*68340*/  LDL.LU R16, [R1+0x280] ;  /* 0x0002800001107983 */ /* 0x001f220000300800 */
[----:B------:R-:W4:Y:S02]  /*68350*/  LDL.LU R17, [R1+0x284] ;  /* 0x0002840001117983 */ /* 0x000f240000300800 */
[----:B------:R-:W4:Y:S02]  /*68360*/  LDL.LU R18, [R1+0x288] ;  /* 0x0002880001127983 */ /* 0x000f240000300800 */
[----:B------:R-:W4:Y:S01]  /*68370*/  LDL.LU R19, [R1+0x28c] ;  /* 0x00028c0001137983 */ /* 0x000f220000300800 */
[----:B------:R-:W-:Y:S01]  /*68380*/  STL [R1+0x30b8], R3 ;  /* 0x0030b80301007387 */ /* 0x000fe20000100800 */
        /* <DEDUP_REMOVED lines=8> */
[----:B------:R0:W-:Y:S02]  /*68410*/  STL [R1+0x3730], R4 ;  /* 0x0037300401007387 */ /* 0x0001e40000100800 */
[----:B------:R1:W-:Y:S01]  /*68420*/  STL [R1+0x372c], R5 ;  /* 0x00372c0501007387 */ /* 0x0003e20000100800 */
[----:B0-----:R-:W2:Y:S01]  /*68430*/  LDL.LU R4, [R1+0x290] ;  /* 0x0002900001047983 */ /* 0x001ea20000300800 */
[----:B-1----:R-:W2:Y:S02]  /*68440*/  LDL.LU R5, [R1+0x294] ;  /* 0x0002940001057983 */ /* 0x002ea40000300800 */
[----:B------:R-:W2:Y:S02]  /*68450*/  LDL.LU R6, [R1+0x298] ;  /* 0x0002980001067983 */ /* 0x000ea40000300800 */
[----:B------:R-:W2:Y:S02]  /*68460*/  LDL.LU R7, [R1+0x29c] ;  /* 0x00029c0001077983 */ /* 0x000ea40000300800 */
[C---:B--2---:R-:W-:Y:S11]  /*68470*/  HMMA.16816.F32.BF16 R4, R20.reuse, R26, R4 ;  /* 0x0000001a1404723c */ /* 0x044ff60000041804 */
[----:B------:R-:W-:Y:S11]  /*68480*/  @!UPT UIADD3 URZ, URZ, URZ, URZ ;  /* 0x0000003f3f3ff290 */ /* 0x000ff6000fffe03f */
[----:B------:R-:W-:Y:S01]  /*68490*/  @!UPT UIADD3 URZ, URZ, URZ, URZ ;  /* 0x0000003f3f3ff290 */ /* 0x000fe2000fffe03f */
[----:B------:R-:W-:Y:S01]  /*684a0*/  STL.64 [R1+0x9c0], R4 ;  /* 0x0009c00401007387 */ /* 0x000fe20000100a00 */
[----:B------:R0:W-:Y:S02]  /*684b0*/  STL.64 [R1+0x9c8], R6 ;  /* 0x0009c80601007387 */ /* 0x0001e40000100a00 */
[----:B0-----:R-:W-:Y:S02]  /*684c0*/  IMAD.MOV.U32 R6, RZ, RZ, R27 ;  /* 0x000000ffff067224 */ /* 0x001fe400078e001b */
[----:B------:R-:W-:Y:S02]  /*684d0*/  IMAD.MOV.U32 R7, RZ, RZ, R26 ;  /* 0x000000ffff077224 */ /* 0x000fe400078e001a */
[----:B------:R-:W2:Y:S01]  /*684e0*/  LDL.LU.64 R26, [R1+0x3840] ;  /* 0x00384000011a7983 */ /* 0x000ea20000300a00 */
[----:B------:R-:W3:Y:S02]  /*684f0*/  LDL.LU.64 R24, [R1+0x3838] ;  /* 0x0038380001187983 */ /* 0x000ee40000300a00 */
[----:B------:R-:W-:Y:S02]  /*68500*/  STL [R1+0x3738], R6 ;  /* 0x0037380601007387 */ /* 0x000fe40000100800 */
[----:B------:R4:W-:Y:S02]  /*68510*/  STL [R1+0x3734], R7 ;  /* 0x0037340701007387 */ /* 0x0009e40000100800 */
[----:B----4-:R-:W-:Y:S11]  /*68520*/  HMMA.16816.F32.BF16 R4, R20, R14, R16 ;  /* 0x0000000e1404723c */ /* 0x010ff60000041810 */
[----:B------:R-:W-:Y:S11]  /*68530*/  @!UPT UIADD3 URZ, URZ, URZ, URZ ;  /* 0x0000003f3f3ff290 */ /* 0x000ff6000fffe03f */
[----:B------:R-:W-:Y:S01]  /*68540*/  @!UPT UIADD3 URZ, URZ, URZ, URZ ;  /* 0x0000003f3f3ff290 */ /* 0x000fe2000fffe03f */
[----:B------:R-:W-:Y:S01]  /*68550*/  STL.64 [R1+0x9b0], R4 ;  /* 0x0009b00401007387 */ /* 0x000fe20000100a00 */
[----:B------:R-:W-:Y:S02]  /*68560*/  STL.64 [R1+0x9b8], R6 ;  /* 0x0009b80601007387 */ /* 0x000fe40000100a00 */
[----:B------:R-:W4:Y:S02]  /*68570*/  LDL R9, [R1+0x97c] ;  /* 0x00097c0001097983 */ /* 0x000f240000100800 */
[----:B------:R-:W-:Y:S01]  /*68580*/  STL.64 [R1+0x3760], R10 ;  /* 0x0037600a01007387 */ /* 0x000fe20000100a00 */
[----:B----4-:R0:W-:Y:S04]  /*68590*/  STL.64 [R1+0x3758], R8 ;  /* 0x0037580801007387 */ /* 0x0101e80000100a00 */
[----:B0-----:R-:W4:Y:S01]  /*685a0*/  LDL.LU R8, [R1+0x50] ;  /* 0x0000500001087983 */ /* 0x001f220000300800 */
[----:B------:R-:W4:Y:S02]  /*685b0*/  LDL.LU R9, [R1+0x54] ;  /* 0x0000540001097983 */ /* 0x000f240000300800 */
[----:B------:R-:W2:Y:S02]  /*685c0*/  LDL.LU R10, [R1+0x58] ;  /* 0x00005800010a7983 */ /* 0x000ea40000300800 */
[----:B------:R-:W2:Y:S02]  /*685d0*/  LDL.LU R11, [R1+0x5c] ;  /* 0x00005c00010b7983 */ /* 0x000ea40000300800 */
[----:B------:R-:W-:-:S02]  /*685e0*/  IMAD.MOV.U32 R28, RZ, RZ, R14 ;  /* 0x000000ffff1c7224 */ /* 0x000fc400078e000e */
[----:B------:R-:W-:Y:S01]  /*685f0*/  IMAD.MOV.U32 R29, RZ, RZ, R15 ;  /* 0x000000ffff1d7224 */ /* 0x000fe200078e000f */
[----:B--2---:R-:W-:Y:S01]  /*68600*/  STL.64 [R1+0x3798], R10 ;  /* 0x0037980a01007387 */ /* 0x004fe20000100a00 */
[----:B----4-:R-:W-:Y:S02]  /*68610*/  STL.64 [R1+0x3790], R8 ;  /* 0x0037900801007387 */ /* 0x010fe40000100a00 */
[----:B------:R-:W2:Y:S02]  /*68620*/  LDL.LU R12, [R1+0x60] ;  /* 0x00006000010c7983 */ /* 0x000ea40000300800 */
[----:B------:R-:W2:Y:S01]  /*68630*/  LDL.LU R13, [R1+0x64] ;  /* 0x00006400010d7983 */ /* 0x000ea20000300800 */
[----:B------:R-:W4:Y:S01]  /*68640*/  LDL.LU R14, [R1+0x68] ;  /* 0x00006800010e7983 */ /* 0x000f220000300800 */
[----:B------:R-:W4:Y:S02]  /*68650*/  LDL.LU R15, [R1+0x6c] ;  /* 0x00006c00010f7983 */ /* 0x000f240000300800 */
[----:B---3--:R-:W-:-:S02]  /*68660*/  IMAD.MOV.U32 R18, RZ, RZ, R24 ;  /* 0x000000ffff127224 */ /* 0x008fc400078e0018 */
[----:B------:R-:W-:Y:S01]  /*68670*/  IMAD.MOV.U32 R19, RZ, RZ, R27 ;  /* 0x000000ffff137224 */ /* 0x000fe200078e001b */
[----:B----4-:R0:W-:Y:S01]  /*68680*/  STL.64 [R1+0x37a8], R14 ;  /* 0x0037a80e01007387 */ /* 0x0101e20000100a00 */
[----:B--2---:R-:W-:Y:S02]  /*68690*/  STL.64 [R1+0x37a0], R12 ;  /* 0x0037a00c01007387 */ /* 0x004fe40000100a00 */
[----:B------:R-:W2:Y:S02]  /*686a0*/  LDL.LU R24, [R1+0x3830] ;  /* 0x0038300001187983 */ /* 0x000ea40000300800 */
[----:B------:R1:W-:Y:S02]  /*686b0*/  STL.64 [R1+0x37b0], R18 ;  /* 0x0037b01201007387 */ /* 0x0003e40000100a00 */
[----:B0-----:R-:W-:Y:S02]  /*686c0*/  IMAD.MOV.U32 R14, RZ, RZ, R26 ;  /* 0x000000ffff0e7224 */ /* 0x001fe400078e001a */
[----:B------:R-:W-:-:S05]  /*686d0*/  IMAD.MOV.U32 R15, RZ, RZ, R25 ;  /* 0x000000ffff0f7224 */ /* 0x000fca00078e0019 */
[----:B------:R2:W-:Y:S01]  /*686e0*/  STL.64 [R1+0x37b8], R14 ;  /* 0x0037b80e01007387 */ /* 0x0005e20000100a00 */
[----:B------:R-:W3:Y:S02]  /*686f0*/  LDL.LU R16, [R1+0x80] ;  /* 0x0000800001107983 */ /* 0x000ee40000300800 */
[----:B------:R-:W3:Y:S02]  /*68700*/  LDL.LU R17, [R1+0x84] ;  /* 0x0000840001117983 */ /* 0x000ee40000300800 */
[----:B-1----:R-:W4:Y:S01]  /*68710*/  LDL.LU R18, [R1+0x88] ;  /* 0x0000880001127983 */ /* 0x002f220000300800 */
[----:B------:R-:W4:Y:S04]  /*68720*/  LDL.LU R19, [R1+0x8c] ;  /* 0x00008c0001137983 */ /* 0x000f280000300800 */
[----:B----4-:R-:W-:Y:S01]  /*68730*/  STL.64 [R1+0x37c8], R18 ;  /* 0x0037c81201007387 */ /* 0x010fe20000100a00 */
[----:B---3--:R-:W-:Y:S02]  /*68740*/  STL.64 [R1+0x37c0], R16 ;  /* 0x0037c01001007387 */ /* 0x008fe40000100a00 */
[----:B------:R-:W3:Y:S02]  /*68750*/  LDL.LU R4, [R1+0x270] ;  /* 0x0002700001047983 */ /* 0x000ee40000300800 */
[----:B------:R-:W3:Y:S01]  /*68760*/  LDL.LU R5, [R1+0x274] ;  /* 0x0002740001057983 */ /* 0x000ee20000300800 */
[----:B------:R-:W3:Y:S01]  /*68770*/  LDL.LU R6, [R1+0x278] ;  /* 0x0002780001067983 */ /* 0x000ee20000300800 */
[----:B------:R-:W3:Y:S02]  /*68780*/  LDL.LU R7, [R1+0x27c] ;  /* 0x00027c0001077983 */ /* 0x000ee40000300800 */
[----:B------:R-:W4:Y:S02]  /*68790*/  LDL.LU.64 R26, [R1+0x178] ;  /* 0x00017800011a7983 */ /* 0x000f240000300a00 */
[----:B--2---:R-:W-:-:S02]  /*687a0*/  IMAD.MOV.U32 R14, RZ, RZ, R24 ;  /* 0x000000ffff0e7224 */ /* 0x004fc400078e0018 */
[----:B------:R-:W-:Y:S01]  /*687b0*/  IMAD.MOV.U32 R15, RZ, RZ, R0 ;  /* 0x000000ffff0f7224 */ /* 0x000fe200078e0000 */
[----:B----4-:R0:W-:Y:S04]  /*687c0*/  STL.64 [R1+0x3800], R26 ;  /* 0x0038001a01007387 */ /* 0x0101e80000100a00 */
[----:B0-----:R-:W2:Y:S04]  /*687d0*/  LDL.LU.64 R26, [R1+0x188] ;  /* 0x00018800011a7983 */ /* 0x001ea80000300a00 */
[----:B--2---:R-:W-:Y:S01]  /*687e0*/  STL.64 [R1+0x3808], R26 ;  /* 0x0038081a01007387 */ /* 0x004fe20000100a00 */
[----:B------:R0:W-:Y:S02]  /*687f0*/  STL.64 [R1+0x37e0], R14 ;  /* 0x0037e00e01007387 */ /* 0x0001e40000100a00 */
[----:B------:R-:W2:Y:S02]  /*68800*/  LDL.LU R12, [R1+0xa0] ;  /* 0x0000a000010c7983 */ /* 0x000ea40000300800 */
[----:B------:R-:W2:Y:S01]  /*68810*/  LDL.LU R13, [R1+0xa4] ;  /* 0x0000a400010d7983 */ /* 0x000ea20000300800 */
[----:B0-----:R-:W4:Y:S01]  /*68820*/  LDL.LU R14, [R1+0xa8] ;  /* 0x0000a800010e7983 */ /* 0x001f220000300800 */
[----:B------:R-:W4:Y:S02]  /*68830*/  LDL.LU R15, [R1+0xac] ;  /* 0x0000ac00010f7983 */ /* 0x000f240000300800 */
[----:B------:R-:W2:Y:S02]  /*68840*/  LDL.LU.64 R26, [R1+0x198] ;  /* 0x00019800011a7983 */ /* 0x000ea40000300a00 */
[----:B--2---:R0:W-:Y:S04]  /*68850*/  STL.64 [R1+0x3820], R26 ;  /* 0x0038201a01007387 */ /* 0x0041e80000100a00 */
[----:B0-----:R-:W2:Y:S04]  /*68860*/  LDL.LU.64 R26, [R1+0x1a8] ;  /* 0x0001a800011a7983 */ /* 0x001ea80000300a00 */
[----:B--2---:R0:W-:Y:S04]  /*68870*/  STL.64 [R1+0x3828], R26 ;  /* 0x0038281a01007387 */ /* 0x0041e80000100a00 */
[----:B0-----:R-:W3:Y:S01]  /*68880*/  LDL.LU.64 R26, [R1+0x1b8] ;  /* 0x0001b800011a7983 */ /* 0x001ee20000300a00 */
[----:B----4-:R-:W-:Y:S02]  /*68890*/  STL.64 [R1+0x37f8], R14 ;  /* 0x0037f80e01007387 */ /* 0x010fe40000100a00 */
[----:B------:R0:W-:Y:S02]  /*688a0*/  STL.64 [R1+0x37f0], R12 ;  /* 0x0037f00c01007387 */ /* 0x0001e40000100a00 */
        /* <DEDUP_REMOVED lines=20> */
[----:B------:R-:W-:Y:S02]  /*689f0*/  STL [R1+0x373c], R28 ;  /* 0x00373c1c01007387 */ /* 0x000fe40000100800 */
[----:B------:R0:W-:Y:S02]  /*68a00*/  STL.64 [R1+0x9a0], R4 ;  /* 0x0009a00401007387 */ /* 0x0001e40000100a00 */
[----:B------:R-:W-:Y:S02]  /*68a10*/  STL.64 [R1+0x9a8], R6 ;  /* 0x0009a80601007387 */ /* 0x000fe40000100a00 */
[----:B0-----:R-:W-:-:S02]  /*68a20*/  IMAD.MOV.U32 R5, RZ, RZ, R27 ;  /* 0x000000ffff057224 */ /* 0x001fc400078e001b */
[----:B------:R-:W-:Y:S02]  /*68a30*/  IMAD.MOV.U32 R4, RZ, RZ, R26 ;  /* 0x000000ffff047224 */ /* 0x000fe400078e001a */
[----:B------:R-:W2:Y:S01]  /*68a40*/  LDL.LU.64 R26, [R1+0x3828] ;  /* 0x00382800011a7983 */ /* 0x000ea20000300a00 */
[----:B------:R-:W-:Y:S02]  /*68a50*/  STL [R1+0x3748], R5 ;  /* 0x0037480501007387 */ /* 0x000fe40000100800 */
[----:B------:R0:W-:Y:S02]  /*68a60*/  STL [R1+0x3744], R4 ;  /* 0x0037440401007387 */ /* 0x0001e40000100800 */
        /* <DEDUP_REMOVED lines=11> */
[----:B------:R-:W2:Y:S03]  /*68b20*/  LDL.LU.64 R26, [R1+0x3820] ;  /* 0x00382000011a7983 */ /* 0x000ea60000300a00 */
[----:B------:R-:W-:Y:S02]  /*68b30*/  STL [R1+0x3750], R7 ;  /* 0x0037500701007387 */ /* 0x000fe40000100800 */
[----:B------:R0:W-:Y:S02]  /*68b40*/  STL [R1+0x374c], R6 ;  /* 0x00374c0601007387 */ /* 0x0001e40000100800 */
[----:B------:R-:W3:Y:S01]  /*68b50*/  LDL.LU R4, [R1+0x240] ;  /* 0x0002400001047983 */ /* 0x000ee20000300800 */
[----:B------:R-:W3:Y:S04]  /*68b60*/  LDL.LU R5, [R1+0x244] ;  /* 0x0002440001057983 */ /* 0x000ee80000300800 */
[----:B0-----:R-:W3:Y:S01]  /*68b70*/  LDL.LU R6, [R1+0x248] ;  /* 0x0002480001067983 */ /* 0x001ee20000300800 */
        /* <DEDUP_REMOVED lines=28> */
[----:B------:R-:W2:Y:S01]  /*68d40*/  LDL.LU.64 R14, [R1+0x37e0] ;  /* 0x0037e000010e7983 */ /* 0x000ea20000300a00 */
[----:B------:R-:W-:-:S02]  /*68d50*/  IMAD.MOV.U32 R0, RZ, RZ, R26 ;  /* 0x000000ffff007224 */ /* 0x000fc400078e001a */
[----:B------:R-:W-:Y:S11]  /*68d60*/  IMAD.MOV.U32 R3, RZ, RZ, R27 ;  /* 0x000000ffff037224 */ /* 0x000ff600078e001b */
[----:B------:R-:W-:Y:S08]  /*68d70*/  @!UPT UIADD3 URZ, URZ, URZ, URZ ;  /* 0x0000003f3f3ff290 */ /* 0x000ff0000fffe03f */
[----:B------:R0:W-:Y:S01]  /*68d80*/  STL.64 [R1+0x940], R20 ;  /* 0x0009401401007387 */ /* 0x0001e20000100a00 */
[----:B------:R1:W-:Y:S02]  /*68d90*/  STL.64 [R1+0x948], R22 ;  /* 0x0009481601007387 */ /* 0x0003e40000100a00 */
[----:B------:R-:W2:Y:S02]  /*68da0*/  LDL.LU.64 R26, [R1+0x37d8] ;  /* 0x0037d800011a7983 */ /* 0x000ea40000300a00 */
[----:B------:R-:W2:Y:S01]  /*68db0*/  LDL.LU.64 R24, [R1+0x37d0] ;  /* 0x0037d00001187983 */ /* 0x000ea20000300a00 */
[----:B0-----:R-:W3:Y:S01]  /*68dc0*/  LDL.LU R20, [R1+0x40] ;  /* 0x0000400001147983 */ /* 0x001ee20000300800 */
[----:B------:R-:W3:Y:S02]  /*68dd0*/  LDL.LU R21, [R1+0x44] ;  /* 0x0000440001157983 */ /* 0x000ee40000300800 */
[----:B-1----:R-:W3:Y:S02]  /*68de0*/  LDL.LU R22, [R1+0x48] ;  /* 0x0000480001167983 */ /* 0x002ee40000300800 */
        /* <DEDUP_REMOVED lines=9> */
[----:B------:R-:W4:Y:S11]  /*68e80*/  LDL.LU.64 R18, [R1+0x37b0] ;  /* 0x0037b00001127983 */ /* 0x000f360000300a00 */
[----:B------:R-:W-:Y:S10]  /*68e90*/  @!UPT UIADD3 URZ, URZ, URZ, URZ ;  /* 0x0000003f3f3ff290 */ /* 0x000ff4000fffe03f */
[----:B------:R-:W-:Y:S01]  /*68ea0*/  STL.64 [R1+0x920], R12 ;  /* 0x0009200c01007387 */ /* 0x000fe20000100a00 */
[----:B------:R0:W-:Y:S03]  /*68eb0*/  STL.64 [R1+0x928], R14 ;  /* 0x0009280e01007387 */ /* 0x0001e60000100a00 */
[----:B0-----:R-:W2:Y:S01]  /*68ec0*/  LDL.LU.64 R14, [R1+0x37a8] ;  /* 0x0037a800010e7983 */ /* 0x001ea20000300a00 */
[----:B------:R-:W2:Y:S01]  /*68ed0*/  LDL.LU.64 R12, [R1+0x37a0] ;  /* 0x0037a000010c7983 */ /* 0x000ea20000300a00 */
[C---:B----4-:R-:W-:Y:S02]  /*68ee0*/  HMMA.16816.F32.BF16 R16, R24.reuse, R18, R8 ;  /* 0x000000121810723c */ /* 0x050fe40000041808 */
[----:B------:R-:W4:Y:S01]  /*68ef0*/  LDL.LU.64 R10, [R1+0x3798] ;  /* 0x00379800010a7983 */ /* 0x000f220000300a00 */
[----:B------:R-:W4:Y:S11]  /*68f00*/  LDL.LU.64 R8, [R1+0x3790] ;  /* 0x0037900001087983 */ /* 0x000f360000300a00 */
[----:B------:R-:W-:Y:S09]  /*68f10*/  @!UPT UIADD3 URZ, URZ, URZ, URZ ;  /* 0x0000003f3f3ff290 */ /* 0x000ff2000fffe03f */
[----:B------:R-:W-:Y:S01]  /*68f20*/  STL.64 [R1+0x910], R16 ;  /* 0x0009101001007387 */ /* 0x000fe20000100a00 */
[----:B------:R0:W-:Y:S03]  /*68f30*/  STL.64 [R1+0x918], R18 ;  /* 0x0009181201007387 */ /* 0x0001e60000100a00 */
[----:B0-----:R-:W2:Y:S01]  /*68f40*/  LDL.LU.64 R18, [R1+0x3788] ;  /* 0x0037880001127983 */ /* 0x001ea20000300a00 */
[----:B------:R-:W3:Y:S01]  /*68f50*/  LDL.LU.64 R16, [R1+0x3780] ;  /* 0x0037800001107983 */ /* 0x000ee20000300a00 */
[C---:B--2---:R-:W-:Y:S11]  /*68f60*/  HMMA.16816.F32.BF16 R12, R24.reuse, R18, R12 ;  /* 0x00000012180c723c */ /* 0x044ff6000004180c */
[----:B------:R-:W-:Y:S11]  /*68f70*/  @!UPT UIADD3 URZ, URZ, URZ, URZ ;  /* 0x0000003f3f3ff290 */ /* 0x000ff6000fffe03f */
[----:B------:R-:W-:Y:S01]  /*68f80*/  @!UPT UIADD3 URZ, URZ, URZ, URZ ;  /* 0x0000003f3f3ff290 */ /* 0x000fe2000fffe03f */
[----:B------:R-:W-:Y:S01]  /*68f90*/  STL.64 [R1+0x900], R12 ;  /* 0x0009000c01007387 */ /* 0x000fe20000100a00 */
[----:B------:R0:W-:Y:S03]  /*68fa0*/  STL.64 [R1+0x908], R14 ;  /* 0x0009080e01007387 */ /* 0x0001e60000100a00 */
[----:B0-----:R-:W4:Y:S01]  /*68fb0*/  LDL.LU.64 R14, [R1+0x3778] ;  /* 0x00377800010e7983 */ /* 0x001f220000300a00 */
[----:B------:R-:W2:Y:S02]  /*68fc0*/  LDL.LU.64 R12, [R1+0x3770] ;  /* 0x00377000010c7983 */ /* 0x000ea40000300a00 */
[----:B------:R-:W-:Y:S02]  /*68fd0*/  IMAD.MOV.U32 R18, RZ, RZ, R2 ;  /* 0x000000ffff127224 */ /* 0x000fe400078e0002 */
[----:B------:R-:W2:Y:S01]  /*68fe0*/  LDL.LU R2, [R1+0x3768] ;  /* 0x0037680001027983 */ /* 0x000ea20000300800 */
[C---:B----4-:R-:W-:Y:S11]  /*68ff0*/  HMMA.16816.F32.BF16 R8, R24.reuse, R14, R8 ;  /* 0x0000000e1808723c */ /* 0x050ff60000041808 */
[----:B------:R-:W-:Y:S11]  /*69000*/  @!UPT UIADD3 URZ, URZ, URZ, URZ ;  /* 0x0000003f3f3ff290 */ /* 0x000ff6000fffe03f */
[----:B------:R-:W-:Y:S01]  /*69010*/  @!UPT UIADD3 URZ, URZ, URZ, URZ ;  /* 0x0000003f3f3ff290 */ /* 0x000fe2000fffe03f */
[----:B------:R-:W-:Y:S01]  /*69020*/  STL.64 [R1+0x8f0], R8 ;  /* 0x0008f00801007387 */ /* 0x000fe20000100a00 */
[----:B------:R0:W-:Y:S03]  /*69030*/  STL.64 [R1+0x8f8], R10 ;  /* 0x0008f80a01007387 */ /* 0x0001e60000100a00 */
[----:B0-----:R-:W3:Y:S01]  /*69040*/  LDL.LU.64 R10, [R1+0x3760] ;  /* 0x00376000010a7983 */ /* 0x001ee20000300a00 */
[----:B------:R-:W4:Y:S01]  /*69050*/  LDL.LU.64 R8, [R1+0x3758] ;  /* 0x0037580001087983 */ /* 0x000f220000300a00 */
[----:B---3--:R-:W-:Y:S11]  /*69060*/  HMMA.16816.F32.BF16 R20, R24, R10, R20 ;  /* 0x0000000a1814723c */ /* 0x008ff60000041814 */
[----:B------:R-:W-:Y:S11]  /*69070*/  @!UPT UIADD3 URZ, URZ, URZ, URZ ;  /* 0x0000003f3f3ff290 */ /* 0x000ff6000fffe03f */
[----:B------:R-:W-:Y:S01]  /*69080*/  @!UPT UIADD3 URZ, URZ, URZ, URZ ;  /* 0x0000003f3f3ff290 */ /* 0x000fe2000fffe03f */
[----:B------:R-:W-:Y:S01]  /*69090*/  STL.64 [R1+0xf0], R20 ;  /* 0x0000f01401007387 */ /* 0x000fe20000100a00 */
[----:B------:R-:W-:Y:S02]  /*690a0*/  STL.64 [R1+0xf8], R22 ;  /* 0x0000f81601007387 */ /* 0x000fe40000100a00 */
[----:B--2---:R-:W0:Y:S02]  /*690b0*/  LDSM.16.MT88.4 R20, [R2+0xc000] ;  /* 0x00c000000214783b */ /* 0x004e240000004200 */
[----:B0-----:R-:W-:Y:S02]  /*690c0*/  STL.64 [R1+0x3670], R22 ;  /* 0x0036701601007387 */ /* 0x001fe40000100a00 */
[----:B------:R-:W-:Y:S02]  /*690d0*/  STL.64 [R1+0x3668], R20 ;  /* 0x0036681401007387 */ /* 0x000fe40000100a00 */
[----:B----4-:R-:W0:Y:S02]  /*690e0*/  LDSM.16.M88.4 R20, [R9+0x10080] ;  /* 0x010080000914783b */ /* 0x010e240000000200 */
        /* <DEDUP_REMOVED lines=11> */
[----:B------:R-:W0:Y:S04]  /*691a0*/  LDSM.16.M88.4 R20, [R9+0x14080] ;  /* 0x014080000914783b */ /* 0x000e280000000200 */
[----:B------:R-:W-:-:S02]  /*691b0*/  IMAD.MOV.U32 R19, RZ, RZ, R17 ;  /* 0x000000ffff137224 */ /* 0x000fc400078e0011 */
[----:B------:R-:W-:Y:S02]  /*691c0*/  IMAD.MOV.U32 R14, RZ, RZ, R16 ;  /* 0x000000ffff0e7224 */ /* 0x000fe400078e0010 */
[----:B------:R-:W-:Y:S01]  /*691d0*/  IMAD.MOV.U32 R15, RZ, RZ, R8 ;  /* 0x000000ffff0f7224 */ /* 0x000fe200078e0008 */
[----:B0-----:R-:W-:Y:S01]  /*691e0*/  STL.64 [R1+0x80], R20 ;  /* 0x0000801401007387 */ /* 0x001fe20000100a00 */
[----:B------:R-:W-:Y:S02]  /*691f0*/  STL.64 [R1+0x88], R22 ;  /* 0x0000881601007387 */ /* 0x000fe40000100a00 */
[----:B------:R-:W0:Y:S02]  /*69200*/  LDSM.16.M88.4 R20, [R9+0x15080] ;  /* 0x015080000914783b */ /* 0x000e240000000200 */
[----:B0-----:R-:W-:Y:S02]  /*69210*/  STL.64 [R1+0x70], R20 ;  /* 0x0000701401007387 */ /* 0x001fe40000100a00 */
[----:B------:R0:W-:Y:S02]  /*69220*/  STL.64 [R1+0x78], R22 ;  /* 0x0000781601007387 */ /* 0x0001e40000100a00 */
[----:B0-----:R-:W-:Y:S01]  /*69230*/  HMMA.16816.F32.BF16 R20, R24, R18, R12 ;  /* 0x000000121814723c */ /* 0x001fe2000004180c */
[----:B------:R-:W0:Y:S04]  /*69240*/  LDSM.16.M88.4 R12, [R9+0x16080] ;  /* 0x01608000090c783b */ /* 0x000e280000000200 */
[----:B------:R-:W1:Y:S11]  /*69250*/  LDSM.16.M88.4 R16, [R9+0x17080] ;  /* 0x017080000910783b */ /* 0x000e760000000200 */
[----:B------:R-:W-:Y:S07]  /*69260*/  @!UPT UIADD3 URZ, URZ, URZ, URZ ;  /* 0x0000003f3f3ff290 */ /* 0x000fee000fffe03f */
[----:B------:R-:W-:Y:S01]  /*69270*/  STL.64 [R1+0xe0], R20 ;  /* 0x0000e01401007387 */ /* 0x000fe20000100a00 */
[----:B------:R-:W-:Y:S02]  /*69280*/  STL.64 [R1+0xe8], R22 ;  /* 0x0000e81601007387 */ /* 0x000fe40000100a00 */
[----:B------:R-:W2:Y:S01]  /*69290*/  LDSM.16.M88.4 R20, [R9+0x18080] ;  /* 0x018080000914783b */ /* 0x000ea20000000200 */
[----:B0-----:R-:W-:Y:S03]  /*692a0*/  STL.64 [R1+0x60], R12 ;  /* 0x0000600c01007387 */ /* 0x001fe60000100a00 */
[----:B------:R-:W-:Y:S02]  /*692b0*/  STL.64 [R1+0x68], R14 ;  /* 0x0000680e01007387 */ /* 0x000fe40000100a00 */
[----:B------:R-:W0:Y:S04]  /*692c0*/  LDSM.16.M88.4 R12, [R9+0x19080] ;  /* 0x01908000090c783b */ /* 0x000e280000000200 */
[----:B-1----:R-:W-:Y:S01]  /*692d0*/  STL.64 [R1+0x50], R16 ;  /* 0x0000501001007387 */ /* 0x002fe20000100a00 */
[----:B------:R-:W-:Y:S02]  /*692e0*/  STL.64 [R1+0x58], R18 ;  /* 0x0000581201007387 */ /* 0x000fe40000100a00 */
[----:B------:R-:W1:Y:S02]  /*692f0*/  LDSM.16.M88.4 R16, [R9+0x1a080] ;  /* 0x01a080000910783b */ /* 0x000e640000000200 */
[----:B--2---:R-:W-:Y:S02]  /*69300*/  STL.64 [R1+0x40], R20 ;  /* 0x0000401401007387 */ /* 0x004fe40000100a00 */
[----:B------:R-:W-:Y:S02]  /*69310*/  STL.64 [R1+0x48], R22 ;  /* 0x0000481601007387 */ /* 0x000fe40000100a00 */
[----:B------:R-:W2:Y:S01]  /*69320*/  LDSM.16.M88.4 R20, [R9+0x1b080] ;  /* 0x01b080000914783b */ /* 0x000ea20000000200 */
[----:B0-----:R-:W-:Y:S03]  /*69330*/  STL.64 [R1+0x30], R12 ;  /* 0x0000300c01007387 */ /* 0x001fe60000100a00 */
[----:B------:R-:W-:Y:S02]  /*69340*/  STL.64 [R1+0x38], R14 ;  /* 0x0000380e01007387 */ /* 0x000fe40000100a00 */
[----:B-1----:R-:W-:Y:S02]  /*69350*/  STL.64 [R1+0x20], R16 ;  /* 0x0000201001007387 */ /* 0x002fe40000100a00 */
[----:B------:R-:W-:Y:S02]  /*69360*/  STL.64 [R1+0x28], R18 ;  /* 0x0000281201007387 */ /* 0x000fe40000100a00 */
[----:B------:R-:W0:Y:S04]  /*69370*/  LDSM.16.M88.4 R16, [R9+0x1d080] ;  /* 0x01d080000910783b */ /* 0x000e280000000200 */
[----:B------:R-:W1:Y:S04]  /*69380*/  LDSM.16.M88.4 R12, [R9+0x1c080] ;  /* 0x01c08000090c783b */ /* 0x000e680000000200 */
[----:B--2---:R-:W-:Y:S01]  /*69390*/  STL.64 [R1+0x10], R20 ;  /* 0x0000101401007387 */ /* 0x004fe20000100a00 */
[----:B------:R-:W-:Y:S03]  /*693a0*/  STL.64 [R1+0x18], R22 ;  /* 0x0000181601007387 */ /* 0x000fe60000100a00 */
[----:B0-----:R-:W-:Y:S01]  /*693b0*/  STL [R1+0x2cdc], R18 ;  /* 0x002cdc1201007387 */ /* 0x001fe20000100800 */
[----:B-1----:R-:W-:Y:S02]  /*693c0*/  STL.64 [R1], R12 ;  /* 0x0000000c01007387 */ /* 0x002fe40000100a00 */
[----:B------:R-:W-:Y:S02]  /*693d0*/  STL.64 [R1+0x8], R14 ;  /* 0x0000080e01007387 */ /* 0x000fe40000100a00 */
[----:B------:R-:W0:Y:S04]  /*693e0*/  LDSM.16.M88.4 R12, [R9+0x1e080] ;  /* 0x01e08000090c783b */ /* 0x000e280000000200 */
[----:B------:R-:W-:Y:S01]  /*693f0*/  STL [R1+0x2cd8], R19 ;  /* 0x002cd81301007387 */ /* 0x000fe20000100800 */
[----:B------:R-:W-:Y:S03]  /*69400*/  STL.64 [R1+0x3648], R16 ;  /* 0x0036481001007387 */ /* 0x000fe60000100a00 */
[----:B------:R-:W1:Y:S04]  /*69410*/  LDSM.16.M88.4 R8, [R9+0x1f080] ;  /* 0x01f080000908783b */ /* 0x000e680000000200 */
[----:B0-----:R-:W-:Y:S01]  /*69420*/  STL [R1+0x3578], R12 ;  /* 0x0035780c01007387 */ /* 0x001fe20000100800 */
[----:B------:R-:W-:Y:S02]  /*69430*/  STL [R1+0x3574], R13 ;  /* 0x0035740d01007387 */ /* 0x000fe40000100800 */
[----:B------:R-:W-:Y:S02]  /*69440*/  STL [R1+0x2c54], R14 ;  /* 0x002c540e01007387 */ /* 0x000fe40000100800 */
[----:B------:R-:W-:Y:S01]  /*69450*/  STL [R1+0x2c50], R15 ;  /* 0x002c500f01007387 */ /* 0x000fe20000100800 */
[----:B------:R-:W2:Y:S01]  /*69460*/  LDL.LU R20, [R1+0x8b0] ;  /* 0x0008b00001147983 */ /* 0x000ea20000300800 */
[----:B------:R-:W2:Y:S02]  /*69470*/  LDL.LU R21, [R1+0x8b4] ;  /* 0x0008b40001157983 */ /* 0x000ea40000300800 */
[----:B------:R-:W3:Y:S02]  /*69480*/  LDL.LU R22, [R1+0x8b8] ;  /* 0x0008b80001167983 */ /* 0x000ee40000300800 */
[----:B------:R-:W3:Y:S02]  /*69490*/  LDL.LU R23, [R1+0x8bc] ;  /* 0x0008bc0001177983 */ /* 0x000ee40000300800 */
[----:B---3--:R0:W-:Y:S01]  /*694a0*/  STL.64 [R1+0x3680], R22 ;  /* 0x0036801601007387 */ /* 0x0081e20000100a00 */
[----:B--2---:R-:W-:Y:S02]  /*694b0*/  STL.64 [R1+0x3678], R20 ;  /* 0x0036781401007387 */ /* 0x004fe40000100a00 */
[----:B0-----:R-:W-:-:S02]  /*694c0*/  IMAD.MOV.U32 R22, RZ, RZ, R7 ;  /* 0x000000ffff167224 */ /* 0x001fc400078e0007 */
[----:B------:R-:W-:Y:S01]  /*694d0*/  IMAD.MOV.U32 R23, RZ, RZ, R6 ;  /* 0x000000ffff177224 */ /* 0x000fe200078e0006 */
[----:B------:R-:W2:Y:S01]  /*694e0*/  LDL.LU R7, [R1+0x3750] ;  /* 0x0037500001077983 */ /* 0x000ea20000300800 */
[----:B------:R-:W3:Y:S03]  /*694f0*/  LDL.LU R6, [R1+0x374c] ;  /* 0x00374c0001067983 */ /* 0x000ee60000300800 */
[----:B------:R0:W-:Y:S02]  /*69500*/  STL.64 [R1+0x3698], R22 ;  /* 0x0036981601007387 */ /* 0x0001e40000100a00 */
[----:B0-----:R-:W-:Y:S02]  /*69510*/  IMAD.MOV.U32 R22, RZ, RZ, R5 ;  /* 0x000000ffff167224 */ /* 0x001fe400078e0005 */
[----:B------:R-:W-:Y:S01]  /*69520*/  IMAD.MOV.U32 R23, RZ, RZ, R4 ;  /* 0x000000ffff177224 */ /* 0x000fe200078e0004 */
[----:B------:R-:W4:Y:S01]  /*69530*/  LDL.LU R5, [R1+0x3748] ;  /* 0x0037480001057983 */ /* 0x000f220000300800 */
[----:B------:R-:W2:Y:S03]  /*69540*/  LDL.LU R4, [R1+0x3744] ;  /* 0x0037440001047983 */ /* 0x000ea60000300800 */
[----:B------:R-:W-:Y:S01]  /*69550*/  STL.64 [R1+0x36b0], R22 ;  /* 0x0036b01601007387 */ /* 0x000fe20000100a00 */
[----:B-1----:R-:W-:Y:S02]  /*69560*/  STL [R1+0x2ce4], R10 ;  /* 0x002ce40a01007387 */ /* 0x002fe40000100800 */
[----:B------:R-:W-:Y:S02]  /*69570*/  STL [R1+0x2ce0], R11 ;  /* 0x002ce00b01007387 */ /* 0x000fe40000100800 */
[----:B------:R0:W-:Y:S02]  /*69580*/  STL.64 [R1+0x3640], R8 ;  /* 0x0036400801007387 */ /* 0x0001e40000100a00 */
[----:B0-----:R-:W3:Y:S01]  /*69590*/  LDL.64 R8, [R1+0xb0] ;  /* 0x0000b00001087983 */ /* 0x001ee20000100a00 */
[----:B------:R-:W-:-:S02]  /*695a0*/  IMAD.MOV.U32 R22, RZ, RZ, R29 ;  /* 0x000000ffff167224 */ /* 0x000fc400078e001d */
[----:B------:R-:W-:Y:S02]  /*695b0*/  IMAD.MOV.U32 R23, RZ, RZ, R28 ;  /* 0x000000ffff177224 */ /* 0x000fe400078e001c */
[----:B----4-:R-:W-:Y:S02]  /*695c0*/  IMAD.MOV.U32 R19, RZ, RZ, R5 ;  /* 0x000000ffff137224 */ /* 0x010fe400078e0005 */
[----:B--2---:R-:W-:Y:S01]  /*695d0*/  IMAD.MOV.U32 R18, RZ, RZ, R4 ;  /* 0x000000ffff127224 */ /* 0x004fe200078e0004 */
[----:B---3--:R0:W-:Y:S04]  /*695e0*/  STL.64 [R1+0x3650], R8 ;  /* 0x0036500801007387 */ /* 0x0081e80000100a00 */
[----:B0-----:R-:W2:Y:S01]  /*695f0*/  LDL.LU R8, [R1+0x8a0] ;  /* 0x0008a00001087983 */ /* 0x001ea20000300800 */
[----:B------:R-:W2:Y:S02]  /*69600*/  LDL.LU R9, [R1+0x8a4] ;  /* 0x0008a40001097983 */ /* 0x000ea40000300800 */
[----:B------:R-:W3:Y:S02]  /*69610*/  LDL.LU R10, [R1+0x8a8] ;  /* 0x0008a800010a7983 */ /* 0x000ee40000300800 */
[----:B------:R-:W3:Y:S01]  /*69620*/  LDL.LU R11, [R1+0x8ac] ;  /* 0x0008ac00010b7983 */ /* 0x000ee20000300800 */
[----:B------:R-:W4:Y:S01]  /*69630*/  LDL.LU R29, [R1+0x3740] ;  /* 0x00374000011d7983 */ /* 0x000f220000300800 */
[----:B------:R-:W2:Y:S02]  /*69640*/  LDL.LU R28, [R1+0x373c] ;  /* 0x00373c00011c7983 */ /* 0x000ea40000300800 */
[----:B------:R0:W-:Y:S02]  /*69650*/  STL.64 [R1+0x36c8], R22 ;  /* 0x0036c81601007387 */ /* 0x0001e40000100a00 */
[----:B0-----:R-:W-:-:S02]  /*69660*/  IMAD.MOV.U32 R22, RZ, RZ, R6 ;  /* 0x000000ffff167224 */ /* 0x001fc400078e0006 */
[----:B------:R-:W-:Y:S01]  /*69670*/  IMAD.MOV.U32 R23, RZ, RZ, R7 ;  /* 0x000000ffff177224 */ /* 0x000fe200078e0007 */
[----:B------:R-:W3:Y:S01]  /*69680*/  LDL.LU R6, [R1+0x3738] ;  /* 0x0037380001067983 */ /* 0x000ee20000300800 */
[----:B------:R-:W3:Y:S03]  /*69690*/  LDL.LU R7, [R1+0x3734] ;  /* 0x0037340001077983 */ /* 0x000ee60000300800 */
[----:B------:R4:W-:Y:S01]  /*696a0*/  STL.64 [R1+0x36e0], R22 ;  /* 0x0036e01601007387 */ /* 0x0009e20000100a00 */
[----:B------:R-:W3:Y:S02]  /*696b0*/  LDL.LU R4, [R1+0x3730] ;  /* 0x0037300001047983 */ /* 0x000ee40000300800 */
[----:B------:R-:W3:Y:S02]  /*696c0*/  LDL.LU R5, [R1+0x372c] ;  /* 0x00372c0001057983 */ /* 0x000ee40000300800 */
[----:B------:R0:W-:Y:S01]  /*696d0*/  STL.64 [R1+0x36e8], R18 ;  /* 0x0036e81201007387 */ /* 0x0001e20000100a00 */
[----:B------:R-:W3:Y:S01]  /*696e0*/  LDL.LU R12, [R1+0xc50] ;  /* 0x000c5000010c7983 */ /* 0x000ee20000300800 */
[----:B------:R-:W3:Y:S02]  /*696f0*/  LDL.LU R13, [R1+0xc54] ;  /* 0x000c5400010d7983 */ /* 0x000ee40000300800 */
[----:B------:R-:W3:Y:S02]  /*69700*/  LDL.LU R14, [R1+0xc58] ;  /* 0x000c5800010e7983 */ /* 0x000ee40000300800 */
[----:B------:R-:W3:Y:S02]  /*69710*/  LDL.LU R15, [R1+0xc5c] ;  /* 0x000c5c00010f7983 */ /* 0x000ee40000300800 */
[----:B----4-:R-:W-:-:S02]  /*69720*/  IMAD.MOV.U32 R23, RZ, RZ, R29 ;  /* 0x000000ffff177224 */ /* 0x010fc400078e001d */
[----:B--2---:R-:W-:Y:S01]  /*69730*/  IMAD.MOV.U32 R22, RZ, RZ, R28 ;  /* 0x000000ffff167224 */ /* 0x004fe200078e001c */
[----:B---3--:R1:W-:Y:S01]  /*69740*/  STL.64 [R1+0x36f8], R14 ;  /* 0x0036f80e01007387 */ /* 0x0083e20000100a00 */
[----:B------:R2:W-:Y:S02]  /*69750*/  STL.64 [R1+0x36f0], R12 ;  /* 0x0036f00c01007387 */ /* 0x0005e40000100a00 */
[----:B------:R-:W3:Y:S02]  /*69760*/  LDL.LU R28, [R1+0x3728] ;  /* 0x00372800011c7983 */ /* 0x000ee40000300800 */
[----:B------:R-:W4:Y:S01]  /*69770*/  LDL.LU R29, [R1+0x3724] ;  /* 0x00372400011d7983 */ /* 0x000f220000300800 */
[----:B------:R-:W-:Y:S01]  /*69780*/  STL.64 [R1+0x3700], R22 ;  /* 0x0037001601007387 */ /* 0x000fe20000100a00 */
[----:B------:R-:W2:Y:S02]  /*69790*/  LDL.LU R16, [R1+0xc60] ;  /* 0x000c600001107983 */ /* 0x000ea40000300800 */
[----:B------:R-:W2:Y:S02]  /*697a0*/  LDL.LU R17, [R1+0xc64] ;  /* 0x000c640001117983 */ /* 0x000ea40000300800 */
[----:B0-----:R-:W2:Y:S01]  /*697b0*/  LDL.LU R18, [R1+0xc68] ;  /* 0x000c680001127983 */ /* 0x001ea20000300800 */
[----:B------:R-:W2:Y:S01]  /*697c0*/  LDL.LU R19, [R1+0xc6c] ;  /* 0x000c6c0001137983 */ /* 0x000ea20000300800 */
[----:B-1----:R-:W-:-:S02]  /*697d0*/  IMAD.MOV.U32 R14, RZ, RZ, R7 ;  /* 0x000000ffff0e7224 */ /* 0x002fc400078e0007 */
[----:B------:R-:W-:Y:S01]  /*697e0*/  IMAD.MOV.U32 R15, RZ, RZ, R6 ;  /* 0x000000ffff0f7224 */ /* 0x000fe200078e0006 */
[----:B--2---:R-:W-:Y:S01]  /*697f0*/  STL.64 [R1+0x3710], R18 ;  /* 0x0037101201007387 */ /* 0x004fe20000100a00 */
[----:B------:R-:W-:Y:S03]  /*69800*/  STL.64 [R1+0x3708], R16 ;  /* 0x0037081001007387 */ /* 0x000fe60000100a00 */
[----:B------:R0:W-:Y:S02]  /*69810*/  STL.64 [R1+0x3718], R14 ;  /* 0x0037180e01007387 */ /* 0x0001e40000100a00 */
[----:B------:R-:W2:Y:S01]  /*69820*/  LDL.LU R12, [R1+0xc80] ;  /* 0x000c8000010c7983 */ /* 0x000ea20000300800 */
[----:B------:R-:W2:Y:S04]  /*69830*/  LDL.LU R13, [R1+0xc84] ;  /* 0x000c8400010d7983 */ /* 0x000ea80000300800 */
[----:B0-----:R-:W2:Y:S01]  /*69840*/  LDL.LU R14, [R1+0xc88] ;  /* 0x000c8800010e7983 */ /* 0x001ea20000300800 */
[----:B------:R-:W2:Y:S02]  /*69850*/  LDL.LU R15, [R1+0xc8c] ;  /* 0x000c8c00010f7983 */ /* 0x000ea40000300800 */
[----:B------:R-:W2:Y:S02]  /*69860*/  LDL.LU R20, [R1+0xc70] ;  /* 0x000c700001147983 */ /* 0x000ea40000300800 */
[----:B------:R-:W2:Y:S01]  /*69870*/  LDL.LU R21, [R1+0xc74] ;  /* 0x000c740001157983 */ /* 0x000ea20000300800 */
[----:B------:R-:W2:Y:S01]  /*69880*/  LDL.LU R22, [R1+0xc78] ;  /* 0x000c780001167983 */ /* 0x000ea20000300800 */
[----:B------:R-:W2:Y:S02]  /*69890*/  LDL.LU R23, [R1+0xc7c] ;  /* 0x000c7c0001177983 */ /* 0x000ea40000300800 */
        /* <DEDUP_REMOVED lines=14> */
[----:B------:R-:W0:Y:S04]  /*69980*/  LDSM.16.MT88.4 R4, [R2+0xc080] ;  /* 0x00c080000204783b */ /* 0x000e280000004200 */
[----:B--2---:R-:W-:Y:S01]  /*69990*/  STL.64 [R1+0x36c0], R10 ;  /* 0x0036c00a01007387 */ /* 0x004fe20000100a00 */
[----:B------:R1:W-:Y:S03]  /*699a0*/  STL.64 [R1+0x36b8], R8 ;  /* 0x0036b80801007387 */ /* 0x0003e60000100a00 */
[----:B-1----:R-:W2:Y:S01]  /*699b0*/  LDL.LU R8, [R1+0xc30] ;  /* 0x000c300001087983 */ /* 0x002ea20000300800 */
[----:B------:R-:W2:Y:S02]  /*699c0*/  LDL.LU R9, [R1+0xc34] ;  /* 0x000c340001097983 */ /* 0x000ea40000300800 */
[----:B------:R-:W2:Y:S02]  /*699d0*/  LDL.LU R10, [R1+0xc38] ;  /* 0x000c3800010a7983 */ /* 0x000ea40000300800 */
[----:B------:R-:W2:Y:S01]  /*699e0*/  LDL.LU R11, [R1+0xc3c] ;  /* 0x000c3c00010b7983 */ /* 0x000ea20000300800 */
[----:B------:R-:W-:Y:S01]  /*699f0*/  HMMA.16816.F32.BF16 R16, R24, R18, R12 ;  /* 0x000000121810723c */ /* 0x000fe2000004180c */
[----:B--2---:R-:W-:Y:S01]  /*69a00*/  STL.64 [R1+0x36d8], R10 ;  /* 0x0036d80a01007387 */ /* 0x004fe20000100a00 */
[----:B------:R1:W-:Y:S03]  /*69a10*/  STL.64 [R1+0x36d0], R8 ;  /* 0x0036d00801007387 */ /* 0x0003e60000100a00 */
[----:B-1----:R-:W2:Y:S01]  /*69a20*/  LDL.LU R8, [R1+0xc40] ;  /* 0x000c400001087983 */ /* 0x002ea20000300800 */
[----:B------:R-:W2:Y:S02]  /*69a30*/  LDL.LU R9, [R1+0xc44] ;  /* 0x000c440001097983 */ /* 0x000ea40000300800 */
[----:B------:R-:W2:Y:S02]  /*69a40*/  LDL.LU R10, [R1+0xc48] ;  /* 0x000c4800010a7983 */ /* 0x000ea40000300800 */
[----:B------:R-:W2:Y:S01]  /*69a50*/  LDL.LU R11, [R1+0xc4c] ;  /* 0x000c4c00010b7983 */ /* 0x000ea20000300800 */
[----:B0-----:R0:W-:Y:S01]  /*69a60*/  STL.64 [R1+0x3560], R6 ;  /* 0x0035600601007387 */ /* 0x0011e20000100a00 */
[----:B------:R-:W-:Y:S02]  /*69a70*/  STL.64 [R1+0x3558], R4 ;  /* 0x0035580401007387 */ /* 0x000fe40000100a00 */
[----:B0-----:R-:W-:-:S02]  /*69a80*/  IMAD.MOV.U32 R6, RZ, RZ, R0 ;  /* 0x000000ffff067224 */ /* 0x001fc400078e0000 */
[----:B------:R-:W2:Y:S01]  /*69a90*/  LDL.LU R0, [R1+0x3720] ;  /* 0x0037200001007983 */ /* 0x000ea20000300800 */
[----:B------:R-:W2:Y:S06]  /*69aa0*/  LDL.LU.64 R14, [R1+0x3718] ;  /* 0x00371800010e7983 */ /* 0x000eac0000300a00 */
[----:B------:R-:W-:Y:S02]  /*69ab0*/  STL.64 [R1+0x150], R16 ;  /* 0x0001501001007387 */ /* 0x000fe40000100a00 */
[----:B------:R0:W-:Y:S02]  /*69ac0*/  STL.64 [R1+0x158], R18 ;  /* 0x0001581201007387 */ /* 0x0001e40000100a00 */
[----:B0-----:R-:W3:Y:S01]  /*69ad0*/  LDL.LU.64 R18, [R1+0x3710] ;  /* 0x0037100001127983 */ /* 0x001ee20000300a00 */
[----:B------:R-:W3:Y:S01]  /*69ae0*/  LDL.LU.64 R16, [R1+0x3708] ;  /* 0x0037080001107983 */ /* 0x000ee20000300a00 */
[C---:B--2---:R-:W-:Y:S02]  /*69af0*/  HMMA.16816.F32.BF16 R12, R24.reuse, R14, R20 ;  /* 0x0000000e180c723c */ /* 0x044fe40000041814 */
[----:B------:R-:W3:Y:S11]  /*69b00*/  LDL.LU.64 R22, [R1+0x3700] ;  /* 0x0037000001167983 */ /* 0x000ef60000300a00 */
[----:B------:R-:W-:Y:S10]  /*69b10*/  @!UPT UIADD3 URZ, URZ, URZ, URZ ;  /* 0x0000003f3f3ff290 */ /* 0x000ff4000fffe03f */
[----:B------:R-:W-:Y:S01]  /*69b20*/  STL.64 [R1+0x140], R12 ;  /* 0x0001400c01007387 */ /* 0x000fe20000100a00 */
[----:B------:R0:W-:Y:S03]  /*69b30*/  STL.64 [R1+0x148], R14 ;  /* 0x0001480e01007387 */ /* 0x0001e60000100a00 */
[----:B0-----:R-:W2:Y:S01]  /*69b40*/  LDL.LU.64 R14, [R1+0x36f8] ;  /* 0x0036f800010e7983 */ /* 0x001ea20000300a00 */
[----:B------:R-:W2:Y:S01]  /*69b50*/  LDL.LU.64 R12, [R1+0x36f0] ;  /* 0x0036f000010c7983 */ /* 0x000ea20000300a00 */
[C---:B---3--:R-:W-:Y:S02]  /*69b60*/  HMMA.16816.F32.BF16 R20, R24.reuse, R22, R16 ;  /* 0x000000161814723c */ /* 0x048fe40000041810 */
[----:B------:R-:W2:Y:S11]  /*69b70*/  LDL.LU.64 R18, [R1+0x36e8] ;  /* 0x0036e80001127983 */ /* 0x000eb60000300a00 */
[----:B------:R-:W-:Y:S10]  /*69b80*/  @!UPT UIADD3 URZ, URZ, URZ, URZ ;  /* 0x0000003f3f3ff290 */ /* 0x000ff4000fffe03f */
[----:B------:R-:W-:Y:S01]  /*69b90*/  STL.64 [R1+0x130], R20 ;  /* 0x0001301401007387 */ /* 0x000fe20000100a00 */
[----:B------:R0:W-:Y:S03]  /*69ba0*/  STL.64 [R1+0x138], R22 ;  /* 0x0001381601007387 */ /* 0x0001e60000100a00 */
[----:B0-----:R-:W3:Y:S01]  /*69bb0*/  LDL.LU.64 R22, [R1+0x36e0] ;  /* 0x0036e00001167983 */ /* 0x001ee20000300a00 */
[C---:B--2---:R-:W-:Y:S03]  /*69bc0*/  HMMA.16816.F32.BF16 R16, R24.reuse, R18, R12 ;  /* 0x000000121810723c */ /* 0x044fe6000004180c */
[----:B------:R-:W2:Y:S11]  /*69bd0*/  LDL.LU R12, [R1+0x870] ;  /* 0x00087000010c7983 */ /* 0x000eb60000300800 */
[----:B------:R-:W-:Y:S09]  /*69be0*/  @!UPT UIADD3 URZ, URZ, URZ, URZ ;  /* 0x0000003f3f3ff290 */ /* 0x000ff2000fffe03f */
[----:B------:R0:W-:Y:S01]  /*69bf0*/  STL.64 [R1+0x120], R16 ;  /* 0x0001201001007387 */ /* 0x0001e20000100a00 */
[----:B------:R-:W-:Y:S02]  /*69c00*/  STL.64 [R1+0x128], R18 ;  /* 0x0001281201007387 */ /* 0x000fe40000100a00 */
[----:B------:R-:W2:Y:S02]  /*69c10*/  LDL.LU R13, [R1+0x874] ;  /* 0x00087400010d7983 */ /* 0x000ea40000300800 */
[----:B------:R-:W2:Y:S01]  /*69c20*/  LDL.LU R14, [R1+0x878] ;  /* 0x00087800010e7983 */ /* 0x000ea20000300800 */
[----:B------:R-:W2:Y:S01]  /*69c30*/  LDL.LU R15, [R1+0x87c] ;  /* 0x00087c00010f7983 */ /* 0x000ea20000300800 */
[C---:B---3--:R-:W-:Y:S03]  /*69c40*/  HMMA.16816.F32.BF16 R20, R24.reuse, R22, R8 ;  /* 0x000000161814723c */ /* 0x048fe60000041808 */
[----:B--2---:R-:W-:Y:S01]  /*69c50*/  STL.64 [R1+0x3660], R14 ;  /* 0x0036600e01007387 */ /* 0x004fe20000100a00 */
[----:B------:R1:W-:Y:S02]  /*69c60*/  STL.64 [R1+0x3658], R12 ;  /* 0x0036580c01007387 */ /* 0x0003e40000100a00 */
[----:B0-----:R-:W2:Y:S01]  /*69c70*/  LDL.64 R16, [R1+0xa0] ;  /* 0x0000a00001107983 */ /* 0x001ea20000100a00 */
[----:B-1----:R-:W3:Y:S01]  /*69c80*/  LDL.64 R12, [R1+0xc0] ;  /* 0x0000c000010c7983 */ /* 0x002ee20000100a00 */
[----:B------:R-:W2:Y:S02]  /*69c90*/  LDL.LU.64 R10, [R1+0x36d8] ;  /* 0x0036d800010a7983 */ /* 0x000ea40000300a00 */
[----:B------:R-:W2:Y:S11]  /*69ca0*/  LDL.LU.64 R8, [R1+0x36d0] ;  /* 0x0036d00001087983 */ /* 0x000eb60000300a00 */
[----:B------:R-:W-:Y:S02]  /*69cb0*/  @!UPT UIADD3 URZ, URZ, URZ, URZ ;  /* 0x0000003f3f3ff290 */ /* 0x000fe4000fffe03f */
[----:B------:R-:W-:Y:S01]  /*69cc0*/  STL.64 [R1+0x110], R20 ;  /* 0x0001101401007387 */ /* 0x000fe20000100a00 */
[----:B------:R0:W-:Y:S04]  /*69cd0*/  STL.64 [R1+0x118], R22 ;  /* 0x0001181601007387 */ /* 0x0001e80000100a00 */
        /* <DEDUP_REMOVED lines=17> */
[----:B------:R-:W2:Y:S11]  /*69df0*/  LDL.LU.64 R8, [R1+0x3688] ;  /* 0x0036880001087983 */ /* 0x000eb60000300a00 */
[----:B------:R-:W-:Y:S09]  /*69e00*/  @!UPT UIADD3 URZ, URZ, URZ, URZ ;  /* 0x0000003f3f3ff290 */ /* 0x000ff2000fffe03f */
[----:B------:R-:W-:Y:S01]  /*69e10*/  STL.64 [R1+0x5a0], R20 ;  /* 0x0005a01401007387 */ /* 0x000fe20000100a00 */
[----:B------:R0:W-:Y:S03]  /*69e20*/  STL.64 [R1+0x5a8], R22 ;  /* 0x0005a81601007387 */ /* 0x0001e60000100a00 */
[----:B0-----:R-:W2:Y:S01]  /*69e30*/  LDL.LU.64 R22, [R1+0x3680] ;  /* 0x0036800001167983 */ /* 0x001ea20000300a00 */
[----:B------:R-:W2:Y:S02]  /*69e40*/  LDL.LU.64 R20, [R1+0x3678] ;  /* 0x0036780001147983 */ /* 0x000ea40000300a00 */
[----:B------:R-:W-:-:S07]  /*69e50*/  IMAD.MOV.U32 R7, RZ, RZ, R3 ;  /* 0x000000ffff077224 */ /* 0x000fce00078e0003 */
[----:B--2---:R-:W-:Y:S01]  /*69e60*/  HMMA.16816.F32.BF16 R4, R24, R6, R20 ;  /* 0x000000061804723c */ /* 0x004fe20000041814 */
[----:B------:R-:W2:Y:S01]  /*69e70*/  LDL.LU.64 R22, [R1+0x3670] ;  /* 0x0036700001167983 */ /* 0x000ea20000300a00 */
[----:B------:R-:W2:Y:S02]  /*69e80*/  LDL.LU.64 R20, [R1+0x3668] ;  /* 0x0036680001147983 */ /* 0x000ea40000300a00 */
[----:B------:R-:W4:Y:S11]  /*69e90*/  LDL.LU R24, [R1+0x880] ;  /* 0x0008800001187983 */ /* 0x000f360000300800 */
[----:B------:R-:W-:Y:S08]  /*69ea0*/  @!UPT UIADD3 URZ, URZ, URZ, URZ ;  /* 0x0000003f3f3ff290 */ /* 0x000ff0000fffe03f */
[----:B------:R3:W-:Y:S01]  /*69eb0*/  STL.64 [R1+0xd0], R4 ;  /* 0x0000d00401007387 */ /* 0x0007e20000100a00 */
[----:B------:R-:W-:Y:S02]  /*69ec0*/  STL.64 [R1+0xd8], R6 ;  /* 0x0000d80601007387 */ /* 0x000fe40000100a00 */
[----:B------:R-:W4:Y:S02]  /*69ed0*/  LDL.LU R25, [R1+0x884] ;  /* 0x0008840001197983 */ /* 0x000f240000300800 */
[----:B------:R-:W4:Y:S01]  /*69ee0*/  LDL.LU R26, [R1+0x888] ;  /* 0x00088800011a7983 */ /* 0x000f220000300800 */
[----:B------:R-:W4:Y:S01]  /*69ef0*/  LDL.LU.64 R14, [R1+0x3660] ;  /* 0x00366000010e7983 */ /* 0x000f220000300a00 */
[----:B---3--:R-:W-:Y:S02]  /*69f00*/  IMAD.MOV.U32 R5, RZ, RZ, R12 ;  /* 0x000000ffff057224 */ /* 0x008fe400078e000c */
[----:B------:R-:W-:Y:S01]  /*69f10*/  IMAD.MOV.U32 R4, RZ, RZ, R13 ;  /* 0x000000ffff047224 */ /* 0x000fe200078e000d */
[C---:B--2---:R-:W-:Y:S01]  /*69f20*/  HMMA.16816.F32.BF16 R8, R20.reuse, R12, R8 ;  /* 0x0000000c1408723c */ /* 0x044fe20000041808 */
[----:B------:R-:W2:Y:S11]  /*69f30*/  LDL.LU.64 R12, [R1+0x3658] ;  /* 0x00365800010c7983 */ /* 0x000eb60000300a00 */
[----:B------:R-:W-:Y:S11]  /*69f40*/  @!UPT UIADD3 URZ, URZ, URZ, URZ ;  /* 0x0000003f3f3ff290 */ /* 0x000ff6000fffe03f */
[----:B------:R0:W-:Y:S01]  /*69f50*/  STL.64 [R1+0x590], R8 ;  /* 0x0005900801007387 */ /* 0x0001e20000100a00 */
[----:B------:R-:W-:Y:S03]  /*69f60*/  STL [R1+0x598], R10 ;  /* 0x0005980a01007387 */ /* 0x000fe60000100800 */
[----:B0-----:R-:W4:Y:S01]  /*69f70*/  LDL.LU.64 R8, [R1+0x3650] ;  /* 0x0036500001087983 */ /* 0x001f220000300a00 */
[----:B------:R-:W-:Y:S02]  /*69f80*/  IMAD.MOV.U32 R27, RZ, RZ, R0 ;  /* 0x000000ffff1b7224 */ /* 0x000fe400078e0000 */
[----:B------:R-:W-:Y:S02]  /*69f90*/  IMAD.MOV.U32 R0, RZ, RZ, R11 ;  /* 0x000000ffff007224 */ /* 0x000fe400078e000b */
[----:B------:R-:W-:Y:S01]  /*69fa0*/  STL [R1+0x3580], R4 ;  /* 0x0035800401007387 */ /* 0x000fe20000100800 */
[----:B------:R-:W-:Y:S02]  /*69fb0*/  STL [R1+0x357c], R5 ;  /* 0x00357c0501007387 */ /* 0x000fe40000100800 */
[----:B------:R-:W-:Y:S01]  /*69fc0*/  STL [R1+0x2d18], R0 ;  /* 0x002d180001007387 */ /* 0x000fe20000100800 */
[C---:B----4-:R-:W-:Y:S11]  /*69fd0*/  HMMA.16816.F32.BF16 R24, R20.reuse, R8, R24 ;  /* 0x000000081418723c */ /* 0x050ff60000041818 */
[----:B------:R-:W-:Y:S11]  /*69fe0*/  @!UPT UIADD3 URZ, URZ, URZ, URZ ;  /* 0x0000003f3f3ff290 */ /* 0x000ff6000fffe03f */
[----:B------:R-:W-:Y:S01]  /*69ff0*/  @!UPT UIADD3 URZ, URZ, URZ, URZ ;  /* 0x0000003f3f3ff290 */ /* 0x000fe2000fffe03f */
[----:B------:R0:W-:Y:S01]  /*6a000*/  STL.64 [R1+0x580], R24 ;  /* 0x0005801801007387 */ /* 0x0001e20000100a00 */
[----:B------:R-:W-:Y:S03]  /*6a010*/  STL.64 [R1+0x588], R26 ;  /* 0x0005881a01007387 */ /* 0x000fe60000100a00 */
[----:B0-----:R-:W3:Y:S01]  /*6a020*/  LDL.64 R24, [R1+0x70] ;  /* 0x0000700001187983 */ /* 0x001ee20000100a00 */
[----:B------:R-:W-:Y:S02]  /*6a030*/  IMAD.MOV.U32 R7, RZ, RZ, R8 ;  /* 0x000000ffff077224 */ /* 0x000fe400078e0008 */
[----:B------:R-:W-:Y:S02]  /*6a040*/  IMAD.MOV.U32 R6, RZ, RZ, R9 ;  /* 0x000000ffff067224 */ /* 0x000fe400078e0009 */
[----:B------:R-:W4:Y:S04]  /*6a050*/  LDL.64 R8, [R1+0x90] ;  /* 0x0000900001087983 */ /* 0x000f280000100a00 */
[----:B---3--:R0:W-:Y:S04]  /*6a060*/  STL.64 [R1+0x3618], R24 ;  /* 0x0036181801007387 */ /* 0x0081e80000100a00 */
        /* <DEDUP_REMOVED lines=8> */
[----:B------:R-:W-:Y:S02]  /*6a0f0*/  STL [R1+0x3588], R6 ;  /* 0x0035880601007387 */ /* 0x000fe40000100800 */
[----:B------:R0:W-:Y:S02]  /*6a100*/  STL [R1+0x3584], R7 ;  /* 0x0035840701007387 */ /* 0x0001e40000100800 */
[----:B0-----:R-:W-:Y:S07]  /*6a110*/  HMMA.16816.F32.BF16 R4, R20, R16, R12 ;  /* 0x000000101404723c */ /* 0x001fee000004180c */
[----:B------:R-:W-:-:S02]  /*6a120*/  IMAD.MOV.U32 R13, RZ, RZ, R17 ;  /* 0x000000ffff0d7224 */ /* 0x000fc400078e0011 */
[----:B------:R-:W-:Y:S02]  /*6a130*/  IMAD.MOV.U32 R12, RZ, RZ, R16 ;  /* 0x000000ffff0c7224 */ /* 0x000fe400078e0010 */
[----:B------:R-:W3:Y:S01]  /*6a140*/  LDL.LU.64 R16, [R1+0x3648] ;  /* 0x0036480001107983 */ /* 0x000ee20000300a00 */
[----:B------:R-:W-:Y:S02]  /*6a150*/  STL [R1+0x3590], R13 ;  /* 0x0035900d01007387 */ /* 0x000fe40000100800 */
[----:B------:R0:W-:Y:S02]  /*6a160*/  STL [R1+0x358c], R12 ;  /* 0x00358c0c01007387 */ /* 0x0001e40000100800 */
[----:B0-----:R-:W3:Y:S01]  /*6a170*/  LDL.LU R12, [R1+0x840] ;  /* 0x00084000010c7983 */ /* 0x001ee20000300800 */
[----:B------:R-:W3:Y:S02]  /*6a180*/  LDL.LU R13, [R1+0x844] ;  /* 0x00084400010d7983 */ /* 0x000ee40000300800 */
[----:B------:R-:W3:Y:S02]  /*6a190*/  LDL.LU R14, [R1+0x848] ;  /* 0x00084800010e7983 */ /* 0x000ee40000300800 */
[----:B------:R-:W3:Y:S02]  /*6a1a0*/  LDL.LU R15, [R1+0x84c] ;  /* 0x00084c00010f7983 */ /* 0x000ee40000300800 */
[----:B------:R-:W-:-:S02]  /*6a1b0*/  IMAD.MOV.U32 R26, RZ, RZ, R29 ;  /* 0x000000ffff1a7224 */ /* 0x000fc400078e001d */
[----:B------:R-:W-:Y:S02]  /*6a1c0*/  IMAD.MOV.U32 R27, RZ, RZ, R28 ;  /* 0x000000ffff1b7224 */ /* 0x000fe400078e001c */
[----:B------:R-:W-:Y:S02]  /*6a1d0*/  IMAD.MOV.U32 R28, RZ, RZ, R7 ;  /* 0x000000ffff1c7224 */ /* 0x000fe400078e0007 */
[----:B------:R-:W-:Y:S02]  /*6a1e0*/  IMAD.MOV.U32 R29, RZ, RZ, R6 ;  /* 0x000000ffff1d7224 */ /* 0x000fe400078e0006 */
[----:B------:R-:W-:Y:S02]  /*6a1f0*/  IMAD.MOV.U32 R19, RZ, RZ, R5 ;  /* 0x000000ffff137224 */ /* 0x000fe400078e0005 */
[----:B------:R-:W-:Y:S02]  /*6a200*/  IMAD.MOV.U32 R18, RZ, RZ, R4 ;  /* 0x000000ffff127224 */ /* 0x000fe400078e0004 */
[----:B----4-:R-:W-:-:S02]  /*6a210*/  IMAD.MOV.U32 R4, RZ, RZ, R8 ;  /* 0x000000ffff047224 */ /* 0x010fc400078e0008 */
[----:B------:R-:W-:Y:S01]  /*6a220*/  IMAD.MOV.U32 R5, RZ, RZ, R9 ;  /* 0x000000ffff057224 */ /* 0x000fe200078e0009 */
[C---:B--2---:R-:W-:Y:S11]  /*6a230*/  HMMA.16816.F32.BF16 R24, R20.reuse, R8, R24 ;  /* 0x000000081418723c */ /* 0x044ff60000041818 */
[----:B------:R-:W-:Y:S11]  /*6a240*/  @!UPT UIADD3 URZ, URZ, URZ, URZ ;  /* 0x0000003f3f3ff290 */ /* 0x000ff6000fffe03f */
[----:B------:R-:W-:Y:S02]  /*6a250*/  @!UPT UIADD3 URZ, URZ, URZ, URZ ;  /* 0x0000003f3f3ff290 */ /* 0x000fe4000fffe03f */
[----:B------:R-:W-:Y:S02]  /*6a260*/  IMAD.MOV.U32 R10, RZ, RZ, R26 ;  /* 0x000000ffff0a7224 */ /* 0x000fe400078e001a */
[----:B------:R-:W-:Y:S01]  /*6a270*/  IMAD.MOV.U32 R11, RZ, RZ, R27 ;  /* 0x000000ffff0b7224 */ /* 0x000fe200078e001b */
[----:B---3--:R-:W-:Y:S01]  /*6a280*/  STL.64 [R1+0x3628], R14 ;  /* 0x0036280e01007387 */ /* 0x008fe20000100a00 */
[----:B------:R0:W-:Y:S03]  /*6a290*/  STL.64 [R1+0x3620], R12 ;  /* 0x0036200c01007387 */ /* 0x0001e60000100a00 */
[----:B0-----:R-:W2:Y:S01]  /*6a2a0*/  LDL.64 R12, [R1+0x80] ;  /* 0x00008000010c7983 */ /* 0x001ea20000100a00 */
[----:B------:R-:W-:Y:S02]  /*6a2b0*/  STL [R1+0x2cf4], R28 ;  /* 0x002cf41c01007387 */ /* 0x000fe40000100800 */
[----:B------:R-:W-:Y:S02]  /*6a2c0*/  STL [R1+0x2cf0], R29 ;  /* 0x002cf01d01007387 */ /* 0x000fe40000100800 */
[----:B------:R-:W-:Y:S01]  /*6a2d0*/  STL [R1+0x2cec], R19 ;  /* 0x002cec1301007387 */ /* 0x000fe20000100800 */
[----:B------:R-:W-:Y:S01]  /*6a2e0*/  STL [R1+0x2ce8], R18 ;  /* 0x002ce81201007387 */ /* 0x000fe20000100800 */
[----:B------:R-:W3:Y:S02]  /*6a2f0*/  LDL.LU.64 R8, [R1+0x3640] ;  /* 0x0036400001087983 */ /* 0x000ee40000300a00 */
[----:B------:R0:W-:Y:S02]  /*6a300*/  STL.64 [R1+0x560], R24 ;  /* 0x0005601801007387 */ /* 0x0001e40000100a00 */
[----:B------:R-:W2:Y:S01]  /*6a310*/  LDL.LU.64 R26, [R1+0x3638] ;  /* 0x00363800011a7983 */ /* 0x000ea20000300a00 */
[----:B0-----:R-:W2:Y:S01]  /*6a320*/  LDL.LU.64 R24, [R1+0x3630] ;  /* 0x0036300001187983 */ /* 0x001ea20000300a00 */
[----:B------:R-:W-:Y:S02]  /*6a330*/  STL [R1+0x3598], R5 ;  /* 0x0035980501007387 */ /* 0x000fe40000100800 */
[----:B------:R-:W-:Y:S02]  /*6a340*/  STL [R1+0x3594], R4 ;  /* 0x0035940401007387 */ /* 0x000fe40000100800 */
[----:B------:R0:W-:Y:S01]  /*6a350*/  STL [R1+0x3304], R11 ;  /* 0x0033040b01007387 */ /* 0x0001e20000100800 */
[----:B------:R-:W-:Y:S01]  /*6a360*/  STL [R1+0x3300], R10 ;  /* 0x0033000a01007387 */ /* 0x000fe20000100800 */
[----:B------:R-:W4:Y:S01]  /*6a370*/  LDL.LU.64 R14, [R1+0x3628] ;  /* 0x00362800010e7983 */ /* 0x000f220000300a00 */
[----:B--2---:R-:W-:Y:S01]  /*6a380*/  HMMA.16816.F32.BF16 R24, R20, R12, R24 ;  /* 0x0000000c1418723c */ /* 0x004fe20000041818 */
[----:B------:R-:W-:-:S02]  /*6a390*/  IMAD.MOV.U32 R7, RZ, RZ, R12 ;  /* 0x000000ffff077224 */ /* 0x000fc400078e000c */
[----:B0-----:R-:W-:Y:S02]  /*6a3a0*/  IMAD.MOV.U32 R11, RZ, RZ, R13 ;  /* 0x000000ffff0b7224 */ /* 0x001fe400078e000d */
[----:B------:R-:W4:Y:S11]  /*6a3b0*/  LDL.LU.64 R12, [R1+0x3620] ;  /* 0x00362000010c7983 */ /* 0x000f360000300a00 */
[----:B------:R-:W-:Y:S07]  /*6a3c0*/  @!UPT UIADD3 URZ, URZ, URZ, URZ ;  /* 0x0000003f3f3ff290 */ /* 0x000fee000fffe03f */
[----:B------:R0:W-:Y:S01]  /*6a3d0*/  STL.64 [R1+0x550], R24 ;  /* 0x0005501801007387 */ /* 0x0001e20000100a00 */
[----:B------:R-:W-:Y:S03]  /*6a3e0*/  STL [R1+0x558], R26 ;  /* 0x0005581a01007387 */ /* 0x000fe60000100800 */
[----:B0-----:R-:W4:Y:S01]  /*6a3f0*/  LDL.LU.64 R24, [R1+0x3618] ;  /* 0x0036180001187983 */ /* 0x001f220000300a00 */
[----:B------:R-:W-:Y:S02]  /*6a400*/  IMAD.MOV.U32 R0, RZ, RZ, R27 ;  /* 0x000000ffff007224 */ /* 0x000fe400078e001b */
[----:B------:R-:W-:Y:S02]  /*6a410*/  STL [R1+0x35a0], R11 ;  /* 0x0035a00b01007387 */ /* 0x000fe40000100800 */
[----:B------:R-:W-:Y:S01]  /*6a420*/  STL [R1+0x359c], R7 ;  /* 0x00359c0701007387 */ /* 0x000fe20000100800 */
[----:B------:R-:W2:Y:S01]  /*6a430*/  LDL.64 R4, [R1+0x60] ;  /* 0x0000600001047983 */ /* 0x000ea20000100a00 */
[----:B------:R-:W-:Y:S01]  /*6a440*/  STL [R1+0x2e48], R0 ;  /* 0x002e480001007387 */ /* 0x000fe20000100800 */
[----:B----4-:R-:W-:Y:S01]  /*6a450*/  HMMA.16816.F32.BF16 R12, R20, R24, R12 ;  /* 0x00000018140c723c */ /* 0x010fe2000004180c */
[----:B------:R-:W-:Y:S11]  /*6a460*/  IMAD.MOV.U32 R10, RZ, RZ, R24 ;  /* 0x000000ffff0a7224 */ /* 0x000ff600078e0018 */
[----:B------:R-:W-:Y:S11]  /*6a470*/  @!UPT UIADD3 URZ, URZ, URZ, URZ ;  /* 0x0000003f3f3ff290 */ /* 0x000ff6000fffe03f */
[----:B------:R-:W-:Y:S01]  /*6a480*/  @!UPT UIADD3 URZ, URZ, URZ, URZ ;  /* 0x0000003f3f3ff290 */ /* 0x000fe2000fffe03f */
[----:B------:R-:W-:Y:S02]  /*6a490*/  IMAD.MOV.U32 R28, RZ, RZ, R12 ;  /* 0x000000ffff1c7224 */ /* 0x000fe400078e000c */
[----:B------:R-:W-:Y:S02]  /*6a4a0*/  IMAD.MOV.U32 R29, RZ, RZ, R13 ;  /* 0x000000ffff1d7224 */ /* 0x000fe400078e000d */
[----:B------:R-:W4:Y:S01]  /*6a4b0*/  LDL.64 R12, [R1+0x50] ;  /* 0x00005000010c7983 */ /* 0x000f220000100a00 */
[----:B------:R-:W-:Y:S02]  /*6a4c0*/  STL [R1+0x3570], R10 ;  /* 0x0035700a01007387 */ /* 0x000fe40000100800 */
[----:B---3--:R0:W-:Y:S02]  /*6a4d0*/  STL.64 [R1+0x3568], R8 ;  /* 0x0035680801007387 */ /* 0x0081e40000100a00 */
[----:B0-----:R-:W2:Y:S01]  /*6a4e0*/  LDL.LU R8, [R1+0x8e0] ;  /* 0x0008e00001087983 */ /* 0x001ea20000300800 */
[----:B------:R-:W2:Y:S02]  /*6a4f0*/  LDL.LU R9, [R1+0x8e4] ;  /* 0x0008e40001097983 */ /* 0x000ea40000300800 */
[----:B------:R-:W2:Y:S02]  /*6a500*/  LDL.LU R10, [R1+0x8e8] ;  /* 0x0008e800010a7983 */ /* 0x000ea40000300800 */
[----:B------:R-:W2:Y:S02]  /*6a510*/  LDL.LU R11, [R1+0x8ec] ;  /* 0x0008ec00010b7983 */ /* 0x000ea40000300800 */
[----:B------:R-:W-:-:S02]  /*6a520*/  IMAD.MOV.U32 R3, RZ, RZ, R25 ;  /* 0x000000ffff037224 */ /* 0x000fc400078e0019 */
[----:B------:R-:W0:Y:S01]  /*6a530*/  LDSM.16.MT88.4 R24, [R2+0xc100] ;  /* 0x00c100000218783b */ /* 0x000e220000004200 */
[----:B------:R-:W-:Y:S02]  /*6a540*/  IMAD.MOV.U32 R18, RZ, RZ, R15 ;  /* 0x000000ffff127224 */ /* 0x000fe400078e000f */
[----:B------:R-:W-:-:S03]  /*6a550*/  IMAD.MOV.U32 R19, RZ, RZ, R14 ;  /* 0x000000ffff137224 */ /* 0x000fc600078e000e */
[----:B------:R-:W-:Y:S02]  /*6a560*/  STL [R1+0x2eac], R18 ;  /* 0x002eac1201007387 */ /* 0x000fe40000100800 */
[----:B------:R-:W-:Y:S02]  /*6a570*/  STL [R1+0x2ea8], R19 ;  /* 0x002ea81301007387 */ /* 0x000fe40000100800 */
[----:B------:R-:W-:Y:S02]  /*6a580*/  STL [R1+0x2e70], R29 ;  /* 0x002e701d01007387 */ /* 0x000fe40000100800 */
[----:B------:R-:W-:Y:S01]  /*6a590*/  STL [R1+0x2e4c], R28 ;  /* 0x002e4c1c01007387 */ /* 0x000fe20000100800 */
[----:B0-----:R-:W-:Y:S01]  /*6a5a0*/  STL.64 [R1+0x3400], R26 ;  /* 0x0034001a01007387 */ /* 0x001fe20000100a00 */
[----:B------:R2:W-:Y:S02]  /*6a5b0*/  STL.64 [R1+0x33f8], R24 ;  /* 0x0033f81801007387 */ /* 0x0005e40000100a00 */
[----:B--2---:R-:W-:Y:S07]  /*6a5c0*/  HMMA.16816.F32.BF16 R24, R20, R4, R8 ;  /* 0x000000041418723c */ /* 0x004fee0000041808 */
[----:B------:R-:W-:-:S02]  /*6a5d0*/  IMAD.MOV.U32 R9, RZ, RZ, R4 ;  /* 0x000000ffff097224 */ /* 0x000fc400078e0004 */
[----:B------:R-:W-:Y:S11]  /*6a5e0*/  IMAD.MOV.U32 R8, RZ, RZ, R5 ;  /* 0x000000ffff087224 */ /* 0x000ff600078e0005 */
[----:B------:R-:W-:Y:S03]  /*6a5f0*/  @!UPT UIADD3 URZ, URZ, URZ, URZ ;  /* 0x0000003f3f3ff290 */ /* 0x000fe6000fffe03f */
[----:B------:R0:W-:Y:S01]  /*6a600*/  STL.64 [R1+0x8e0], R24 ;  /* 0x0008e01801007387 */ /* 0x0001e20000100a00 */
[----:B------:R1:W-:Y:S03]  /*6a610*/  STL.64 [R1+0x8e8], R26 ;  /* 0x0008e81a01007387 */ /* 0x0003e60000100a00 */
[----:B0-----:R-:W2:Y:S01]  /*6a620*/  LDL.LU R24, [R1+0xbc0] ;  /* 0x000bc00001187983 */ /* 0x001ea20000300800 */
[----:B------:R-:W2:Y:S02]  /*6a630*/  LDL.LU R25, [R1+0xbc4] ;  /* 0x000bc40001197983 */ /* 0x000ea40000300800 */
[----:B-1----:R-:W3:Y:S02]  /*6a640*/  LDL.LU R26, [R1+0xbc8] ;  /* 0x000bc800011a7983 */ /* 0x002ee40000300800 */
[----:B------:R-:W3:Y:S01]  /*6a650*/  LDL.LU R27, [R1+0xbcc] ;  /* 0x000bcc00011b7983 */ /* 0x000ee20000300800 */
        /* <DEDUP_REMOVED lines=12> */
[----:B0-----:R-:W4:Y:S01]  /*6a720*/  LDL.LU R4, [R1+0x8d0] ;  /* 0x0008d00001047983 */ /* 0x001f220000300800 */
[----:B------:R-:W4:Y:S02]  /*6a730*/  LDL.LU R5, [R1+0x8d4] ;  /* 0x0008d40001057983 */ /* 0x000f240000300800 */
[----:B------:R-:W4:Y:S02]  /*6a740*/  LDL.LU R6, [R1+0x8d8] ;  /* 0x0008d80001067983 */ /* 0x000f240000300800 */
[----:B------:R-:W4:Y:S01]  /*6a750*/  LDL.LU R7, [R1+0x8dc] ;  /* 0x0008dc0001077983 */ /* 0x000f220000300800 */
[----:B---3--:R-:W-:Y:S01]  /*6a760*/  STL.64 [R1+0x35b0], R26 ;  /* 0x0035b01a01007387 */ /* 0x008fe20000100a00 */
[----:B------:R0:W-:Y:S03]  /*6a770*/  STL.64 [R1+0x35a8], R24 ;  /* 0x0035a81801007387 */ /* 0x0001e60000100a00 */
[----:B0-----:R-:W2:Y:S01]  /*6a780*/  LDL.LU R24, [R1+0xbd0] ;  /* 0x000bd00001187983 */ /* 0x001ea20000300800 */
[----:B------:R-:W2:Y:S02]  /*6a790*/  LDL.LU R25, [R1+0xbd4] ;  /* 0x000bd40001197983 */ /* 0x000ea40000300800 */
[----:B------:R-:W3:Y:S02]  /*6a7a0*/  LDL.LU R26, [R1+0xbd8] ;  /* 0x000bd800011a7983 */ /* 0x000ee40000300800 */
[----:B------:R-:W3:Y:S02]  /*6a7b0*/  LDL.LU R27, [R1+0xbdc] ;  /* 0x000bdc00011b7983 */ /* 0x000ee40000300800 */
[----:B---3--:R-:W-:Y:S01]  /*6a7c0*/  STL.64 [R1+0x35d0], R26 ;  /* 0x0035d01a01007387 */ /* 0x008fe20000100a00 */
[----:B--2---:R0:W-:Y:S03]  /*6a7d0*/  STL.64 [R1+0x35c8], R24 ;  /* 0x0035c81801007387 */ /* 0x0041e60000100a00 */
[----:B0-----:R-:W2:Y:S01]  /*6a7e0*/  LDL.64 R24, [R1+0x10] ;  /* 0x0000100001187983 */ /* 0x001ea20000100a00 */
[----:B----4-:R-:W-:Y:S03]  /*6a7f0*/  HMMA.16816.F32.BF16 R4, R20, R12, R4 ;  /* 0x0000000c1404723c */ /* 0x010fe60000041804 */
[----:B--2---:R0:W-:Y:S04]  /*6a800*/  STL.64 [R1+0x35e8], R24 ;  /* 0x0035e81801007387 */ /* 0x0041e80000100a00 */
[----:B0-----:R-:W2:Y:S11]  /*6a810*/  LDL.64 R24, [R1+0x20] ;  /* 0x0000200001187983 */ /* 0x001eb60000100a00 */
[----:B------:R-:W-:Y:S06]  /*6a820*/  @!UPT UIADD3 URZ, URZ, URZ, URZ ;  /* 0x0000003f3f3ff290 */ /* 0x000fec000fffe03f */
[----:B------:R-:W-:Y:S02]  /*6a830*/  IMAD.MOV.U32 R14, RZ, RZ, R6 ;  /* 0x000000ffff0e7224 */ /* 0x000fe400078e0006 */
[----:B------:R-:W-:Y:S01]  /*6a840*/  IMAD.MOV.U32 R15, RZ, RZ, R7 ;  /* 0x000000ffff0f7224 */ /* 0x000fe200078e0007 */
[----:B--2---:R0:W-:Y:S04]  /*6a850*/  STL.64 [R1+0x35f0], R24 ;  /* 0x0035f01801007387 */ /* 0x0041e80000100a00 */
[----:B0-----:R-:W2:Y:S01]  /*6a860*/  LDL.64 R24, [R1+0x40] ;  /* 0x0000400001187983 */ /* 0x001ea20000100a00 */
[----:B------:R0:W-:Y:S02]  /*6a870*/  STL.64 [R1+0x8d0], R4 ;  /* 0x0008d00401007387 */ /* 0x0001e40000100a00 */
[----:B------:R-:W2:Y:S01]  /*6a880*/  LDL.LU.64 R6, [R1+0x3610] ;  /* 0x0036100001067983 */ /* 0x000ea20000300a00 */
[----:B0-----:R-:W2:Y:S01]  /*6a890*/  LDL.LU.64 R4, [R1+0x3608] ;  /* 0x0036080001047983 */ /* 0x001ea20000300a00 */
[----:B------:R-:W-:-:S05]  /*6a8a0*/  IMAD.MOV.U32 R10, RZ, RZ, R13 ;  /* 0x000000ffff0a7224 */ /* 0x000fca00078e000d */
[----:B------:R-:W-:Y:S01]  /*6a8b0*/  STL [R1+0x35e0], R10 ;  /* 0x0035e00a01007387 */ /* 0x000fe20000100800 */
[----:B------:R0:W-:Y:S02]  /*6a8c0*/  STL.64 [R1+0x35d8], R8 ;  /* 0x0035d80801007387 */ /* 0x0001e40000100a00 */
[----:B------:R-:W-:Y:S01]  /*6a8d0*/  IMAD.MOV.U32 R18, RZ, RZ, R12 ;  /* 0x000000ffff127224 */ /* 0x000fe200078e000c */
[----:B0-----:R-:W3:Y:S01]  /*6a8e0*/  LDL.LU R8, [R1+0xbe0] ;  /* 0x000be00001087983 */ /* 0x001ee20000300800 */
[----:B------:R-:W3:Y:S02]  /*6a8f0*/  LDL.LU R9, [R1+0xbe4] ;  /* 0x000be40001097983 */ /* 0x000ee40000300800 */
[----:B------:R-:W3:Y:S02]  /*6a900*/  LDL.LU R10, [R1+0xbe8] ;  /* 0x000be800010a7983 */ /* 0x000ee40000300800 */
[----:B------:R-:W3:Y:S01]  /*6a910*/  LDL.LU R11, [R1+0xbec] ;  /* 0x000bec00010b7983 */ /* 0x000ee20000300800 */
[----:B------:R-:W-:Y:S01]  /*6a920*/  STL [R1+0x2c5c], R15 ;  /* 0x002c5c0f01007387 */ /* 0x000fe20000100800 */
[----:B------:R-:W-:Y:S02]  /*6a930*/  STL [R1+0x2c58], R14 ;  /* 0x002c580e01007387 */ /* 0x000fe40000100800 */
[----:B------:R-:W4:Y:S01]  /*6a940*/  LDL.64 R12, [R1+0x30] ;  /* 0x00003000010c7983 */ /* 0x000f220000100a00 */
[----:B--2---:R-:W-:Y:S11]  /*6a950*/  HMMA.16816.F32.BF16 R4, R20, R24, R4 ;  /* 0x000000181404723c */ /* 0x004ff60000041804 */
[----:B------:R-:W-:Y:S11]  /*6a960*/  @!UPT UIADD3 URZ, URZ, URZ, URZ ;  /* 0x0000003f3f3ff290 */ /* 0x000ff6000fffe03f */
[----:B------:R-:W-:Y:S01]  /*6a970*/  @!UPT UIADD3 URZ, URZ, URZ, URZ ;  /* 0x0000003f3f3ff290 */ /* 0x000fe2000fffe03f */
[----:B------:R-:W-:Y:S01]  /*6a980*/  STL.64 [R1+0x8c0], R4 ;  /* 0x0008c00401007387 */ /* 0x000fe20000100a00 */
[----:B------:R0:W-:Y:S03]  /*6a990*/  STL.64 [R1+0x8c8], R6 ;  /* 0x0008c80601007387 */ /* 0x0001e60000100a00 */
[----:B0-----:R-:W2:Y:S01]  /*6a9a0*/  LDL.LU.64 R6, [R1+0x3600] ;  /* 0x0036000001067983 */ /* 0x001ea20000300a00 */
[----:B------:R-:W2:Y:S02]  /*6a9b0*/  LDL.LU.64 R4, [R1+0x35f8] ;  /* 0x0035f80001047983 */ /* 0x000ea40000300a00 */
[----:B------:R-:W-:Y:S02]  /*6a9c0*/  IMAD.MOV.U32 R28, RZ, RZ, R24 ;  /* 0x000000ffff1c7224 */ /* 0x000fe400078e0018 */
[----:B------:R-:W-:-:S05]  /*6a9d0*/  IMAD.MOV.U32 R19, RZ, RZ, R25 ;  /* 0x000000ffff137224 */ /* 0x000fca00078e0019 */
[----:B------:R-:W-:Y:S01]  /*6a9e0*/  STL.64 [R1+0x35c0], R18 ;  /* 0x0035c01201007387 */ /* 0x000fe20000100a00 */
[----:B------:R0:W-:Y:S02]  /*6a9f0*/  STL.64 [R1+0x35b8], R16 ;  /* 0x0035b81001007387 */ /* 0x0001e40000100a00 */
[----:B----4-:R-:W-:Y:S01]  /*6aa00*/  IMAD.MOV.U32 R29, RZ, RZ, R13 ;  /* 0x000000ffff1d7224 */ /* 0x010fe200078e000d */
[----:B0-----:R-:W4:Y:S01]  /*6aa10*/  LDL.64 R16, [R1] ;  /* 0x0000000001107983 */ /* 0x001f220000100a00 */
[C---:B--2---:R-:W-:Y:S07]  /*6aa20*/  HMMA.16816.F32.BF16 R24, R20.reuse, R12, R4 ;  /* 0x0000000c1418723c */ /* 0x044fee0000041804 */
[----:B------:R-:W-:Y:S11]  /*6aa30*/  IMAD.MOV.U32 R6, RZ, RZ, R12 ;  /* 0x000000ffff067224 */ /* 0x000ff600078e000c */
[----:B------:R-:W-:Y:S06]  /*6aa40*/  @!UPT UIADD3 URZ, URZ, URZ, URZ ;  /* 0x0000003f3f3ff290 */ /* 0x000fec000fffe03f */
[----:B------:R-:W-:Y:S02]  /*6aa50*/  IMAD.MOV.U32 R14, RZ, RZ, R27 ;  /* 0x000000ffff0e7224 */ /* 0x000fe400078e001b */
[----:B------:R-:W-:Y:S01]  /*6aa60*/  IMAD.MOV.U32 R15, RZ, RZ, R26 ;  /* 0x000000ffff0f7224 */ /* 0x000fe200078e001a */
[----:B------:R0:W-:Y:S04]  /*6aa70*/  STL.64 [R1+0x8b0], R24 ;  /* 0x0008b01801007387 */ /* 0x0001e80000100a00 */
[----:B0-----:R-:W2:Y:S01]  /*6aa80*/  LDL.LU.64 R24, [R1+0x35f0] ;  /* 0x0035f00001187983 */ /* 0x001ea20000300a00 */
[----:B------:R0:W-:Y:S02]  /*6aa90*/  STL [R1+0x2c64], R14 ;  /* 0x002c640e01007387 */ /* 0x0001e40000100800 */
[----:B------:R1:W-:Y:S02]  /*6aaa0*/  STL [R1+0x2c60], R15 ;  /* 0x002c600f01007387 */ /* 0x0003e40000100800 */
[----:B------:R-:W2:Y:S01]  /*6aab0*/  LDL.LU R12, [R1+0xbf0] ;  /* 0x000bf000010c7983 */ /* 0x000ea20000300800 */
[----:B------:R-:W2:Y:S04]  /*6aac0*/  LDL.LU R13, [R1+0xbf4] ;  /* 0x000bf400010d7983 */ /* 0x000ea80000300800 */
[----:B0-----:R-:W2:Y:S01]  /*6aad0*/  LDL.LU R14, [R1+0xbf8] ;  /* 0x000bf800010e7983 */ /* 0x001ea20000300800 */
[----:B-1----:R-:W2:Y:S02]  /*6aae0*/  LDL.LU R15, [R1+0xbfc] ;  /* 0x000bfc00010f7983 */ /* 0x002ea40000300800 */
[C---:B--2---:R-:W-:Y:S11]  /*6aaf0*/  HMMA.16816.F32.BF16 R12, R20.reuse, R24, R12 ;  /* 0x00000018140c723c */ /* 0x044ff6000004180c */
[----:B------:R-:W-:Y:S11]  /*6ab00*/  @!UPT UIADD3 URZ, URZ, URZ, URZ ;  /* 0x0000003f3f3ff290 */ /* 0x000ff6000fffe03f */
[----:B------:R-:W-:Y:S01]  /*6ab10*/  @!UPT UIADD3 URZ, URZ, URZ, URZ ;  /* 0x0000003f3f3ff290 */ /* 0x000fe2000fffe03f */
[----:B------:R0:W-:Y:S01]  /*6ab20*/  STL.64 [R1+0x8a0], R12 ;  /* 0x0008a00c01007387 */ /* 0x0001e20000100a00 */
[----:B------:R-:W-:Y:S02]  /*6ab30*/  STL.64 [R1+0x8a8], R14 ;  /* 0x0008a80e01007387 */ /* 0x000fe40000100a00 */
[----:B0-----:R-:W-:Y:S02]  /*6ab40*/  IMAD.MOV.U32 R13, RZ, RZ, R24 ;  /* 0x000000ffff0d7224 */ /* 0x001fe400078e0018 */
[----:B------:R-:W-:Y:S02]  /*6ab50*/  IMAD.MOV.U32 R12, RZ, RZ, R25 ;  /* 0x000000ffff0c7224 */ /* 0x000fe400078e0019 */
[----:B------:R-:W3:Y:S02]  /*6ab60*/  LDL.LU.64 R24, [R1+0x35e8] ;  /* 0x0035e80001187983 */ /* 0x000ee40000300a00 */
[----:B---3--:R-:W-:Y:S01]  /*6ab70*/  HMMA.16816.F32.BF16 R8, R20, R24, R8 ;  /* 0x000000181408723c */ /* 0x008fe20000041808 */
[----:B------:R-:W-:-:S02]  /*6ab80*/  IMAD.MOV.U32 R5, RZ, RZ, R24 ;  /* 0x000000ffff057224 */ /* 0x000fc400078e0018 */
[----:B------:R-:W-:Y:S11]  /*6ab90*/  IMAD.MOV.U32 R4, RZ, RZ, R25 ;  /* 0x000000ffff047224 */ /* 0x000ff600078e0019 */
[----:B------:R-:W-:Y:S09]  /*6aba0*/  @!UPT UIADD3 URZ, URZ, URZ, URZ ;  /* 0x0000003f3f3ff290 */ /* 0x000ff2000fffe03f */
[----:B------:R-:W-:Y:S01]  /*6abb0*/  STL.64 [R1+0x890], R8 ;  /* 0x0008900801007387 */ /* 0x000fe20000100a00 */
[----:B------:R0:W-:Y:S03]  /*6abc0*/  STL.64 [R1+0x898], R10 ;  /* 0x0008980a01007387 */ /* 0x0001e60000100a00 */
[----:B0-----:R-:W2:Y:S01]  /*6abd0*/  LDL.LU R10, [R1+0x35e0] ;  /* 0x0035e000010a7983 */ /* 0x001ea20000300800 */
[----:B------:R-:W3:Y:S02]  /*6abe0*/  LDL.LU.64 R8, [R1+0x35d8] ;  /* 0x0035d80001087983 */ /* 0x000ee40000300a00 */
[----:B------:R-:W2:Y:S02]  /*6abf0*/  LDL.LU.64 R26, [R1+0x35d0] ;  /* 0x0035d000011a7983 */ /* 0x000ea40000300a00 */
[----:B------:R-:W2:Y:S02]  /*6ac00*/  LDL.LU.64 R24, [R1+0x35c8] ;  /* 0x0035c80001187983 */ /* 0x000ea40000300a00 */
[----:B----4-:R-:W-:-:S02]  /*6ac10*/  IMAD.MOV.U32 R11, RZ, RZ, R16 ;  /* 0x000000ffff0b7224 */ /* 0x010fc400078e0010 */
[----:B------:R-:W-:Y:S01]  /*6ac20*/  IMAD.MOV.U32 R7, RZ, RZ, R17 ;  /* 0x000000ffff077224 */ /* 0x000fe200078e0011 */
[----:B------:R-:W4:Y:S01]  /*6ac30*/  LDL.LU.64 R18, [R1+0x35c0] ;  /* 0x0035c00001127983 */ /* 0x000f220000300a00 */
[C---:B--2---:R-:W-:Y:S03]  /*6ac40*/  HMMA.16816.F32.BF16 R24, R20.reuse, R16, R24 ;  /* 0x000000101418723c */ /* 0x044fe60000041818 */
[----:B------:R-:W2:Y:S11]  /*6ac50*/  LDL.LU.64 R16, [R1+0x35b8] ;  /* 0x0035b80001107983 */ /* 0x000eb60000300a00 */
[----:B------:R-:W-:Y:S09]  /*6ac60*/  @!UPT UIADD3 URZ, URZ, URZ, URZ ;  /* 0x0000003f3f3ff290 */ /* 0x000ff2000fffe03f */
[----:B------:R0:W-:Y:S01]  /*6ac70*/  STL.64 [R1+0x880], R24 ;  /* 0x0008801801007387 */ /* 0x0001e20000100a00 */
[----:B------:R-:W-:Y:S02]  /*6ac80*/  IMAD.MOV.U32 R14, RZ, RZ, R26 ;  /* 0x000000ffff0e7224 */ /* 0x000fe400078e001a */
[----:B------:R-:W-:Y:S02]  /*6ac90*/  IMAD.MOV.U32 R15, RZ, RZ, R27 ;  /* 0x000000ffff0f7224 */ /* 0x000fe400078e001b */
[----:B------:R-:W3:Y:S04]  /*6aca0*/  LDL.LU.64 R26, [R1+0x35b0] ;  /* 0x0035b000011a7983 */ /* 0x000ee80000300a00 */
[----:B0-----:R-:W3:Y:S01]  /*6acb0*/  LDL.LU.64 R24, [R1+0x35a8] ;  /* 0x0035a80001187983 */ /* 0x001ee20000300a00 */
[----:B------:R-:W4:Y:S02]  /*6acc0*/  LDL R0, [R1+0x1de0] ;  /* 0x001de00001007983 */ /* 0x000f240000100800 */
[----:B------:R-:W-:Y:S02]  /*6acd0*/  STL [R1+0x2c6c], R15 ;  /* 0x002c6c0f01007387 */ /* 0x000fe40000100800 */
[----:B------:R-:W-:Y:S01]  /*6ace0*/  STL [R1+0x2c68], R14 ;  /* 0x002c680e01007387 */ /* 0x000fe20000100800 */
[----:B--2---:R-:W-:Y:S01]  /*6acf0*/  STL.64 [R1+0x3428], R16 ;  /* 0x0034281001007387 */ /* 0x004fe20000100a00 */
[----:B---3--:R-:W-:Y:S11]  /*6ad00*/  HMMA.16816.F32.BF16 R24, R20, R16, R24 ;  /* 0x000000101418723c */ /* 0x008ff60000041818 */
[----:B------:R-:W-:Y:S11]  /*6ad10*/  @!UPT UIADD3 URZ, URZ, URZ, URZ ;  /* 0x0000003f3f3ff290 */ /* 0x000ff6000fffe03f */
[----:B------:R-:W-:Y:S01]  /*6ad20*/  @!UPT UIADD3 URZ, URZ, URZ, URZ ;  /* 0x0000003f3f3ff290 */ /* 0x000fe2000fffe03f */
[----:B------:R0:W-:Y:S01]  /*6ad30*/  STL.64 [R1+0x870], R24 ;  /* 0x0008701801007387 */ /* 0x0001e20000100a00 */
[----:B------:R1:W-:Y:S03]  /*6ad40*/  STL.64 [R1+0x878], R26 ;  /* 0x0008781a01007387 */ /* 0x0003e60000100a00 */
[----:B0-----:R-:W2:Y:S01]  /*6ad50*/  LDL.LU R24, [R1+0x3f0] ;  /* 0x0003f00001187983 */ /* 0x001ea20000300800 */
[----:B------:R-:W2:Y:S02]  /*6ad60*/  LDL.LU R25, [R1+0x3f4] ;  /* 0x0003f40001197983 */ /* 0x000ea40000300800 */
[----:B-1----:R-:W3:Y:S02]  /*6ad70*/  LDL.LU R26, [R1+0x3f8] ;  /* 0x0003f800011a7983 */ /* 0x002ee40000300800 */
[----:B------:R-:W3:Y:S02]  /*6ad80*/  LDL.LU R27, [R1+0x3fc] ;  /* 0x0003fc00011b7983 */ /* 0x000ee40000300800 */
[----:B------:R-:W-:-:S02]  /*6ad90*/  IMAD.MOV.U32 R16, RZ, RZ, R11 ;  /* 0x000000ffff107224 */ /* 0x000fc400078e000b */
[----:B------:R-:W-:Y:S01]  /*6ada0*/  IMAD.MOV.U32 R17, RZ, RZ, R7 ;  /* 0x000000ffff117224 */ /* 0x000fe200078e0007 */
        /* <DEDUP_REMOVED lines=33> */
[----:B------:R-:W4:Y:S04]  /*6afc0*/  LDL.LU R6, [R1+0x3588] ;  /* 0x0035880001067983 */ /* 0x000f280000300800 */
        /* <DEDUP_REMOVED lines=8> */
[----:B----4-:R-:W-:-:S05]  /*6b050*/  IMAD.MOV.U32 R17, RZ, RZ, R19 ;  /* 0x000000ffff117224 */ /* 0x010fca00078e0013 */
        /* <DEDUP_REMOVED lines=8> */
[----:B------:R-:W-:-:S05]  /*6b0e0*/  IMAD.MOV.U32 R17, RZ, RZ, R10 ;  /* 0x000000ffff117224 */ /* 0x000fca00078e000a */
[----:B------:R0:W-:Y:S02]  /*6b0f0*/  STL.64 [R1+0x34b8], R16 ;  /* 0x0034b81001007387 */ /* 0x0001e40000100a00 */
[----:B0-----:R-:W-:Y:S02]  /*6b100*/  IMAD.MOV.U32 R16, RZ, RZ, R9 ;  /* 0x000000ffff107224 */ /* 0x001fe400078e0009 */
        /* <DEDUP_REMOVED lines=14> */
[----:B0-----:R-:W-:-:S02]  /*6b1f0*/  IMAD.MOV.U32 R16, RZ, RZ, R7 ;  /* 0x000000ffff107224 */ /* 0x001fc400078e0007 */
[----:B------:R-:W-:Y:S01]  /*6b200*/  IMAD.MOV.U32 R17, RZ, RZ, R11 ;  /* 0x000000ffff117224 */ /* 0x000fe200078e000b */
[----:B------:R-:W2:Y:S04]  /*6b210*/  LDL.LU R7, [R1+0x3584] ;  /* 0x0035840001077983 */ /* 0x000ea80000300800 */
[----:B------:R0:W-:Y:S02]  /*6b220*/  STL.64 [R1+0x34f8], R16 ;  /* 0x0034f81001007387 */ /* 0x0001e40000100a00 */
[----:B0-----:R-:W-:Y:S02]  /*6b230*/  IMAD.MOV.U32 R16, RZ, RZ, R4 ;  /* 0x000000ffff107224 */ /* 0x001fe400078e0004 */
[----:B------:R-:W-:Y:S01]  /*6b240*/  IMAD.MOV.U32 R17, RZ, RZ, R5 ;  /* 0x000000ffff117224 */ /* 0x000fe200078e0005 */
[----:B------:R-:W4:Y:S01]  /*6b250*/  LDL.LU R4, [R1+0x3580] ;  /* 0x0035800001047983 */ /* 0x000f220000300800 */
[----:B------:R-:W2:Y:S03]  /*6b260*/  LDL.LU R5, [R1+0x357c] ;  /* 0x00357c0001057983 */ /* 0x000ea60000300800 */
        /* <DEDUP_REMOVED lines=9> */
[----:B------:R-:W4:Y:S01]  /*6b300*/  LDL.LU R12, [R1+0x3578] ;  /* 0x00357800010c7983 */ /* 0x000f220000300800 */
[----:B------:R-:W4:Y:S03]  /*6b310*/  LDL.LU R13, [R1+0x3574] ;  /* 0x00357400010d7983 */ /* 0x000f260000300800 */
[----:B------:R-:W-:Y:S04]  /*6b320*/  STL.64 [R1+0x3528], R16 ;  /* 0x0035281001007387 */ /* 0x000fe80000100a00 */
[----:B--2---:R-:W-:Y:S01]  /*6b330*/  STL.64 [R1+0x34b0], R26 ;  /* 0x0034b01a01007387 */ /* 0x004fe20000100a00 */
[----:B---3--:R0:W-:Y:S03]  /*6b340*/  STL.64 [R1+0x34a8], R24 ;  /* 0x0034a81801007387 */ /* 0x0081e60000100a00 */
        /* <DEDUP_REMOVED lines=47> */
[----:B------:R-:W3:Y:S11]  /*6b640*/  LDL.LU R27, [R1+0x49c] ;  /* 0x00049c00011b7983 */ /* 0x000ef60000300800 */
[----:B------:R-:W-:Y:S03]  /*6b650*/  @!UPT UIADD3 URZ, URZ, URZ, URZ ;  /* 0x0000003f3f3ff290 */ /* 0x000fe6000fffe03f */
[----:B------:R-:W-:Y:S01]  /*6b660*/  IMAD.MOV.U32 R15, RZ, RZ, R10 ;  /* 0x000000ffff0f7224 */ /* 0x000fe200078e000a */
[----:B---3--:R-:W-:Y:S01]  /*6b670*/  STL.64 [R1+0x3550], R26 ;  /* 0x0035501a01007387 */ /* 0x008fe20000100a00 */
[----:B--2---:R0:W-:Y:S03]  /*6b680*/  STL.64 [R1+0x3548], R24 ;  /* 0x0035481801007387 */ /* 0x0041e60000100a00 */
[----:B0-----:R-:W2:Y:S01]  /*6b690*/  LDL.LU R24, [R1+0x4a0] ;  /* 0x0004a00001187983 */ /* 0x001ea20000300800 */
[----:B------:R-:W2:Y:S02]  /*6b6a0*/  LDL.LU R25, [R1+0x4a4] ;  /* 0x0004a40001197983 */ /* 0x000ea40000300800 */
[----:B------:R-:W2:Y:S02]  /*6b6b0*/  LDL.LU R26, [R1+0x4a8] ;  /* 0x0004a800011a7983 */ /* 0x000ea40000300800 */
[----:B------:R-:W2:Y:S01]  /*6b6c0*/  LDL.LU R27, [R1+0x4ac] ;  /* 0x0004ac00011b7983 */ /* 0x000ea20000300800 */
[----:B------:R0:W-:Y:S01]  /*6b6d0*/  STL.64 [R1+0x860], R8 ;  /* 0x0008600801007387 */ /* 0x0001e20000100a00 */
[----:B------:R-:W3:Y:S03]  /*6b6e0*/  LDL.LU R10, [R1+0x3570] ;  /* 0x00357000010a7983 */ /* 0x000ee60000300800 */
[----:B0-----:R-:W4:Y:S01]  /*6b6f0*/  LDL.LU.64 R8, [R1+0x3568] ;  /* 0x0035680001087983 */ /* 0x001f220000300a00 */
[----:B------:R-:W-:-:S05]  /*6b700*/  IMAD.MOV.U32 R14, RZ, RZ, R11 ;  /* 0x000000ffff0e7224 */ /* 0x000fca00078e000b */
[----:B------:R-:W-:Y:S01]  /*6b710*/  STL [R1+0x2e78], R14 ;  /* 0x002e780e01007387 */ /* 0x000fe20000100800 */
[----:B------:R-:W-:Y:S01]  /*6b720*/  STL [R1+0x2e74], R15 ;  /* 0x002e740f01007387 */ /* 0x000fe20000100800 */
[----:B----4-:R-:W-:Y:S02]  /*6b730*/  HMMA.16816.F32.BF16 R20, R20, R8, R4 ;  /* 0x000000081414723c */ /* 0x010fe40000041804 */
[----:B------:R-:W2:Y:S01]  /*6b740*/  LDL.LU.64 R6, [R1+0x3560] ;  /* 0x0035600001067983 */ /* 0x000ea20000300a00 */
[----:B------:R-:W2:Y:S11]  /*6b750*/  LDL.LU.64 R4, [R1+0x3558] ;  /* 0x0035580001047983 */ /* 0x000eb60000300a00 */
[----:B------:R-:W-:Y:S09]  /*6b760*/  @!UPT UIADD3 URZ, URZ, URZ, URZ ;  /* 0x0000003f3f3ff290 */ /* 0x000ff2000fffe03f */
[----:B------:R-:W-:Y:S01]  /*6b770*/  STL.64 [R1+0x530], R20 ;  /* 0x0005301401007387 */ /* 0x000fe20000100a00 */
[----:B------:R-:W-:Y:S01]  /*6b780*/  STL.64 [R1+0x538], R22 ;  /* 0x0005381601007387 */ /* 0x000fe20000100a00 */
        /* <DEDUP_REMOVED lines=36> */
[----:B---3--:R-:W-:Y:S02]  /*6b9d0*/  IMAD.MOV.U32 R20, RZ, RZ, R10 ;  /* 0x000000ffff147224 */ /* 0x008fe400078e000a */
[----:B------:R-:W-:-:S07]  /*6b9e0*/  IMAD.MOV.U32 R21, RZ, RZ, R3 ;  /* 0x000000ffff157224 */ /* 0x000fce00078e0003 */
[C---:B----4-:R-:W-:Y:S01]  /*6b9f0*/  HMMA.16816.F32.BF16 R20, R4.reuse, R20, R16 ;  /* 0x000000140414723c */ /* 0x050fe20000041810 */
[----:B------:R-:W2:Y:S11]  /*6ba00*/  LDL.LU.64 R16, [R1+0x34d0] ;  /* 0x0034d00001107983 */ /* 0x000eb60000300a00 */
[----:B------:R-:W-:Y:S11]  /*6ba10*/  @!UPT UIADD3 URZ, URZ, URZ, URZ ;  /* 0x0000003f3f3ff290 */ /* 0x000ff6000fffe03f */
[----:B------:R-:W-:Y:S01]  /*6ba20*/  STL.64 [R1+0x450], R20 ;  /* 0x0004501401007387 */ /* 0x000fe20000100a00 */
[----:B------:R-:W-:Y:S02]  /*6ba30*/  STL.64 [R1+0x458], R22 ;  /* 0x0004581601007387 */ /* 0x000fe40000100a00 */
[----:B------:R-:W0:Y:S02]  /*6ba40*/  LDSM.16.MT88.4 R20, [R2+0xc180] ;  /* 0x00c180000214783b */ /* 0x000e240000004200 */
[----:B0-----:R-:W-:Y:S02]  /*6ba50*/  STL.64 [R1+0x32f8], R22 ;  /* 0x0032f81601007387 */ /* 0x001fe40000100a00 */
[----:B------:R0:W-:Y:S02]  /*6ba60*/  STL.64 [R1+0x32f0], R20 ;  /* 0x0032f01401007387 */ /* 0x0001e40000100a00 */
[----:B0-----:R-:W3:Y:S01]  /*6ba70*/  LDL.64 R20, [R1+0xc0] ;  /* 0x0000c00001147983 */ /* 0x001ee20000100a00 */
[----:B------:R-:W-:Y:S01]  /*6ba80*/  STL [R1+0x30bc], R2 ;  /* 0x0030bc0201007387 */ /* 0x000fe20000100800 */
        /* <DEDUP_REMOVED lines=66> */
[----:B0-----:R-:W2:Y:S01]  /*6beb0*/  LDL.LU.64 R26, [R1+0x3410] ;  /* 0x00341000011a7983 */ /* 0x001ea20000300a00 */
[----:B------:R-:W2:Y:S02]  /*6bec0*/  LDL.LU.64 R24, [R1+0x3408] ;  /* 0x0034080001187983 */ /* 0x000ea40000300a00 */
[----:B--2---:R-:W-:Y:S01]  /*6bed0*/  HMMA.16816.F32.BF16 R4, R4, R8, R24 ;  /* 0x000000080404723c */ /* 0x004fe20000041818 */
[----:B------:R-:W3:Y:S01]  /*6bee0*/  LDL.LU.64 R26, [R1+0x3400] ;  /* 0x00340000011a7983 */ /* 0x000ee20000300a00 */
[----:B------:R-:W3:Y:S11]  /*6bef0*/  LDL.LU.64 R24, [R1+0x33f8] ;  /* 0x0033f80001187983 */ /* 0x000ef60000300a00 */
[----:B------:R-:W-:Y:S10]  /*6bf00*/  @!UPT UIADD3 URZ, URZ, URZ, URZ ;  /* 0x0000003f3f3ff290 */ /* 0x000ff4000fffe03f */
[----:B------:R0:W-:Y:S01]  /*6bf10*/  STL.64 [R1+0x440], R4 ;  /* 0x0004400401007387 */ /* 0x0001e20000100a00 */
[----:B------:R-:W-:Y:S03]  /*6bf20*/  STL.64 [R1+0x448], R6 ;  /* 0x0004480601007387 */ /* 0x000fe60000100a00 */
[----:B0-----:R-:W2:Y:S04]  /*6bf30*/  LDL.64 R4, [R1+0x70] ;  /* 0x0000700001047983 */ /* 0x001ea80000100a00 */
[----:B--2---:R3:W-:Y:S02]  /*6bf40*/  STL.64 [R1+0x33c8], R4 ;  /* 0x0033c80401007387 */ /* 0x0047e40000100a00 */
[C---:B---3--:R-:W-:Y:S02]  /*6bf50*/  HMMA.16816.F32.BF16 R4, R24.reuse, R20, R16 ;  /* 0x000000141804723c */ /* 0x048fe40000041810 */
[----:B------:R0:W-:Y:S01]  /*6bf60*/  STL [R1+0x330c], R8 ;  /* 0x00330c0801007387 */ /* 0x0001e20000100800 */
[----:B------:R1:W-:Y:S11]  /*6bf70*/  STL [R1+0x3308], R9 ;  /* 0x0033080901007387 */ /* 0x0003f60000100800 */
[----:B------:R-:W-:Y:S09]  /*6bf80*/  @!UPT UIADD3 URZ, URZ, URZ, URZ ;  /* 0x0000003f3f3ff290 */ /* 0x000ff2000fffe03f */
[----:B------:R-:W-:Y:S01]  /*6bf90*/  STL.64 [R1+0x420], R4 ;  /* 0x0004200401007387 */ /* 0x000fe20000100a00 */
[----:B------:R-:W-:Y:S02]  /*6bfa0*/  STL.64 [R1+0x428], R6 ;  /* 0x0004280601007387 */ /* 0x000fe40000100a00 */
[----:B0-----:R-:W2:Y:S02]  /*6bfb0*/  LDL.LU R8, [R1+0x3a0] ;  /* 0x0003a00001087983 */ /* 0x001ea40000300800 */
[----:B-1----:R-:W2:Y:S01]  /*6bfc0*/  LDL.LU R9, [R1+0x3a4] ;  /* 0x0003a40001097983 */ /* 0x002ea20000300800 */
[----:B------:R-:W3:Y:S01]  /*6bfd0*/  LDL.LU R10, [R1+0x3a8] ;  /* 0x0003a800010a7983 */ /* 0x000ee20000300800 */
[----:B------:R-:W3:Y:S02]  /*6bfe0*/  LDL.LU R11, [R1+0x3ac] ;  /* 0x0003ac00010b7983 */ /* 0x000ee40000300800 */
[----:B------:R-:W-:Y:S02]  /*6bff0*/  IMAD.MOV.U32 R15, RZ, RZ, R20 ;  /* 0x000000ffff0f7224 */ /* 0x000fe400078e0014 */
[----:B------:R-:W-:Y:S01]  /*6c000*/  IMAD.MOV.U32 R14, RZ, RZ, R21 ;  /* 0x000000ffff0e7224 */ /* 0x000fe200078e0015 */
[----:B------:R-:W4:Y:S01]  /*6c010*/  LDL.LU R20, [R1+0x3d0] ;  /* 0x0003d00001147983 */ /* 0x000f220000300800 */
[----:B------:R-:W4:Y:S02]  /*6c020*/  LDL.LU R21, [R1+0x3d4] ;  /* 0x0003d40001157983 */ /* 0x000f240000300800 */
[----:B------:R-:W4:Y:S02]  /*6c030*/  LDL.LU R22, [R1+0x3d8] ;  /* 0x0003d80001167983 */ /* 0x000f240000300800 */
[----:B------:R-:W4:Y:S01]  /*6c040*/  LDL.LU R23, [R1+0x3dc] ;  /* 0x0003dc0001177983 */ /* 0x000f220000300800 */
[----:B---3--:R-:W-:Y:S01]  /*6c050*/  STL.64 [R1+0x33d8], R10 ;  /* 0x0033d80a01007387 */ /* 0x008fe20000100a00 */
[----:B--2---:R0:W-:Y:S03]  /*6c060*/  STL.64 [R1+0x33d0], R8 ;  /* 0x0033d00801007387 */ /* 0x0041e60000100a00 */
[----:B0-----:R-:W2:Y:S04]  /*6c070*/  LDL.64 R8, [R1+0x90] ;  /* 0x0000900001087983 */ /* 0x001ea80000100a00 */
[----:B--2---:R0:W-:Y:S04]  /*6c080*/  STL.64 [R1+0x33e8], R8 ;  /* 0x0033e80801007387 */ /* 0x0041e80000100a00 */
[----:B0-----:R-:W2:Y:S04]  /*6c090*/  LDL.64 R8, [R1+0xa0] ;  /* 0x0000a00001087983 */ /* 0x001ea80000100a00 */
[----:B--2---:R0:W-:Y:S01]  /*6c0a0*/  STL.64 [R1+0x33f0], R8 ;  /* 0x0033f00801007387 */ /* 0x0041e20000100a00 */
[----:B------:R-:W2:Y:S03]  /*6c0b0*/  LDL.64 R4, [R1+0x80] ;  /* 0x0000800001047983 */ /* 0x000ea60000100a00 */
[----:B0-----:R-:W4:Y:S04]  /*6c0c0*/  LDL.64 R8, [R1+0xb0] ;  /* 0x0000b00001087983 */ /* 0x001f280000100a00 */
[----:B--2---:R0:W-:Y:S04]  /*6c0d0*/  STL.64 [R1+0x33e0], R4 ;  /* 0x0033e00401007387 */ /* 0x0041e80000100a00 */
[----:B0-----:R-:W2:Y:S01]  /*6c0e0*/  LDL.LU R4, [R1+0x3b0] ;  /* 0x0003b00001047983 */ /* 0x001ea20000300800 */
[----:B------:R-:W2:Y:S02]  /*6c0f0*/  LDL.LU R5, [R1+0x3b4] ;  /* 0x0003b40001057983 */ /* 0x000ea40000300800 */
[----:B------:R-:W2:Y:S02]  /*6c100*/  LDL.LU R6, [R1+0x3b8] ;  /* 0x0003b80001067983 */ /* 0x000ea40000300800 */
[----:B------:R-:W2:Y:S01]  /*6c110*/  LDL.LU R7, [R1+0x3bc] ;  /* 0x0003bc0001077983 */ /* 0x000ea20000300800 */
[----:B------:R-:W3:Y:S01]  /*6c120*/  LDL.64 R16, [R1+0x50] ;  /* 0x0000500001107983 */ /* 0x000ee20000100a00 */
[----:B----4-:R-:W-:Y:S03]  /*6c130*/  HMMA.16816.F32.BF16 R20, R24, R8, R20 ;  /* 0x000000081814723c */ /* 0x010fe60000041814 */
        /* <DEDUP_REMOVED lines=12> */
[----:B------:R-:W-:Y:S02]  /*6c200*/  STL [R1+0x3310], R15 ;  /* 0x0033100f01007387 */ /* 0x000fe40000100800 */
[----:B------:R0:W-:Y:S02]  /*6c210*/  STL.64 [R1+0x33a8], R12 ;  /* 0x0033a80c01007387 */ /* 0x0001e40000100a00 */
[----:B0-----:R-:W4:Y:S01]  /*6c220*/  LDL.LU R12, [R1+0xa20] ;  /* 0x000a2000010c7983 */ /* 0x001f220000300800 */
[----:B------:R-:W4:Y:S02]  /*6c230*/  LDL.LU R13, [R1+0xa24] ;  /* 0x000a2400010d7983 */ /* 0x000f240000300800 */
[----:B------:R-:W4:Y:S02]  /*6c240*/  LDL.LU R14, [R1+0xa28] ;  /* 0x000a2800010e7983 */ /* 0x000f240000300800 */
[----:B------:R-:W4:Y:S01]  /*6c250*/  LDL.LU R15, [R1+0xa2c] ;  /* 0x000a2c00010f7983 */ /* 0x000f220000300800 */
[----:B------:R0:W-:Y:S01]  /*6c260*/  STL.64 [R1+0x410], R20 ;  /* 0x0004101401007387 */ /* 0x0001e20000100a00 */
[----:B------:R-:W-:Y:S02]  /*6c270*/  STL.64 [R1+0x418], R22 ;  /* 0x0004181601007387 */ /* 0x000fe40000100a00 */
[----:B0-----:R-:W-:-:S02]  /*6c280*/  IMAD.MOV.U32 R20, RZ, RZ, R9 ;  /* 0x000000ffff147224 */ /* 0x001fc400078e0009 */
        /* <DEDUP_REMOVED lines=16> */
[----:B------:R-:W-:Y:S02]  /*6c390*/  STL.64 [R1+0x3390], R22 ;  /* 0x0033901601007387 */ /* 0x000fe40000100a00 */
[----:B------:R-:W3:Y:S01]  /*6c3a0*/  LDL.64 R20, [R1+0x60] ;  /* 0x0000600001147983 */ /* 0x000ee20000100a00 */
        /* <DEDUP_REMOVED lines=26> */
[----:B------:R-:W0:Y:S04]  /*6c550*/  LDSM.16.MT88.4 R4, [R0+0xc000] ;  /* 0x00c000000004783b */ /* 0x000e280000004200 */
[----:B0-----:R-:W-:Y:S01]  /*6c560*/  STL.64 [R1+0x31c0], R6 ;  /* 0x0031c00601007387 */ /* 0x001fe20000100a00 */
[----:B------:R0:W-:Y:S03]  /*6c570*/  STL.64 [R1+0x31b8], R4 ;  /* 0x0031b80401007387 */ /* 0x0001e60000100a00 */
[----:B0-----:R-:W3:Y:S04]  /*6c580*/  LDL R4, [R1+0x10] ;  /* 0x0000100001047983 */ /* 0x001ee80000100800 */
[----:B------:R-:W3:Y:S01]  /*6c590*/  LDL R5, [R1+0x14] ;  /* 0x0000140001057983 */ /* 0x000ee20000100800 */
[----:B--2---:R-:W-:Y:S11]  /*6c5a0*/  HMMA.16816.F32.BF16 R16, R24, R20, R16 ;  /* 0x000000141810723c */ /* 0x004ff60000041810 */
[----:B------:R-:W-:Y:S11]  /*6c5b0*/  @!UPT UIADD3 URZ, URZ, URZ, URZ ;  /* 0x0000003f3f3ff290 */ /* 0x000ff6000fffe03f */
[----:B------:R-:W-:Y:S01]  /*6c5c0*/  @!UPT UIADD3 URZ, URZ, URZ, URZ ;  /* 0x0000003f3f3ff290 */ /* 0x000fe2000fffe03f */
[----:B------:R0:W-:Y:S01]  /*6c5d0*/  STL.64 [R1+0x650], R16 ;  /* 0x0006501001007387 */ /* 0x0001e20000100a00 */
[----:B------:R-:W-:Y:S03]  /*6c5e0*/  STL.64 [R1+0x658], R18 ;  /* 0x0006581201007387 */ /* 0x000fe60000100a00 */
[----:B0-----:R-:W4:Y:S01]  /*6c5f0*/  LDL.LU.64 R16, [R1+0x33b0] ;  /* 0x0033b00001107983 */ /* 0x001f220000300a00 */
[----:B------:R-:W-:Y:S02]  /*6c600*/  IMAD.MOV.U32 R7, RZ, RZ, R20 ;  /* 0x000000ffff077224 */ /* 0x000fe400078e0014 */
[----:B------:R-:W-:-:S05]  /*6c610*/  IMAD.MOV.U32 R6, RZ, RZ, R21 ;  /* 0x000000ffff067224 */ /* 0x000fca00078e0015 */
[----:B------:R-:W-:Y:S04]  /*6c620*/  STL.64 [R1+0x3370], R6 ;  /* 0x0033700601007387 */ /* 0x000fe80000100a00 */
[----:B---3--:R4:W-:Y:S02]  /*6c630*/  STL.64 [R1+0x3368], R4 ;  /* 0x0033680401007387 */ /* 0x0089e40000100a00 */
[C---:B----4-:R-:W-:Y:S01]  /*6c640*/  HMMA.16816.F32.BF16 R4, R24.reuse, R16, R12 ;  /* 0x000000101804723c */ /* 0x050fe2000004180c */
        /* <DEDUP_REMOVED lines=8> */
[----:B------:R-:W3:Y:S02]  /*6c6d0*/  LDL.LU R19, [R1+0x9fc] ;  /* 0x0009fc0001137983 */ /* 0x000ee40000300800 */
[----:B------:R-:W4:Y:S02]  /*6c6e0*/  LDL.LU R12, [R1+0xa10] ;  /* 0x000a1000010c7983 */ /* 0x000f240000300800 */
[----:B------:R-:W4:Y:S01]  /*6c6f0*/  LDL.LU R13, [R1+0xa14] ;  /* 0x000a1400010d7983 */ /* 0x000f220000300800 */
[----:B------:R-:W4:Y:S01]  /*6c700*/  LDL.LU R14, [R1+0xa18] ;  /* 0x000a1800010e7983 */ /* 0x000f220000300800 */
[----:B------:R-:W4:Y:S02]  /*6c710*/  LDL.LU R15, [R1+0xa1c] ;  /* 0x000a1c00010f7983 */ /* 0x000f240000300800 */
[----:B------:R-:W2:Y:S02]  /*6c720*/  LDL.LU R20, [R1+0xa00] ;  /* 0x000a000001147983 */ /* 0x000ea40000300800 */
[----:B------:R-:W2:Y:S01]  /*6c730*/  LDL.LU R21, [R1+0xa04] ;  /* 0x000a040001157983 */ /* 0x000ea20000300800 */
[----:B------:R-:W2:Y:S01]  /*6c740*/  LDL.LU R22, [R1+0xa08] ;  /* 0x000a080001167983 */ /* 0x000ea20000300800 */
[----:B------:R-:W2:Y:S03]  /*6c750*/  LDL.LU R23, [R1+0xa0c] ;  /* 0x000a0c0001177983 */ /* 0x000ea60000300800 */
[----:B--2---:R-:W-:Y:S01]  /*6c760*/  STL.64 [R1+0x33a0], R22 ;  /* 0x0033a01601007387 */ /* 0x004fe20000100a00 */
[----:B------:R0:W-:Y:S03]  /*6c770*/  STL.64 [R1+0x3398], R20 ;  /* 0x0033981401007387 */ /* 0x0001e60000100a00 */
[----:B0-----:R-:W4:Y:S01]  /*6c780*/  LDL.64 R20, [R1+0x40] ;  /* 0x0000400001147983 */ /* 0x001f220000100a00 */
[----:B---3--:R-:W-:Y:S02]  /*6c790*/  STL.64 [R1+0x3388], R18 ;  /* 0x0033881201007387 */ /* 0x008fe40000100a00 */
[----:B------:R0:W-:Y:S02]  /*6c7a0*/  STL.64 [R1+0x3380], R16 ;  /* 0x0033801001007387 */ /* 0x0001e40000100a00 */
[----:B------:R-:W2:Y:S01]  /*6c7b0*/  LDL.64 R4, [R1+0x20] ;  /* 0x0000200001047983 */ /* 0x000ea20000100a00 */
[----:B0-----:R-:W3:Y:S01]  /*6c7c0*/  LDL.64 R16, [R1+0x30] ;  /* 0x0000300001107983 */ /* 0x001ee20000100a00 */
        /* <DEDUP_REMOVED lines=12> */
[----:B----4-:R-:W-:Y:S01]  /*6c890*/  HMMA.16816.F32.BF16 R12, R24, R20, R12 ;  /* 0x00000014180c723c */ /* 0x010fe2000004180c */
[----:B--2---:R-:W-:Y:S01]  /*6c8a0*/  STL.64 [R1+0x3348], R10 ;  /* 0x0033480a01007387 */ /* 0x004fe20000100a00 */
[----:B------:R0:W-:Y:S03]  /*6c8b0*/  STL.64 [R1+0x3340], R8 ;  /* 0x0033400801007387 */ /* 0x0001e60000100a00 */
[----:B0-----:R-:W2:Y:S04]  /*6c8c0*/  LDL R8, [R1] ;  /* 0x0000000001087983 */ /* 0x001ea80000100800 */
[----:B------:R-:W2:Y:S04]  /*6c8d0*/  LDL R9, [R1+0x4] ;  /* 0x0000040001097983 */ /* 0x000ea80000100800 */
[----:B--2---:R0:W-:Y:S04]  /*6c8e0*/  STL.64 [R1+0x3360], R8 ;  /* 0x0033600801007387 */ /* 0x0041e80000100a00 */
        /* <DEDUP_REMOVED lines=8> */
[----:B------:R-:W-:Y:S02]  /*6c970*/  IMAD.MOV.U32 R15, RZ, RZ, R21 ;  /* 0x000000ffff0f7224 */ /* 0x000fe400078e0015 */
[----:B------:R-:W3:Y:S01]  /*6c980*/  LDL.LU.64 R22, [R1+0x33a0] ;  /* 0x0033a00001167983 */ /* 0x000ee20000300a00 */
[----:B------:R-:W3:Y:S02]  /*6c990*/  LDL.LU.64 R20, [R1+0x3398] ;  /* 0x0033980001147983 */ /* 0x000ee40000300a00 */
[----:B------:R-:W-:Y:S01]  /*6c9a0*/  STL.64 [R1+0x3358], R14 ;  /* 0x0033580e01007387 */ /* 0x000fe20000100a00 */
[C---:B---3--:R-:W-:Y:S01]  /*6c9b0*/  HMMA.16816.F32.BF16 R20, R24.reuse, R16, R20 ;  /* 0x000000101814723c */ /* 0x048fe20000041814 */
[----:B----4-:R0:W-:Y:S04]  /*6c9c0*/  STL.64 [R1+0x3350], R12 ;  /* 0x0033500c01007387 */ /* 0x0101e80000100a00 */
[----:B0-----:R-:W3:Y:S01]  /*6c9d0*/  LDL.LU R12, [R1+0x830] ;  /* 0x00083000010c7983 */ /* 0x001ee20000300800 */
[----:B------:R-:W3:Y:S02]  /*6c9e0*/  LDL.LU R13, [R1+0x834] ;  /* 0x00083400010d7983 */ /* 0x000ee40000300800 */
[----:B------:R-:W3:Y:S02]  /*6c9f0*/  LDL.LU R14, [R1+0x838] ;  /* 0x00083800010e7983 */ /* 0x000ee40000300800 */
[----:B------:R-:W3:Y:S11]  /*6ca00*/  LDL.LU R15, [R1+0x83c] ;  /* 0x00083c00010f7983 */ /* 0x000ef60000300800 */
[----:B------:R-:W-:Y:S02]  /*6ca10*/  @!UPT UIADD3 URZ, URZ, URZ, URZ ;  /* 0x0000003f3f3ff290 */ /* 0x000fe4000fffe03f */
[----:B------:R0:W-:Y:S01]  /*6ca20*/  STL.64 [R1+0x620], R20 ;  /* 0x0006201401007387 */ /* 0x0001e20000100a00 */
[----:B------:R1:W-:Y:S02]  /*6ca30*/  STL.64 [R1+0x628], R22 ;  /* 0x0006281601007387 */ /* 0x0003e40000100a00 */
[----:B0-----:R-:W-:Y:S01]  /*6ca40*/  IMAD.MOV.U32 R20, RZ, RZ, R16 ;  /* 0x000000ffff147224 */ /* 0x001fe200078e0010 */
[----:B-1----:R-:W4:Y:S01]  /*6ca50*/  LDL.LU.64 R22, [R1+0x3390] ;  /* 0x0033900001167983 */ /* 0x002f220000300a00 */
[----:B------:R-:W-:Y:S02]  /*6ca60*/  IMAD.MOV.U32 R21, RZ, RZ, R17 ;  /* 0x000000ffff157224 */ /* 0x000fe400078e0011 */
        /* <DEDUP_REMOVED lines=12> */
[C---:B--2---:R-:W-:Y:S11]  /*6cb30*/  HMMA.16816.F32.BF16 R8, R24.reuse, R4, R8 ;  /* 0x000000041808723c */ /* 0x044ff60000041808 */
[----:B------:R-:W-:Y:S11]  /*6cb40*/  @!UPT UIADD3 URZ, URZ, URZ, URZ ;  /* 0x0000003f3f3ff290 */ /* 0x000ff6000fffe03f */
[----:B------:R-:W-:Y:S01]  /*6cb50*/  @!UPT UIADD3 URZ, URZ, URZ, URZ ;  /* 0x0000003f3f3ff290 */ /* 0x000fe2000fffe03f */
[----:B------:R0:W-:Y:S01]  /*6cb60*/  STL.64 [R1+0x600], R8 ;  /* 0x0006000801007387 */ /* 0x0001e20000100a00 */
[----:B------:R3:W-:Y:S03]  /*6cb70*/  STL.64 [R1+0x608], R10 ;  /* 0x0006080a01007387 */ /* 0x0007e60000100a00 */
[----:B0-----:R-:W3:Y:S01]  /*6cb80*/  LDL.LU.64 R8, [R1+0x3360] ;  /* 0x0033600001087983 */ /* 0x001ee20000300a00 */
[----:B------:R-:W-:Y:S01]  /*6cb90*/  STL.64 [R1+0x31f0], R4 ;  /* 0x0031f00401007387 */ /* 0x000fe20000100a00 */
[C---:B---3--:R-:W-:Y:S02]  /*6cba0*/  HMMA.16816.F32.BF16 R8, R24.reuse, R8, R12 ;  /* 0x000000081808723c */ /* 0x048fe4000004180c */
[----:B------:R-:W2:Y:S01]  /*6cbb0*/  LDL.LU.64 R14, [R1+0x3358] ;  /* 0x00335800010e7983 */ /* 0x000ea20000300a00 */
[----:B------:R-:W3:Y:S11]  /*6cbc0*/  LDL.LU.64 R12, [R1+0x3350] ;  /* 0x00335000010c7983 */ /* 0x000ef60000300a00 */
[----:B------:R-:W-:Y:S09]  /*6cbd0*/  @!UPT UIADD3 URZ, URZ, URZ, URZ ;  /* 0x0000003f3f3ff290 */ /* 0x000ff2000fffe03f */
[----:B------:R-:W-:Y:S01]  /*6cbe0*/  STL.64 [R1+0x5f0], R8 ;  /* 0x0005f00801007387 */ /* 0x000fe20000100a00 */
[----:B------:R0:W-:Y:S03]  /*6cbf0*/  STL.64 [R1+0x5f8], R10 ;  /* 0x0005f80a01007387 */ /* 0x0001e60000100a00 */
[----:B0-----:R-:W2:Y:S01]  /*6cc00*/  LDL.LU.64 R10, [R1+0x3348] ;  /* 0x00334800010a7983 */ /* 0x001ea20000300a00 */
[----:B------:R-:W2:Y:S02]  /*6cc10*/  LDL.LU.64 R8, [R1+0x3340] ;  /* 0x0033400001087983 */ /* 0x000ea40000300a00 */
[----:B--2---:R-:W-:Y:S11]  /*6cc20*/  HMMA.16816.F32.BF16 R8, R24, R16, R8 ;  /* 0x000000101808723c */ /* 0x004ff60000041808 */
[----:B------:R-:W-:Y:S11]  /*6cc30*/  @!UPT UIADD3 URZ, URZ, URZ, URZ ;  /* 0x0000003f3f3ff290 */ /* 0x000ff6000fffe03f */
[----:B------:R-:W-:Y:S01]  /*6cc40*/  @!UPT UIADD3 URZ, URZ, URZ, URZ ;  /* 0x0000003f3f3ff290 */ /* 0x000fe2000fffe03f */
[----:B------:R-:W-:Y:S01]  /*6cc50*/  STL.64 [R1+0x5e0], R8 ;  /* 0x0005e00801007387 */ /* 0x000fe20000100a00 */
[----:B------:R0:W-:Y:S03]  /*6cc60*/  STL.64 [R1+0x5e8], R10 ;  /* 0x0005e80a01007387 */ /* 0x0001e60000100a00 */
[----:B0-----:R-:W3:Y:S01]  /*6cc70*/  LDL.LU.64 R10, [R1+0x3338] ;  /* 0x00333800010a7983 */ /* 0x001ee20000300a00 */
[----:B------:R-:W3:Y:S02]  /*6cc80*/  LDL.LU.64 R8, [R1+0x3330] ;  /* 0x0033300001087983 */ /* 0x000ee40000300a00 */
[----:B------:R0:W-:Y:S02]  /*6cc90*/  STL.64 [R1+0x31d0], R16 ;  /* 0x0031d01001007387 */ /* 0x0001e40000100a00 */
[----:B0-----:R-:W2:Y:S01]  /*6cca0*/  LDL.64 R16, [R1] ;  /* 0x0000000001107983 */ /* 0x001ea20000100a00 */
[----:B------:R-:W-:-:S02]  /*6ccb0*/  IMAD.MOV.U32 R4, RZ, RZ, R19 ;  /* 0x000000ffff047224 */ /* 0x000fc400078e0013 */
[----:B------:R-:W-:Y:S01]  /*6ccc0*/  IMAD.MOV.U32 R5, RZ, RZ, R18 ;  /* 0x000000ffff057224 */ /* 0x000fe200078e0012 */
[----:B---3--:R-:W-:Y:S01]  /*6ccd0*/  HMMA.16816.F32.BF16 R8, R24, R12, R8 ;  /* 0x0000000c1808723c */ /* 0x008fe20000041808 */
[----:B--2---:R-:W-:Y:S11]  /*6cce0*/  STL.64 [R1+0x31e8], R16 ;  /* 0x0031e81001007387 */ /* 0x004ff60000100a00 */
[----:B------:R-:W-:Y:S11]  /*6ccf0*/  @!UPT UIADD3 URZ, URZ, URZ, URZ ;  /* 0x0000003f3f3ff290 */ /* 0x000ff6000fffe03f */
[----:B------:R-:W-:Y:S01]  /*6cd00*/  STL.64 [R1+0x5d0], R8 ;  /* 0x0005d00801007387 */ /* 0x000fe20000100a00 */
[----:B------:R0:W-:Y:S03]  /*6cd10*/  STL.64 [R1+0x5d8], R10 ;  /* 0x0005d80a01007387 */ /* 0x0001e60000100a00 */
[----:B0-----:R-:W2:Y:S01]  /*6cd20*/  LDL.LU.64 R10, [R1+0x3328] ;  /* 0x00332800010a7983 */ /* 0x001ea20000300a00 */
[----:B------:R-:W3:Y:S02]  /*6cd30*/  LDL.LU.64 R8, [R1+0x3320] ;  /* 0x0033200001087983 */ /* 0x000ee40000300a00 */
        /* <DEDUP_REMOVED lines=31> */
[----:B------:R0:W-:Y:S02]  /*6cf30*/  STL.64 [R1+0x3250], R4 ;  /* 0x0032500401007387 */ /* 0x0001e40000100a00 */
[----:B0-----:R-:W-:Y:S02]  /*6cf40*/  IMAD.MOV.U32 R4, RZ, RZ, R7 ;  /* 0x000000ffff047224 */ /* 0x001fe400078e0007 */
[----:B------:R-:W-:Y:S01]  /*6cf50*/  IMAD.MOV.U32 R5, RZ, RZ, R6 ;  /* 0x000000ffff057224 */ /* 0x000fe200078e0006 */
[----:B--2---:R-:W-:Y:S01]  /*6cf60*/  STL.64 [R1+0x3230], R18 ;  /* 0x0032301201007387 */ /* 0x004fe20000100a00 */
[----:B------:R0:W-:Y:S03]  /*6cf70*/  STL.64 [R1+0x3228], R16 ;  /* 0x0032281001007387 */ /* 0x0001e60000100a00 */
[----:B0-----:R-:W2:Y:S01]  /*6cf80*/  LDL.LU R16, [R1+0x7e0] ;  /* 0x0007e00001107983 */ /* 0x001ea20000300800 */
[----:B------:R-:W2:Y:S02]  /*6cf90*/  LDL.LU R17, [R1+0x7e4] ;  /* 0x0007e40001117983 */ /* 0x000ea40000300800 */
        /* <DEDUP_REMOVED lines=16> */
[----:B------:R-:W-:Y:S01]  /*6d0a0*/  STL.64 [R1+0x32a8], R4 ;  /* 0x0032a80401007387 */ /* 0x000fe20000100a00 */
[----:B------:R-:W-:Y:S02]  /*6d0b0*/  STL.64 [R1+0x3248], R18 ;  /* 0x0032481201007387 */ /* 0x000fe40000100a00 */
[----:B------:R0:W-:Y:S02]  /*6d0c0*/  STL.64 [R1+0x3240], R16 ;  /* 0x0032401001007387 */ /* 0x0001e40000100a00 */
[----:B0-----:R-:W2:Y:S01]  /*6d0d0*/  LDL.LU R16, [R1+0x7f0] ;  /* 0x0007f00001107983 */ /* 0x001ea20000300800 */
[----:B------:R-:W2:Y:S02]  /*6d0e0*/  LDL.LU R17, [R1+0x7f4] ;  /* 0x0007f40001117983 */ /* 0x000ea40000300800 */
[----:B------:R-:W2:Y:S02]  /*6d0f0*/  LDL.LU R18, [R1+0x7f8] ;  /* 0x0007f80001127983 */ /* 0x000ea40000300800 */
[----:B------:R-:W2:Y:S02]  /*6d100*/  LDL.LU R19, [R1+0x7fc] ;  /* 0x0007fc0001137983 */ /* 0x000ea40000300800 */
[----:B----4-:R-:W-:-:S02]  /*6d110*/  IMAD.MOV.U32 R4, RZ, RZ, R23 ;  /* 0x000000ffff047224 */ /* 0x010fc400078e0017 */
[----:B------:R-:W-:-:S05]  /*6d120*/  IMAD.MOV.U32 R5, RZ, RZ, R22 ;  /* 0x000000ffff057224 */ /* 0x000fca00078e0016 */
        /* <DEDUP_REMOVED lines=15> */
[----:B------:R-:W4:Y:S01]  /*6d220*/  LDL.LU R19, [R1+0x20c] ;  /* 0x00020c0001137983 */ /* 0x000f220000300800 */
[----:B------:R-:W3:Y:S01]  /*6d230*/  LDL.LU R20, [R1+0x370] ;  /* 0x0003700001147983 */ /* 0x000ee20000300800 */
[----:B------:R-:W3:Y:S02]  /*6d240*/  LDL.LU R21, [R1+0x374] ;  /* 0x0003740001157983 */ /* 0x000ee40000300800 */
[----:B------:R-:W3:Y:S02]  /*6d250*/  LDL.LU R22, [R1+0x378] ;  /* 0x0003780001167983 */ /* 0x000ee40000300800 */
[----:B------:R-:W3:Y:S01]  /*6d260*/  LDL.LU R23, [R1+0x37c] ;  /* 0x00037c0001177983 */ /* 0x000ee20000300800 */
        /* <DEDUP_REMOVED lines=26> */
[----:B------:R0:W-:Y:S04]  /*6d410*/  STL.64 [R1+0x31c8], R12 ;  /* 0x0031c80c01007387 */ /* 0x0001e80000100a00 */
[----:B0-----:R-:W4:Y:S01]  /*6d420*/  LDL.LU R12, [R1+0x6e0] ;  /* 0x0006e000010c7983 */ /* 0x001f220000300800 */
[----:B------:R-:W4:Y:S02]  /*6d430*/  LDL.LU R13, [R1+0x6e4] ;  /* 0x0006e400010d7983 */ /* 0x000f240000300800 */
[----:B------:R-:W2:Y:S02]  /*6d440*/  LDL.LU R14, [R1+0x6e8] ;  /* 0x0006e800010e7983 */ /* 0x000ea40000300800 */
[----:B------:R-:W2:Y:S01]  /*6d450*/  LDL.LU R15, [R1+0x6ec] ;  /* 0x0006ec00010f7983 */ /* 0x000ea20000300800 */
[----:B---3--:R-:W-:Y:S01]  /*6d460*/  HMMA.16816.F32.BF16 R24, R24, R8, R20 ;  /* 0x000000081818723c */ /* 0x008fe20000041814 */
[----:B--2---:R-:W-:Y:S01]  /*6d470*/  STL.64 [R1+0x31e0], R14 ;  /* 0x0031e00e01007387 */ /* 0x004fe20000100a00 */
[----:B----4-:R0:W-:Y:S03]  /*6d480*/  STL.64 [R1+0x31d8], R12 ;  /* 0x0031d80c01007387 */ /* 0x0101e60000100a00 */
[----:B0-----:R-:W2:Y:S01]  /*6d490*/  LDL.LU R12, [R1+0x6f0] ;  /* 0x0006f000010c7983 */ /* 0x001ea20000300800 */
[----:B------:R-:W2:Y:S02]  /*6d4a0*/  LDL.LU R13, [R1+0x6f4] ;  /* 0x0006f400010d7983 */ /* 0x000ea40000300800 */
[----:B------:R-:W2:Y:S02]  /*6d4b0*/  LDL.LU R14, [R1+0x6f8] ;  /* 0x0006f800010e7983 */ /* 0x000ea40000300800 */
[----:B------:R-:W2:Y:S01]  /*6d4c0*/  LDL.LU R15, [R1+0x6fc] ;  /* 0x0006fc00010f7983 */ /* 0x000ea20000300800 */
[----:B------:R-:W3:Y:S01]  /*6d4d0*/  LDL.LU.64 R22, [R1+0x32f8] ;  /* 0x0032f80001167983 */ /* 0x000ee20000300a00 */
[----:B------:R-:W3:Y:S11]  /*6d4e0*/  LDL.LU.64 R20, [R1+0x32f0] ;  /* 0x0032f00001147983 */ /* 0x000ef60000300a00 */
[----:B------:R-:W-:Y:S02]  /*6d4f0*/  STL.64 [R1+0x3c0], R24 ;  /* 0x0003c01801007387 */ /* 0x000fe40000100a00 */
[----:B------:R-:W-:Y:S01]  /*6d500*/  STL.64 [R1+0x3c8], R26 ;  /* 0x0003c81a01007387 */ /* 0x000fe20000100a00 */
        /* <DEDUP_REMOVED lines=42> */
[----:B------:R-:W-:Y:S02]  /*6d7b0*/  STL.64 [R1+0x278], R26 ;  /* 0x0002781a01007387 */ /* 0x000fe40000100a00 */
[----:B------:R-:W0:Y:S02]  /*6d7c0*/  LDSM.16.MT88.4 R24, [R0+0xc080] ;  /* 0x00c080000018783b */ /* 0x000e240000004200 */
[----:B0-----:R-:W-:Y:S02]  /*6d7d0*/  STL.64 [R1+0x30a0], R26 ;  /* 0x0030a01a01007387 */ /* 0x001fe40000100a00 */
[----:B------:R0:W-:Y:S02]  /*6d7e0*/  STL.64 [R1+0x3098], R24 ;  /* 0x0030981801007387 */ /* 0x0001e40000100a00 */
[----:B0-----:R-:W4:Y:S01]  /*6d7f0*/  LDL.LU R24, [R1+0x6d0] ;  /* 0x0006d00001187983 */ /* 0x001f220000300800 */
[----:B------:R-:W4:Y:S02]  /*6d800*/  LDL.LU R25, [R1+0x6d4] ;  /* 0x0006d40001197983 */ /* 0x000f240000300800 */
[----:B------:R-:W4:Y:S02]  /*6d810*/  LDL.LU R26, [R1+0x6d8] ;  /* 0x0006d800011a7983 */ /* 0x000f240000300800 */
[----:B------:R-:W4:Y:S01]  /*6d820*/  LDL.LU R27, [R1+0x6dc] ;  /* 0x0006dc00011b7983 */ /* 0x000f220000300800 */
        /* <DEDUP_REMOVED lines=57> */
[----:B------:R-:W-:Y:S03]  /*6dbc0*/  STL.64 [R1+0x1f8], R14 ;  /* 0x0001f80e01007387 */ /* 0x000fe60000100a00 */
[----:B0-----:R-:W4:Y:S01]  /*6dbd0*/  LDL.LU.64 R12, [R1+0x31c8] ;  /* 0x0031c800010c7983 */ /* 0x001f220000300a00 */
[----:B------:R0:W-:Y:S03]  /*6dbe0*/  STL.64 [R1+0x3120], R16 ;  /* 0x0031201001007387 */ /* 0x0001e60000100a00 */
[----:B0-----:R-:W2:Y:S04]  /*6dbf0*/  LDL.64 R16, [R1+0x70] ;  /* 0x0000700001107983 */ /* 0x001ea80000100a00 */
[----:B--2---:R0:W-:Y:S04]  /*6dc00*/  STL.64 [R1+0x3180], R16 ;  /* 0x0031801001007387 */ /* 0x0041e80000100a00 */
[----:B0-----:R-:W2:Y:S04]  /*6dc10*/  LDL.64 R16, [R1+0x90] ;  /* 0x0000900001107983 */ /* 0x001ea80000100a00 */
[----:B--2---:R4:W-:Y:S02]  /*6dc20*/  STL.64 [R1+0x3198], R16 ;  /* 0x0031981001007387 */ /* 0x0049e40000100a00 */
[C---:B----4-:R-:W-:Y:S02]  /*6dc30*/  HMMA.16816.F32.BF16 R16, R20.reuse, R12, R24 ;  /* 0x0000000c1410723c */ /* 0x050fe40000041818 */
[----:B------:R-:W2:Y:S11]  /*6dc40*/  LDL.LU R24, [R1+0x500] ;  /* 0x0005000001187983 */ /* 0x000eb60000300800 */
[----:B------:R-:W-:Y:S10]  /*6dc50*/  @!UPT UIADD3 URZ, URZ, URZ, URZ ;  /* 0x0000003f3f3ff290 */ /* 0x000ff4000fffe03f */
[----:B------:R-:W-:Y:S01]  /*6dc60*/  STL.64 [R1+0x5c0], R16 ;  /* 0x0005c01001007387 */ /* 0x000fe20000100a00 */
[----:B------:R-:W-:Y:S02]  /*6dc70*/  STL.64 [R1+0x5c8], R18 ;  /* 0x0005c81201007387 */ /* 0x000fe40000100a00 */
[----:B------:R-:W2:Y:S02]  /*6dc80*/  LDL.LU R25, [R1+0x504] ;  /* 0x0005040001197983 */ /* 0x000ea40000300800 */
[----:B------:R-:W4:Y:S01]  /*6dc90*/  LDL.LU R26, [R1+0x508] ;  /* 0x00050800011a7983 */ /* 0x000f220000300800 */
[----:B------:R-:W4:Y:S04]  /*6dca0*/  LDL.LU R27, [R1+0x50c] ;  /* 0x00050c00011b7983 */ /* 0x000f280000300800 */
[----:B----4-:R-:W-:Y:S01]  /*6dcb0*/  STL.64 [R1+0x31a8], R26 ;  /* 0x0031a81a01007387 */ /* 0x010fe20000100a00 */
[----:B--2---:R0:W-:Y:S03]  /*6dcc0*/  STL.64 [R1+0x31a0], R24 ;  /* 0x0031a01801007387 */ /* 0x0041e60000100a00 */
[----:B0-----:R-:W2:Y:S01]  /*6dcd0*/  LDL.64 R24, [R1+0xb0] ;  /* 0x0000b00001187983 */ /* 0x001ea20000100a00 */
[----:B---3--:R-:W-:Y:S03]  /*6dce0*/  HMMA.16816.F32.BF16 R20, R20, R8, R4 ;  /* 0x000000081414723c */ /* 0x008fe60000041804 */
[----:B--2---:R0:W-:Y:S01]  /*6dcf0*/  STL.64 [R1+0x31b0], R24 ;  /* 0x0031b01801007387 */ /* 0x0041e20000100a00 */
[----:B------:R-:W2:Y:S03]  /*6dd00*/  LDL.64 R16, [R1+0xa0] ;  /* 0x0000a00001107983 */ /* 0x000ea60000100a00 */
[----:B0-----:R-:W3:Y:S01]  /*6dd10*/  LDL.64 R24, [R1+0xc0] ;  /* 0x0000c00001187983 */ /* 0x001ee20000100a00 */
[----:B------:R0:W-:Y:S02]  /*6dd20*/  STL [R1+0x30c4], R12 ;  /* 0x0030c40c01007387 */ /* 0x0001e40000100800 */
[----:B------:R1:W-:Y:S01]  /*6dd30*/  STL [R1+0x30c0], R13 ;  /* 0x0030c00d01007387 */ /* 0x0003e20000100800 */
[----:B0-----:R-:W4:Y:S01]  /*6dd40*/  LDL.LU R12, [R1+0x6c0] ;  /* 0x0006c000010c7983 */ /* 0x001f220000300800 */
[----:B-1----:R-:W4:Y:S02]  /*6dd50*/  LDL.LU R13, [R1+0x6c4] ;  /* 0x0006c400010d7983 */ /* 0x002f240000300800 */
        /* <DEDUP_REMOVED lines=8> */
[----:B------:R-:W3:Y:S01]  /*6dde0*/  LDL.LU.64 R6, [R1+0x31c0] ;  /* 0x0031c00001067983 */ /* 0x000ee20000300a00 */
[----:B------:R-:W3:Y:S02]  /*6ddf0*/  LDL.LU.64 R4, [R1+0x31b8] ;  /* 0x0031b80001047983 */ /* 0x000ee40000300a00 */
[----:B------:R0:W-:Y:S02]  /*6de00*/  STL.64 [R1+0x1e0], R20 ;  /* 0x0001e01401007387 */ /* 0x0001e40000100a00 */
[----:B------:R-:W-:Y:S01]  /*6de10*/  STL.64 [R1+0x1e8], R22 ;  /* 0x0001e81601007387 */ /* 0x000fe20000100a00 */
[----:B0-----:R-:W4:Y:S01]  /*6de20*/  LDL.64 R20, [R1+0x80] ;  /* 0x0000800001147983 */ /* 0x001f220000100a00 */
[----:B------:R-:W-:Y:S02]  /*6de30*/  STL.64 [R1+0x30b0], R10 ;  /* 0x0030b00a01007387 */ /* 0x000fe40000100a00 */
[----:B------:R0:W-:Y:S02]  /*6de40*/  STL.64 [R1+0x30a8], R8 ;  /* 0x0030a80801007387 */ /* 0x0001e40000100a00 */
[----:B0-----:R-:W3:Y:S01]  /*6de50*/  LDL.LU R8, [R1+0x520] ;  /* 0x0005200001087983 */ /* 0x001ee20000300800 */
[----:B------:R-:W3:Y:S02]  /*6de60*/  LDL.LU R9, [R1+0x524] ;  /* 0x0005240001097983 */ /* 0x000ee40000300800 */
[----:B------:R-:W3:Y:S02]  /*6de70*/  LDL.LU R10, [R1+0x528] ;  /* 0x00052800010a7983 */ /* 0x000ee40000300800 */
[----:B------:R-:W3:Y:S02]  /*6de80*/  LDL.LU R11, [R1+0x52c] ;  /* 0x00052c00010b7983 */ /* 0x000ee40000300800 */
        /* <DEDUP_REMOVED lines=8> */
[----:B------:R0:W-:Y:S02]  /*6df10*/  STL [R1+0x30cc], R8 ;  /* 0x0030cc0801007387 */ /* 0x0001e40000100800 */
[----:B------:R1:W-:Y:S01]  /*6df20*/  STL [R1+0x30c8], R9 ;  /* 0x0030c80901007387 */ /* 0x0003e20000100800 */
[----:B0-----:R-:W3:Y:S01]  /*6df30*/  LDL.LU R8, [R1+0x510] ;  /* 0x0005100001087983 */ /* 0x001ee20000300800 */
[----:B-1----:R-:W3:Y:S02]  /*6df40*/  LDL.LU R9, [R1+0x514] ;  /* 0x0005140001097983 */ /* 0x002ee40000300800 */
[----:B------:R-:W3:Y:S02]  /*6df50*/  LDL.LU R10, [R1+0x518] ;  /* 0x00051800010a7983 */ /* 0x000ee40000300800 */
[----:B------:R-:W3:Y:S02]  /*6df60*/  LDL.LU R11, [R1+0x51c] ;  /* 0x00051c00010b7983 */ /* 0x000ee40000300800 */
[C---:B---3--:R-:W-:Y:S11]  /*6df70*/  HMMA.16816.F32.BF16 R8, R4.reuse, R24, R8 ;  /* 0x000000180408723c */ /* 0x048ff60000041808 */
[----:B------:R-:W-:Y:S11]  /*6df80*/  @!UPT UIADD3 URZ, URZ, URZ, URZ ;  /* 0x0000003f3f3ff290 */ /* 0x000ff6000fffe03f */
[----:B------:R-:W-:Y:S01]  /*6df90*/  @!UPT UIADD3 URZ, URZ, URZ, URZ ;  /* 0x0000003f3f3ff290 */ /* 0x000fe2000fffe03f */
[----:B------:R-:W-:Y:S01]  /*6dfa0*/  STL.64 [R1+0x510], R8 ;  /* 0x0005100801007387 */ /* 0x000fe20000100a00 */
[----:B------:R0:W-:Y:S02]  /*6dfb0*/  STL.64 [R1+0x518], R10 ;  /* 0x0005180a01007387 */ /* 0x0001e40000100a00 */
[----:B------:R-:W3:Y:S02]  /*6dfc0*/  LDL.LU.64 R26, [R1+0x31a8] ;  /* 0x0031a800011a7983 */ /* 0x000ee40000300a00 */
[----:B0-----:R-:W-:Y:S02]  /*6dfd0*/  IMAD.MOV.U32 R11, RZ, RZ, R24 ;  /* 0x000000ffff0b7224 */ /* 0x001fe400078e0018 */
[----:B------:R-:W-:Y:S02]  /*6dfe0*/  IMAD.MOV.U32 R10, RZ, RZ, R25 ;  /* 0x000000ffff0a7224 */ /* 0x000fe400078e0019 */
[----:B------:R-:W3:Y:S03]  /*6dff0*/  LDL.LU.64 R24, [R1+0x31a0] ;  /* 0x0031a00001187983 */ /* 0x000ee60000300a00 */
[----:B------:R0:W-:Y:S02]  /*6e000*/  STL [R1+0x30e4], R10 ;  /* 0x0030e40a01007387 */ /* 0x0001e40000100800 */
[----:B------:R1:W-:Y:S02]  /*6e010*/  STL [R1+0x30e0], R11 ;  /* 0x0030e00b01007387 */ /* 0x0003e40000100800 */
[----:B------:R-:W4:Y:S01]  /*6e020*/  LDL.LU R8, [R1+0x4e0] ;  /* 0x0004e00001087983 */ /* 0x000f220000300800 */
[----:B------:R-:W4:Y:S04]  /*6e030*/  LDL.LU R9, [R1+0x4e4] ;  /* 0x0004e40001097983 */ /* 0x000f280000300800 */
[----:B0-----:R-:W4:Y:S01]  /*6e040*/  LDL.LU R10, [R1+0x4e8] ;  /* 0x0004e800010a7983 */ /* 0x001f220000300800 */
[----:B-1----:R-:W4:Y:S01]  /*6e050*/  LDL.LU R11, [R1+0x4ec] ;  /* 0x0004ec00010b7983 */ /* 0x002f220000300800 */
        /* <DEDUP_REMOVED lines=16> */
[----:B------:R-:W2:Y:S01]  /*6e160*/  LDL.LU.64 R16, [R1+0x3180] ;  /* 0x0031800001107983 */ /* 0x000ea20000300a00 */
[C---:B----4-:R-:W-:Y:S01]  /*6e170*/  HMMA.16816.F32.BF16 R8, R4.reuse, R20, R8 ;  /* 0x000000140408723c */ /* 0x050fe20000041808 */
[----:B------:R-:W-:Y:S01]  /*6e180*/  STL.64 [R1+0x30d8], R26 ;  /* 0x0030d81a01007387 */ /* 0x000fe20000100a00 */
[----:B------:R-:W-:Y:S11]  /*6e190*/  STL.64 [R1+0x30d0], R24 ;  /* 0x0030d01801007387 */ /* 0x000ff60000100a00 */
[----:B------:R-:W-:Y:S10]  /*6e1a0*/  @!UPT UIADD3 URZ, URZ, URZ, URZ ;  /* 0x0000003f3f3ff290 */ /* 0x000ff4000fffe03f */
[----:B------:R-:W-:Y:S01]  /*6e1b0*/  STL.64 [R1+0x4e0], R8 ;  /* 0x0004e00801007387 */ /* 0x000fe20000100a00 */
[----:B------:R2:W-:Y:S02]  /*6e1c0*/  STL.64 [R1+0x4e8], R10 ;  /* 0x0004e80a01007387 */ /* 0x0005e40000100a00 */
[----:B--2---:R-:W-:Y:S07]  /*6e1d0*/  HMMA.16816.F32.BF16 R8, R4, R16, R12 ;  /* 0x000000100408723c */ /* 0x004fee000004180c */
[----:B------:R-:W-:-:S02]  /*6e1e0*/  IMAD.MOV.U32 R15, RZ, RZ, R16 ;  /* 0x000000ffff0f7224 */ /* 0x000fc400078e0010 */
[----:B------:R-:W-:Y:S11]  /*6e1f0*/  IMAD.MOV.U32 R14, RZ, RZ, R17 ;  /* 0x000000ffff0e7224 */ /* 0x000ff600078e0011 */
[----:B------:R-:W-:Y:S03]  /*6e200*/  @!UPT UIADD3 URZ, URZ, URZ, URZ ;  /* 0x0000003f3f3ff290 */ /* 0x000fe6000fffe03f */
[----:B------:R-:W-:Y:S01]  /*6e210*/  STL.64 [R1+0x4d0], R8 ;  /* 0x0004d00801007387 */ /* 0x000fe20000100a00 */
[----:B------:R-:W-:Y:S02]  /*6e220*/  STL.64 [R1+0x4d8], R10 ;  /* 0x0004d80a01007387 */ /* 0x000fe40000100a00 */
[----:B------:R-:W-:Y:S02]  /*6e230*/  STL.64 [R1+0x3148], R14 ;  /* 0x0031480e01007387 */ /* 0x000fe40000100a00 */
[----:B------:R-:W2:Y:S01]  /*6e240*/  LDL.LU R24, [R1+0x740] ;  /* 0x0007400001187983 */ /* 0x000ea20000300800 */
[----:B------:R-:W2:Y:S01]  /*6e250*/  LDL.LU R25, [R1+0x744] ;  /* 0x0007440001197983 */ /* 0x000ea20000300800 */
        /* <DEDUP_REMOVED lines=24> */
[----:B0-----:R-:W2:Y:S01]  /*6e3e0*/  LDL.64 R12, [R1+0x60] ;  /* 0x00006000010c7983 */ /* 0x001ea20000100a00 */
[----:B------:R-:W-:Y:S02]  /*6e3f0*/  STL.64 [R1+0x3140], R10 ;  /* 0x0031400a01007387 */ /* 0x000fe40000100a00 */
[----:B------:R0:W-:Y:S02]  /*6e400*/  STL.64 [R1+0x3138], R8 ;  /* 0x0031380801007387 */ /* 0x0001e40000100a00 */
[----:B0-----:R-:W2:Y:S04]  /*6e410*/  LDL.64 R8, [R1+0x40] ;  /* 0x0000400001087983 */ /* 0x001ea80000100a00 */
[----:B--2---:R0:W-:Y:S04]  /*6e420*/  STL.64 [R1+0x3160], R8 ;  /* 0x0031600801007387 */ /* 0x0041e80000100a00 */
        /* <DEDUP_REMOVED lines=13> */
[----:B------:R-:W-:Y:S01]  /*6e500*/  STL.64 [R1+0x3130], R18 ;  /* 0x0031301201007387 */ /* 0x000fe20000100a00 */
[----:B----4-:R1:W-:Y:S03]  /*6e510*/  STL.64 [R1+0x3128], R16 ;  /* 0x0031281001007387 */ /* 0x0103e60000100a00 */
[----:B-1----:R-:W4:Y:S01]  /*6e520*/  LDL.64 R16, [R1+0x30] ;  /* 0x0000300001107983 */ /* 0x002f220000100a00 */
[----:B---3--:R-:W-:Y:S02]  /*6e530*/  STL.64 [R1+0x3100], R26 ;  /* 0x0031001a01007387 */ /* 0x008fe40000100a00 */
[----:B------:R1:W-:Y:S02]  /*6e540*/  STL.64 [R1+0x30f8], R24 ;  /* 0x0030f81801007387 */ /* 0x0003e40000100a00 */
[----:B-1----:R-:W3:Y:S04]  /*6e550*/  LDL.64 R24, [R1+0x10] ;  /* 0x0000100001187983 */ /* 0x002ee80000100a00 */
[----:B---3--:R1:W-:Y:S04]  /*6e560*/  STL.64 [R1+0x3118], R24 ;  /* 0x0031181801007387 */ /* 0x0083e80000100a00 */
[----:B-1----:R-:W3:Y:S01]  /*6e570*/  LDL.64 R24, [R1+0x20] ;  /* 0x0000200001187983 */ /* 0x002ee20000100a00 */
[----:B0-----:R-:W-:Y:S02]  /*6e580*/  STL.64 [R1+0x2f60], R22 ;  /* 0x002f601601007387 */ /* 0x001fe40000100a00 */
[----:B------:R0:W-:Y:S02]  /*6e590*/  STL.64 [R1+0x2f58], R20 ;  /* 0x002f581401007387 */ /* 0x0001e40000100a00 */
[----:B0-----:R-:W3:Y:S01]  /*6e5a0*/  LDL.LU R20, [R1+0xa50] ;  /* 0x000a500001147983 */ /* 0x001ee20000300800 */
[----:B------:R-:W3:Y:S02]  /*6e5b0*/  LDL.LU R21, [R1+0xa54] ;  /* 0x000a540001157983 */ /* 0x000ee40000300800 */
[----:B------:R-:W3:Y:S02]  /*6e5c0*/  LDL.LU R22, [R1+0xa58] ;  /* 0x000a580001167983 */ /* 0x000ee40000300800 */
[----:B------:R-:W3:Y:S01]  /*6e5d0*/  LDL.LU R23, [R1+0xa5c] ;  /* 0x000a5c0001177983 */ /* 0x000ee20000300800 */
[----:B--2---:R-:W-:Y:S01]  /*6e5e0*/  HMMA.16816.F32.BF16 R8, R4, R12, R8 ;  /* 0x0000000c0408723c */ /* 0x004fe20000041808 */
[----:B---3--:R0:W-:Y:S01]  /*6e5f0*/  STL.64 [R1+0x2f70], R22 ;  /* 0x002f701601007387 */ /* 0x0081e20000100a00 */
[----:B------:R-:W-:Y:S11]  /*6e600*/  STL.64 [R1+0x2f68], R20 ;  /* 0x002f681401007387 */ /* 0x000ff60000100a00 */
[----:B------:R-:W-:Y:S10]  /*6e610*/  @!UPT UIADD3 URZ, URZ, URZ, URZ ;  /* 0x0000003f3f3ff290 */ /* 0x000ff4000fffe03f */
[----:B------:R-:W-:Y:S02]  /*6e620*/  STL.64 [R1+0x4c0], R8 ;  /* 0x0004c00801007387 */ /* 0x000fe40000100a00 */
[----:B------:R1:W-:Y:S02]  /*6e630*/  STL.64 [R1+0x4c8], R10 ;  /* 0x0004c80a01007387 */ /* 0x0003e40000100a00 */
[----:B0-----:R-:W-:Y:S02]  /*6e640*/  IMAD.MOV.U32 R23, RZ, RZ, R12 ;  /* 0x000000ffff177224 */ /* 0x001fe400078e000c */
[----:B------:R-:W-:Y:S01]  /*6e650*/  IMAD.MOV.U32 R22, RZ, RZ, R13 ;  /* 0x000000ffff167224 */ /* 0x000fe200078e000d */
[----:B-1----:R-:W2:Y:S01]  /*6e660*/  LDL.LU.64 R10, [R1+0x3178] ;  /* 0x00317800010a7983 */ /* 0x002ea20000300a00 */
[----:B------:R-:W2:Y:S02]  /*6e670*/  LDL.LU.64 R8, [R1+0x3170] ;  /* 0x0031700001087983 */ /* 0x000ea40000300a00 */
[----:B------:R-:W2:Y:S02]  /*6e680*/  LDL.LU.64 R12, [R1+0x3168] ;  /* 0x00316800010c7983 */ /* 0x000ea40000300a00 */
[----:B------:R-:W-:-:S02]  /*6e690*/  IMAD.MOV.U32 R20, RZ, RZ, R3 ;  /* 0x000000ffff147224 */ /* 0x000fc400078e0003 */
[----:B------:R-:W-:Y:S01]  /*6e6a0*/  IMAD.MOV.U32 R21, RZ, RZ, R2 ;  /* 0x000000ffff157224 */ /* 0x000fe200078e0002 */
[----:B------:R-:W-:Y:S04]  /*6e6b0*/  STL.64 [R1+0x3110], R22 ;  /* 0x0031101601007387 */ /* 0x000fe80000100a00 */
[----:B------:R0:W-:Y:S04]  /*6e6c0*/  STL.64 [R1+0x3108], R20 ;  /* 0x0031081401007387 */ /* 0x0001e80000100a00 */
[----:B0-----:R-:W3:Y:S01]  /*6e6d0*/  LDL.LU R20, [R1+0xb50] ;  /* 0x000b500001147983 */ /* 0x001ee20000300800 */
[----:B------:R-:W3:Y:S02]  /*6e6e0*/  LDL.LU R21, [R1+0xb54] ;  /* 0x000b540001157983 */ /* 0x000ee40000300800 */
[----:B------:R-:W3:Y:S02]  /*6e6f0*/  LDL.LU R22, [R1+0xb58] ;  /* 0x000b580001167983 */ /* 0x000ee40000300800 */
[----:B------:R-:W3:Y:S01]  /*6e700*/  LDL.LU R23, [R1+0xb5c] ;  /* 0x000b5c0001177983 */ /* 0x000ee20000300800 */
        /* <DEDUP_REMOVED lines=17> */
[----:B------:R-:W4:Y:S02]  /*6e820*/  LDL.LU.64 R10, [R1+0x3140] ;  /* 0x00314000010a7983 */ /* 0x000f240000300a00 */
[----:B------:R-:W4:Y:S02]  /*6e830*/  LDL.LU.64 R8, [R1+0x3138] ;  /* 0x0031380001087983 */ /* 0x000f240000300a00 */
[C---:B----4-:R-:W-:Y:S11]  /*6e840*/  HMMA.16816.F32.BF16 R8, R4.reuse, R16, R8 ;  /* 0x000000100408723c */ /* 0x050ff60000041808 */
[----:B------:R-:W-:Y:S11]  /*6e850*/  @!UPT UIADD3 URZ, URZ, URZ, URZ ;  /* 0x0000003f3f3ff290 */ /* 0x000ff6000fffe03f */
[----:B------:R-:W-:Y:S01]  /*6e860*/  @!UPT UIADD3 URZ, URZ, URZ, URZ ;  /* 0x0000003f3f3ff290 */ /* 0x000fe2000fffe03f */
[----:B------:R0:W-:Y:S01]  /*6e870*/  STL.64 [R1+0x830], R8 ;  /* 0x0008300801007387 */ /* 0x0001e20000100a00 */
[----:B------:R-:W-:Y:S02]  /*6e880*/  STL.64 [R1+0x838], R10 ;  /* 0x0008380a01007387 */ /* 0x000fe40000100a00 */
[----:B------:R-:W4:Y:S02]  /*6e890*/  LDL.LU.64 R18, [R1+0x3130] ;  /* 0x0031300001127983 */ /* 0x000f240000300a00 */
[----:B0-----:R-:W-:Y:S02]  /*6e8a0*/  IMAD.MOV.U32 R8, RZ, RZ, R16 ;  /* 0x000000ffff087224 */ /* 0x001fe400078e0010 */
[----:B------:R-:W-:Y:S02]  /*6e8b0*/  IMAD.MOV.U32 R9, RZ, RZ, R17 ;  /* 0x000000ffff097224 */ /* 0x000fe400078e0011 */
        /* <DEDUP_REMOVED lines=17> */
[----:B------:R-:W2:Y:S02]  /*6e9d0*/  LDL.LU.64 R20, [R1+0x3108] ;  /* 0x0031080001147983 */ /* 0x000ea40000300a00 */
[----:B------:R-:W2:Y:S02]  /*6e9e0*/  LDL.LU.64 R26, [R1+0x3100] ;  /* 0x00310000011a7983 */ /* 0x000ea40000300a00 */
        /* <DEDUP_REMOVED lines=10> */
[----:B------:R-:W-:Y:S01]  /*6ea90*/  IMAD.MOV.U32 R21, RZ, RZ, R11 ;  /* 0x000000ffff157224 */ /* 0x000fe200078e000b */
[----:B------:R-:W2:Y:S01]  /*6eaa0*/  LDL.LU R10, [R1+0x30e4] ;  /* 0x0030e400010a7983 */ /* 0x000ea20000300800 */
[----:B------:R-:W2:Y:S03]  /*6eab0*/  LDL.LU R11, [R1+0x30e0] ;  /* 0x0030e000010b7983 */ /* 0x000ea60000300800 */
[----:B------:R0:W-:Y:S02]  /*6eac0*/  STL.64 [R1+0x2f98], R20 ;  /* 0x002f981401007387 */ /* 0x0001e40000100a00 */
[----:B0-----:R-:W-:-:S02]  /*6ead0*/  IMAD.MOV.U32 R20, RZ, RZ, R19 ;  /* 0x000000ffff147224 */ /* 0x001fc400078e0013 */
[----:B------:R-:W-:Y:S01]  /*6eae0*/  IMAD.MOV.U32 R21, RZ, RZ, R18 ;  /* 0x000000ffff157224 */ /* 0x000fe200078e0012 */
[----:B----4-:R-:W-:Y:S11]  /*6eaf0*/  HMMA.16816.F32.BF16 R24, R4, R16, R24 ;  /* 0x000000100418723c */ /* 0x010ff60000041818 */
[----:B------:R-:W-:Y:S11]  /*6eb00*/  @!UPT UIADD3 URZ, URZ, URZ, URZ ;  /* 0x0000003f3f3ff290 */ /* 0x000ff6000fffe03f */
[----:B------:R-:W-:Y:S01]  /*6eb10*/  @!UPT UIADD3 URZ, URZ, URZ, URZ ;  /* 0x0000003f3f3ff290 */ /* 0x000fe2000fffe03f */
[----:B------:R-:W-:Y:S01]  /*6eb20*/  STL.64 [R1+0x7f0], R24 ;  /* 0x0007f01801007387 */ /* 0x000fe20000100a00 */
[----:B------:R0:W-:Y:S03]  /*6eb30*/  STL.64 [R1+0x7f8], R26 ;  /* 0x0007f81a01007387 */ /* 0x0001e60000100a00 */
[----:B0-----:R-:W4:Y:S01]  /*6eb40*/  LDL.LU.64 R26, [R1+0x30d8] ;  /* 0x0030d800011a7983 */ /* 0x001f220000300a00 */
[----:B------:R-:W2:Y:S02]  /*6eb50*/  LDL.LU.64 R24, [R1+0x30d0] ;  /* 0x0030d00001187983 */ /* 0x000ea40000300a00 */
[----:B------:R-:W-:Y:S02]  /*6eb60*/  STL.64 [R1+0x2fb0], R20 ;  /* 0x002fb01401007387 */ /* 0x000fe40000100a00 */
[----:B------:R0:W-:Y:S02]  /*6eb70*/  STL.64 [R1+0x2f78], R16 ;  /* 0x002f781001007387 */ /* 0x0001e40000100a00 */
        /* <DEDUP_REMOVED lines=8> */
[----:B------:R0:W-:Y:S02]  /*6ec00*/  STL.64 [R1+0x2fc8], R20 ;  /* 0x002fc81401007387 */ /* 0x0001e40000100a00 */
[----:B0-----:R-:W-:Y:S02]  /*6ec10*/  IMAD.MOV.U32 R20, RZ, RZ, R12 ;  /* 0x000000ffff147224 */ /* 0x001fe400078e000c */
        /* <DEDUP_REMOVED lines=13> */
[----:B------:R-:W4:Y:S03]  /*6ecf0*/  LDL.LU R3, [R1+0x30b8] ;  /* 0x0030b80001037983 */ /* 0x000f260000300800 */
[----:B------:R3:W-:Y:S02]  /*6ed00*/  STL.64 [R1+0x2ff8], R20 ;  /* 0x002ff81401007387 */ /* 0x0007e40000100a00 */
[----:B---3--:R-:W-:Y:S02]  /*6ed10*/  IMAD.MOV.U32 R20, RZ, RZ, R23 ;  /* 0x000000ffff147224 */ /* 0x008fe400078e0017 */
[----:B------:R-:W-:Y:S01]  /*6ed20*/  IMAD.MOV.U32 R21, RZ, RZ, R22 ;  /* 0x000000ffff157224 */ /* 0x000fe200078e0016 */
[----:B--2---:R-:W-:Y:S01]  /*6ed30*/  STL.64 [R1+0x2fa8], R18 ;  /* 0x002fa81201007387 */ /* 0x004fe20000100a00 */
[----:B------:R0:W-:Y:S03]  /*6ed40*/  STL.64 [R1+0x2fa0], R16 ;  /* 0x002fa01001007387 */ /* 0x0001e60000100a00 */
[----:B0-----:R-:W2:Y:S01]  /*6ed50*/  LDL.LU R16, [R1+0xa80] ;  /* 0x000a800001107983 */ /* 0x001ea20000300800 */
[----:B------:R-:W2:Y:S02]  /*6ed60*/  LDL.LU R17, [R1+0xa84] ;  /* 0x000a840001117983 */ /* 0x000ea40000300800 */
[----:B------:R-:W3:Y:S02]  /*6ed70*/  LDL.LU R18, [R1+0xa88] ;  /* 0x000a880001127983 */ /* 0x000ee40000300800 */
[----:B------:R-:W3:Y:S01]  /*6ed80*/  LDL.LU R19, [R1+0xa8c] ;  /* 0x000a8c0001137983 */ /* 0x000ee20000300800 */
        /* <DEDUP_REMOVED lines=8> */
[----:B------:R-:W-:-:S05]  /*6ee10*/  IMAD.MOV.U32 R21, RZ, RZ, R28 ;  /* 0x000000ffff157224 */ /* 0x000fca00078e001c */
[----:B------:R-:W-:Y:S01]  /*6ee20*/  STL.64 [R1+0x3038], R20 ;  /* 0x0030381401007387 */ /* 0x000fe20000100a00 */
[----:B---3--:R-:W-:Y:S02]  /*6ee30*/  STL.64 [R1+0x2fc0], R18 ;  /* 0x002fc01201007387 */ /* 0x008fe40000100a00 */
[----:B------:R0:W-:Y:S02]  /*6ee40*/  STL.64 [R1+0x2fb8], R16 ;  /* 0x002fb81001007387 */ /* 0x0001e40000100a00 */
[----:B0-----:R-:W2:Y:S01]  /*6ee50*/  LDL.LU R16, [R1+0xa90] ;  /* 0x000a900001107983 */ /* 0x001ea20000300800 */
[----:B------:R-:W2:Y:S02]  /*6ee60*/  LDL.LU R17, [R1+0xa94] ;  /* 0x000a940001117983 */ /* 0x000ea40000300800 */
[----:B------:R-:W3:Y:S02]  /*6ee70*/  LDL.LU R18, [R1+0xa98] ;  /* 0x000a980001127983 */ /* 0x000ee40000300800 */
[----:B------:R-:W3:Y:S02]  /*6ee80*/  LDL.LU R19, [R1+0xa9c] ;  /* 0x000a9c0001137983 */ /* 0x000ee40000300800 */
[----:B----4-:R-:W-:-:S02]  /*6ee90*/  IMAD.MOV.U32 R20, RZ, RZ, R27 ;  /* 0x000000ffff147224 */ /* 0x010fc400078e001b */
        /* <DEDUP_REMOVED lines=28> */
[----:B------:R-:W4:Y:S02]  /*6f060*/  LDL.LU R26, [R1+0x6b8] ;  /* 0x0006b800011a7983 */ /* 0x000f240000300800 */
[----:B------:R-:W-:Y:S01]  /*6f070*/  IMAD.MOV.U32 R21, RZ, RZ, R8 ;  /* 0x000000ffff157224 */ /* 0x000fe200078e0008 */
[----:B------:R-:W4:Y:S01]  /*6f080*/  LDL.LU R27, [R1+0x6bc] ;  /* 0x0006bc00011b7983 */ /* 0x000f220000300800 */
[----:B------:R-:W-:-:S02]  /*6f090*/  IMAD.MOV.U32 R20, RZ, RZ, R9 ;  /* 0x000000ffff147224 */ /* 0x000fc400078e0009 */
[----:B------:R-:W4:Y:S02]  /*6f0a0*/  LDL.LU R8, [R1+0x730] ;  /* 0x0007300001087983 */ /* 0x000f240000300800 */
[----:B------:R-:W4:Y:S01]  /*6f0b0*/  LDL.LU R9, [R1+0x734] ;  /* 0x0007340001097983 */ /* 0x000f220000300800 */
[----:B------:R-:W4:Y:S01]  /*6f0c0*/  LDL.LU R10, [R1+0x738] ;  /* 0x00073800010a7983 */ /* 0x000f220000300800 */
[----:B------:R-:W4:Y:S03]  /*6f0d0*/  LDL.LU R11, [R1+0x73c] ;  /* 0x00073c00010b7983 */ /* 0x000f260000300800 */
        /* <DEDUP_REMOVED lines=35> */
[----:B----4-:R-:W-:Y:S01]  /*6f310*/  HMMA.16816.F32.BF16 R4, R4, R8, R24 ;  /* 0x000000080404723c */ /* 0x010fe20000041818 */
[----:B------:R-:W2:Y:S01]  /*6f320*/  LDL.LU.64 R26, [R1+0x30a0] ;  /* 0x0030a000011a7983 */ /* 0x000ea20000300a00 */
[----:B------:R-:W2:Y:S11]  /*6f330*/  LDL.LU.64 R24, [R1+0x3098] ;  /* 0x0030980001187983 */ /* 0x000eb60000300a00 */
[----:B------:R-:W-:Y:S10]  /*6f340*/  @!UPT UIADD3 URZ, URZ, URZ, URZ ;  /* 0x0000003f3f3ff290 */ /* 0x000ff4000fffe03f */
        /* <DEDUP_REMOVED lines=109> */
[----:B0-----:R-:W2:Y:S01]  /*6fa20*/  LDL.LU R16, [R1+0xa40] ;  /* 0x000a400001107983 */ /* 0x001ea20000300800 */
[----:B------:R-:W2:Y:S02]  /*6fa30*/  LDL.LU R17, [R1+0xa44] ;  /* 0x000a440001117983 */ /* 0x000ea40000300800 */
[----:B------:R-:W2:Y:S02]  /*6fa40*/  LDL.LU R18, [R1+0xa48] ;  /* 0x000a480001127983 */ /* 0x000ea40000300800 */
[----:B------:R-:W2:Y:S01]  /*6fa50*/  LDL.LU R19, [R1+0xa4c] ;  /* 0x000a4c0001137983 */ /* 0x000ea20000300800 */
[C---:B----4-:R-:W-:Y:S01]  /*6fa60*/  HMMA.16816.F32.BF16 R4, R24.reuse, R8, R4 ;  /* 0x000000081804723c */ /* 0x050fe20000041804 */
[----:B------:R0:W-:Y:S01]  /*6fa70*/  STL [R1+0x2e80], R12 ;  /* 0x002e800c01007387 */ /* 0x0001e20000100800 */
[----:B------:R1:W-:Y:S06]  /*6fa80*/  STL [R1+0x2e7c], R13 ;  /* 0x002e7c0d01007387 */ /* 0x0003ec0000100800 */
[----:B--2---:R-:W-:Y:S11]  /*6fa90*/  HMMA.16816.F32.BF16 R16, R24, R12, R16 ;  /* 0x0000000c1810723c */ /* 0x004ff60000041810 */
[----:B------:R-:W-:Y:S11]  /*6faa0*/  @!UPT UIADD3 URZ, URZ, URZ, URZ ;  /* 0x0000003f3f3ff290 */ /* 0x000ff6000fffe03f */
[----:B------:R-:W-:Y:S01]  /*6fab0*/  @!UPT UIADD3 URZ, URZ, URZ, URZ ;  /* 0x0000003f3f3ff290 */ /* 0x000fe2000fffe03f */
[----:B------:R-:W-:Y:S01]  /*6fac0*/  STL.64 [R1+0x660], R16 ;  /* 0x0006601001007387 */ /* 0x000fe20000100a00 */
[----:B------:R-:W-:Y:S02]  /*6fad0*/  STL.64 [R1+0x668], R18 ;  /* 0x0006681201007387 */ /* 0x000fe40000100a00 */
[----:B0-----:R-:W2:Y:S02]  /*6fae0*/  LDL.LU R12, [R1+0x2f0] ;  /* 0x0002f000010c7983 */ /* 0x001ea40000300800 */
[----:B------:R0:W-:Y:S01]  /*6faf0*/  STL.64 [R1+0x430], R4 ;  /* 0x0004300401007387 */ /* 0x0001e20000100a00 */
[----:B------:R4:W-:Y:S01]  /*6fb00*/  STL.64 [R1+0x438], R6 ;  /* 0x0004380601007387 */ /* 0x0009e20000100a00 */
[----:B-1----:R-:W2:Y:S02]  /*6fb10*/  LDL.LU R13, [R1+0x2f4] ;  /* 0x0002f400010d7983 */ /* 0x002ea40000300800 */
[----:B------:R-:W2:Y:S02]  /*6fb20*/  LDL.LU R14, [R1+0x2f8] ;  /* 0x0002f800010e7983 */ /* 0x000ea40000300800 */
[----:B------:R-:W2:Y:S01]  /*6fb30*/  LDL.LU R15, [R1+0x2fc] ;  /* 0x0002fc00010f7983 */ /* 0x000ea20000300800 */
[----:B0-----:R-:W3:Y:S01]  /*6fb40*/  LDL.LU R4, [R1+0x360] ;  /* 0x0003600001047983 */ /* 0x001ee20000300800 */
[----:B------:R-:W3:Y:S02]  /*6fb50*/  LDL.LU R5, [R1+0x364] ;  /* 0x0003640001057983 */ /* 0x000ee40000300800 */
[----:B----4-:R-:W3:Y:S02]  /*6fb60*/  LDL.LU R6, [R1+0x368] ;  /* 0x0003680001067983 */ /* 0x010ee40000300800 */
[----:B------:R-:W3:Y:S01]  /*6fb70*/  LDL.LU R7, [R1+0x36c] ;  /* 0x00036c0001077983 */ /* 0x000ee20000300800 */
[----:B--2---:R-:W-:Y:S01]  /*6fb80*/  STL.64 [R1+0x2f30], R14 ;  /* 0x002f300e01007387 */ /* 0x004fe20000100a00 */
[----:B------:R0:W-:Y:S03]  /*6fb90*/  STL.64 [R1+0x2f28], R12 ;  /* 0x002f280c01007387 */ /* 0x0001e60000100a00 */
[----:B0-----:R-:W2:Y:S04]  /*6fba0*/  LDL.LU.64 R12, [R1+0x90] ;  /* 0x00009000010c7983 */ /* 0x001ea80000300a00 */
[----:B--2---:R0:W-:Y:S04]  /*6fbb0*/  STL.64 [R1+0x2f40], R12 ;  /* 0x002f400c01007387 */ /* 0x0041e80000100a00 */
[----:B0-----:R-:W2:Y:S04]  /*6fbc0*/  LDL.LU.64 R12, [R1+0xa0] ;  /* 0x0000a000010c7983 */ /* 0x001ea80000300a00 */
[----:B--2---:R0:W-:Y:S04]  /*6fbd0*/  STL.64 [R1+0x2f48], R12 ;  /* 0x002f480c01007387 */ /* 0x0041e80000100a00 */
[----:B0-----:R-:W2:Y:S04]  /*6fbe0*/  LDL.LU.64 R12, [R1+0xb0] ;  /* 0x0000b000010c7983 */ /* 0x001ea80000300a00 */
[----:B--2---:R0:W-:Y:S04]  /*6fbf0*/  STL.64 [R1+0x2f50], R12 ;  /* 0x002f500c01007387 */ /* 0x0041e80000100a00 */
[----:B0-----:R-:W3:Y:S01]  /*6fc00*/  LDL.LU.64 R12, [R1+0xc0] ;  /* 0x0000c000010c7983 */ /* 0x001ee20000300a00 */
[----:B------:R-:W2:Y:S03]  /*6fc10*/  LDL.LU.64 R24, [R1+0x60] ;  /* 0x0000600001187983 */ /* 0x000ea60000300a00 */
[----:B--2---:R0:W-:Y:S04]  /*6fc20*/  STL.64 [R1+0x2f10], R24 ;  /* 0x002f101801007387 */ /* 0x0041e80000100a00 */
[----:B0-----:R-:W2:Y:S04]  /*6fc30*/  LDL.LU.64 R24, [R1+0x70] ;  /* 0x0000700001187983 */ /* 0x001ea80000300a00 */
[----:B--2---:R0:W-:Y:S04]  /*6fc40*/  STL.64 [R1+0x2f20], R24 ;  /* 0x002f201801007387 */ /* 0x0041e80000100a00 */
[----:B0-----:R-:W2:Y:S01]  /*6fc50*/  LDL.LU.64 R24, [R1+0x80] ;  /* 0x0000800001187983 */ /* 0x001ea20000300a00 */
[----:B---3--:R-:W-:Y:S03]  /*6fc60*/  HMMA.16816.F32.BF16 R4, R20, R12, R4 ;  /* 0x0000000c1404723c */ /* 0x008fe60000041804 */
[----:B--2---:R0:W-:Y:S04]  /*6fc70*/  STL.64 [R1+0x2f38], R24 ;  /* 0x002f381801007387 */ /* 0x0041e80000100a00 */
[----:B0-----:R-:W2:Y:S01]  /*6fc80*/  LDL.LU R24, [R1+0x300] ;  /* 0x0003000001187983 */ /* 0x001ea20000300800 */
[----:B------:R-:W2:Y:S02]  /*6fc90*/  LDL.LU R25, [R1+0x304] ;  /* 0x0003040001197983 */ /* 0x000ea40000300800 */
[----:B------:R-:W2:Y:S02]  /*6fca0*/  LDL.LU R26, [R1+0x308] ;  /* 0x00030800011a7983 */ /* 0x000ea40000300800 */
[----:B------:R-:W2:Y:S01]  /*6fcb0*/  LDL.LU R27, [R1+0x30c] ;  /* 0x00030c00011b7983 */ /* 0x000ea20000300800 */
[----:B------:R-:W3:Y:S04]  /*6fcc0*/  LDL.LU.64 R16, [R1+0x50] ;  /* 0x0000500001107983 */ /* 0x000ee80000300a00 */
[----:B---3--:R0:W-:Y:S04]  /*6fcd0*/  STL.64 [R1+0x2f18], R16 ;  /* 0x002f181001007387 */ /* 0x0081e80000100a00 */
[----:B0-----:R-:W3:Y:S01]  /*6fce0*/  LDL.LU R16, [R1+0x2e0] ;  /* 0x0002e00001107983 */ /* 0x001ee20000300800 */
[----:B------:R-:W3:Y:S02]  /*6fcf0*/  LDL.LU R17, [R1+0x2e4] ;  /* 0x0002e40001117983 */ /* 0x000ee40000300800 */
[----:B------:R-:W3:Y:S02]  /*6fd00*/  LDL.LU R18, [R1+0x2e8] ;  /* 0x0002e80001127983 */ /* 0x000ee40000300800 */
[----:B------:R-:W3:Y:S01]  /*6fd10*/  LDL.LU R19, [R1+0x2ec] ;  /* 0x0002ec0001137983 */ /* 0x000ee20000300800 */
[----:B------:R-:W-:Y:S01]  /*6fd20*/  STL.64 [R1+0x2e68], R10 ;  /* 0x002e680a01007387 */ /* 0x000fe20000100a00 */
[----:B------:R0:W-:Y:S03]  /*6fd30*/  STL.64 [R1+0x2e60], R8 ;  /* 0x002e600801007387 */ /* 0x0001e60000100a00 */
        /* <DEDUP_REMOVED lines=23> */
[----:B------:R0:W-:Y:S02]  /*6feb0*/  STL [R1+0x2e90], R6 ;  /* 0x002e900601007387 */ /* 0x0001e40000100800 */
[----:B------:R1:W-:Y:S02]  /*6fec0*/  STL [R1+0x2e8c], R7 ;  /* 0x002e8c0701007387 */ /* 0x0003e40000100800 */
[----:B------:R-:W2:Y:S01]  /*6fed0*/  LDL.LU R4, [R1+0x9d0] ;  /* 0x0009d00001047983 */ /* 0x000ea20000300800 */
[----:B------:R-:W2:Y:S04]  /*6fee0*/  LDL.LU R5, [R1+0x9d4] ;  /* 0x0009d40001057983 */ /* 0x000ea80000300800 */
[----:B0-----:R-:W2:Y:S01]  /*6fef0*/  LDL.LU R6, [R1+0x9d8] ;  /* 0x0009d80001067983 */ /* 0x001ea20000300800 */
[----:B-1----:R-:W2:Y:S01]  /*6ff00*/  LDL.LU R7, [R1+0x9dc] ;  /* 0x0009dc0001077983 */ /* 0x002ea20000300800 */
        /* <DEDUP_REMOVED lines=12> */
[----:B------:R0:W-:Y:S01]  /*6ffd0*/  STL.64 [R1+0x380], R24 ;  /* 0x0003801801007387 */ /* 0x0001e20000100a00 */
[----:B------:R-:W-:Y:S03]  /*6ffe0*/  STL.64 [R1+0x388], R26 ;  /* 0x0003881a01007387 */ /* 0x000fe60000100a00 */
[----:B0-----:R-:W4:Y:S01]  /*6fff0*/  LDL.LU.64 R24, [R1+0x2f38] ;  /* 0x002f380001187983 */ /* 0x001f220000300a00 */
[----:B------:R-:W4:Y:S02]  /*70000*/  LDL.LU.64 R14, [R1+0x2f30] ;  /* 0x002f3000010e7983 */ /* 0x000f240000300a00 */
[----:B------:R-:W4:Y:S02]  /*70010*/  LDL.LU.64 R12, [R1+0x2f28] ;  /* 0x002f2800010c7983 */ /* 0x000f240000300a00 */
[----:B------:R-:W-:Y:S01]  /*70020*/  STL.64 [R1+0x2ea0], R10 ;  /* 0x002ea00a01007387 */ /* 0x000fe20000100a00 */
[----:B------:R0:W-:Y:S04]  /*70030*/  STL.64 [R1+0x2e98], R8 ;  /* 0x002e980801007387 */ /* 0x0001e80000100a00 */
[----:B0-----:R-:W2:Y:S01]  /*70040*/  LDL.LU R8, [R1+0x2d0] ;  /* 0x0002d00001087983 */ /* 0x001ea20000300800 */
[----:B------:R-:W2:Y:S02]  /*70050*/  LDL.LU R9, [R1+0x2d4] ;  /* 0x0002d40001097983 */ /* 0x000ea40000300800 */
[----:B------:R-:W2:Y:S01]  /*70060*/  LDL.LU R10, [R1+0x2d8] ;  /* 0x0002d800010a7983 */ /* 0x000ea20000300800 */
[C---:B----4-:R-:W-:Y:S01]  /*70070*/  HMMA.16816.F32.BF16 R12, R20.reuse, R24, R12 ;  /* 0x00000018140c723c */ /* 0x050fe2000004180c */
[----:B------:R-:W-:Y:S11]  /*70080*/  IMAD.MOV.U32 R29, RZ, RZ, R25 ;  /* 0x000000ffff1d7224 */ /* 0x000ff600078e0019 */
[----:B------:R-:W-:Y:S11]  /*70090*/  @!UPT UIADD3 URZ, URZ, URZ, URZ ;  /* 0x0000003f3f3ff290 */ /* 0x000ff6000fffe03f */
[----:B------:R-:W-:Y:S01]  /*700a0*/  STL.64 [R1+0x370], R12 ;  /* 0x0003700c01007387 */ /* 0x000fe20000100a00 */
[----:B------:R0:W-:Y:S02]  /*700b0*/  STL.64 [R1+0x378], R14 ;  /* 0x0003780e01007387 */ /* 0x0001e40000100a00 */
[----:B0-----:R-:W-:Y:S02]  /*700c0*/  IMAD.MOV.U32 R15, RZ, RZ, R24 ;  /* 0x000000ffff0f7224 */ /* 0x001fe400078e0018 */
[----:B------:R-:W3:Y:S02]  /*700d0*/  LDL.LU.64 R24, [R1+0x2f20] ;  /* 0x002f200001187983 */ /* 0x000ee40000300a00 */
[----:B---3--:R-:W-:Y:S01]  /*700e0*/  HMMA.16816.F32.BF16 R16, R20, R24, R16 ;  /* 0x000000181410723c */ /* 0x008fe20000041810 */
[----:B------:R-:W-:Y:S02]  /*700f0*/  IMAD.MOV.U32 R13, RZ, RZ, R24 ;  /* 0x000000ffff0d7224 */ /* 0x000fe400078e0018 */
[----:B------:R-:W-:Y:S11]  /*70100*/  IMAD.MOV.U32 R14, RZ, RZ, R25 ;  /* 0x000000ffff0e7224 */ /* 0x000ff600078e0019 */
[----:B------:R-:W-:Y:S09]  /*70110*/  @!UPT UIADD3 URZ, URZ, URZ, URZ ;  /* 0x0000003f3f3ff290 */ /* 0x000ff2000fffe03f */
[----:B------:R0:W-:Y:S01]  /*70120*/  STL.64 [R1+0x360], R16 ;  /* 0x0003601001007387 */ /* 0x0001e20000100a00 */
[----:B------:R-:W-:Y:S03]  /*70130*/  STL.64 [R1+0x368], R18 ;  /* 0x0003681201007387 */ /* 0x000fe60000100a00 */
[----:B0-----:R-:W3:Y:S01]  /*70140*/  LDL.LU.64 R16, [R1+0x2f18] ;  /* 0x002f180001107983 */ /* 0x001ee20000300a00 */
[----:B------:R-:W2:Y:S02]  /*70150*/  LDL.LU.64 R24, [R1+0x2f10] ;  /* 0x002f100001187983 */ /* 0x000ea40000300a00 */
[----:B------:R-:W-:-:S07]  /*70160*/  IMAD.MOV.U32 R11, RZ, RZ, R3 ;  /* 0x000000ffff0b7224 */ /* 0x000fce00078e0003 */
[C---:B--2---:R-:W-:Y:S01]  /*70170*/  HMMA.16816.F32.BF16 R8, R20.reuse, R24, R8 ;  /* 0x000000181408723c */ /* 0x044fe20000041808 */
[----:B------:R-:W-:Y:S02]  /*70180*/  IMAD.MOV.U32 R28, RZ, RZ, R24 ;  /* 0x000000ffff1c7224 */ /* 0x000fe400078e0018 */
[----:B------:R-:W-:Y:S02]  /*70190*/  IMAD.MOV.U32 R0, RZ, RZ, R25 ;  /* 0x000000ffff007224 */ /* 0x000fe400078e0019 */
[----:B------:R-:W0:Y:S11]  /*701a0*/  LDSM.16.MT88.4 R24, [R2+0xe000] ;  /* 0x00e000000218783b */ /* 0x000e360000004200 */
[----:B------:R-:W-:Y:S07]  /*701b0*/  @!UPT UIADD3 URZ, URZ, URZ, URZ ;  /* 0x0000003f3f3ff290 */ /* 0x000fee000fffe03f */
[----:B------:R-:W-:Y:S01]  /*701c0*/  STL.64 [R1+0x350], R8 ;  /* 0x0003500801007387 */ /* 0x000fe20000100a00 */
[----:B------:R3:W-:Y:S02]  /*701d0*/  STL.64 [R1+0x358], R10 ;  /* 0x0003580a01007387 */ /* 0x0007e40000100a00 */
[----:B---3--:R-:W-:Y:S01]  /*701e0*/  HMMA.16816.F32.BF16 R8, R20, R16, R4 ;  /* 0x000000101408723c */ /* 0x008fe20000041804 */
[----:B------:R-:W-:-:S06]  /*701f0*/  IMAD.MOV.U32 R12, RZ, RZ, R17 ;  /* 0x000000ffff0c7224 */ /* 0x000fcc00078e0011 */
[----:B------:R-:W-:Y:S01]  /*70200*/  IMAD.MOV.U32 R5, RZ, RZ, R16 ;  /* 0x000000ffff057224 */ /* 0x000fe200078e0010 */
[----:B0-----:R-:W-:Y:S01]  /*70210*/  STL.64 [R1+0x2d00], R26 ;  /* 0x002d001a01007387 */ /* 0x001fe20000100a00 */
[----:B------:R-:W-:Y:S11]  /*70220*/  STL.64 [R1+0x2cf8], R24 ;  /* 0x002cf81801007387 */ /* 0x000ff60000100a00 */
[----:B------:R-:W-:Y:S03]  /*70230*/  @!UPT UIADD3 URZ, URZ, URZ, URZ ;  /* 0x0000003f3f3ff290 */ /* 0x000fe6000fffe03f */
[----:B------:R-:W-:Y:S01]  /*70240*/  STL.64 [R1+0x340], R8 ;  /* 0x0003400801007387 */ /* 0x000fe20000100a00 */
[----:B------:R-:W-:Y:S02]  /*70250*/  STL [R1+0x2f08], R5 ;  /* 0x002f080501007387 */ /* 0x000fe40000100800 */
[----:B------:R-:W-:Y:S02]  /*70260*/  STL.64 [R1+0x2eb8], R14 ;  /* 0x002eb80e01007387 */ /* 0x000fe40000100a00 */
[----:B------:R0:W-:Y:S02]  /*70270*/  STL.64 [R1+0x2eb0], R12 ;  /* 0x002eb00c01007387 */ /* 0x0001e40000100a00 */
[----:B0-----:R-:W2:Y:S01]  /*70280*/  LDL.LU.64 R12, [R1] ;  /* 0x00000000010c7983 */ /* 0x001ea20000300a00 */
[----:B------:R-:W-:Y:S02]  /*70290*/  IMAD.MOV.U32 R3, RZ, RZ, R10 ;  /* 0x000000ffff037224 */ /* 0x000fe400078e000a */
[----:B------:R-:W-:Y:S01]  /*702a0*/  IMAD.MOV.U32 R2, RZ, RZ, R11 ;  /* 0x000000ffff027224 */ /* 0x000fe200078e000b */
[----:B--2---:R0:W-:Y:S01]  /*702b0*/  STL.64 [R1+0x2ed0], R12 ;  /* 0x002ed00c01007387 */ /* 0x0041e20000100a00 */
[----:B------:R-:W2:Y:S02]  /*702c0*/  LDL.LU R8, [R1+0x960] ;  /* 0x0009600001087983 */ /* 0x000ea40000300800 */
[----:B------:R-:W2:Y:S02]  /*702d0*/  LDL.LU R9, [R1+0x964] ;  /* 0x0009640001097983 */ /* 0x000ea40000300800 */
[----:B------:R-:W3:Y:S01]  /*702e0*/  LDL.LU R10, [R1+0x968] ;  /* 0x00096800010a7983 */ /* 0x000ee20000300800 */
[----:B------:R-:W3:Y:S04]  /*702f0*/  LDL.LU R11, [R1+0x96c] ;  /* 0x00096c00010b7983 */ /* 0x000ee80000300800 */
[----:B0-----:R-:W4:Y:S01]  /*70300*/  LDL.LU R12, [R1+0x990] ;  /* 0x00099000010c7983 */ /* 0x001f220000300800 */
        /* <DEDUP_REMOVED lines=13> */
[----:B0-----:R-:W2:Y:S01]  /*703e0*/  LDL.LU.64 R16, [R1+0x30] ;  /* 0x0000300001107983 */ /* 0x001ea20000300a00 */
[----:B------:R-:W-:Y:S02]  /*703f0*/  STL.64 [R1+0x2ee0], R14 ;  /* 0x002ee00e01007387 */ /* 0x000fe40000100a00 */
[----:B----4-:R0:W-:Y:S02]  /*70400*/  STL.64 [R1+0x2ed8], R12 ;  /* 0x002ed80c01007387 */ /* 0x0101e40000100a00 */
[----:B0-----:R-:W4:Y:S04]  /*70410*/  LDL.LU.64 R12, [R1+0x20] ;  /* 0x00002000010c7983 */ /* 0x001f280000300a00 */
[----:B----4-:R0:W-:Y:S04]  /*70420*/  STL.64 [R1+0x2f00], R12 ;  /* 0x002f000c01007387 */ /* 0x0101e80000100a00 */
        /* <DEDUP_REMOVED lines=16> */
[----:B0-----:R-:W2:Y:S01]  /*70530*/  LDL.LU.64 R24, [R1+0x40] ;  /* 0x0000400001187983 */ /* 0x001ea20000300a00 */
[----:B------:R0:W-:Y:S03]  /*70540*/  STL [R1+0x2754], R2 ;  /* 0x0027540201007387 */ /* 0x0001e60000100800 */
[----:B0-----:R-:W4:Y:S01]  /*70550*/  LDL R2, [R1+0x974] ;  /* 0x0009740001027983 */ /* 0x001f220000100800 */
[----:B------:R-:W-:Y:S01]  /*70560*/  STL [R1+0x2750], R3 ;  /* 0x0027500301007387 */ /* 0x000fe20000100800 */
[C---:B--2---:R-:W-:Y:S11]  /*70570*/  HMMA.16816.F32.BF16 R4, R20.reuse, R24, R4 ;  /* 0x000000181404723c */ /* 0x044ff60000041804 */
[----:B------:R-:W-:Y:S11]  /*70580*/  @!UPT UIADD3 URZ, URZ, URZ, URZ ;  /* 0x0000003f3f3ff290 */ /* 0x000ff6000fffe03f */
[----:B------:R-:W-:Y:S01]  /*70590*/  @!UPT UIADD3 URZ, URZ, URZ, URZ ;  /* 0x0000003f3f3ff290 */ /* 0x000fe2000fffe03f */
[----:B------:R0:W-:Y:S01]  /*705a0*/  STL.64 [R1+0x330], R4 ;  /* 0x0003300401007387 */ /* 0x0001e20000100a00 */
[----:B------:R1:W-:Y:S03]  /*705b0*/  STL.64 [R1+0x338], R6 ;  /* 0x0003380601007387 */ /* 0x0003e60000100a00 */
[----:B0-----:R-:W2:Y:S01]  /*705c0*/  LDL.LU R5, [R1+0x2f08] ;  /* 0x002f080001057983 */ /* 0x001ea20000300800 */
[----:B-1----:R-:W-:Y:S02]  /*705d0*/  IMAD.MOV.U32 R7, RZ, RZ, R24 ;  /* 0x000000ffff077224 */ /* 0x002fe400078e0018 */
[----:B------:R-:W-:Y:S02]  /*705e0*/  IMAD.MOV.U32 R4, RZ, RZ, R25 ;  /* 0x000000ffff047224 */ /* 0x000fe400078e0019 */
[----:B------:R-:W2:Y:S01]  /*705f0*/  LDL.LU R24, [R1+0x100] ;  /* 0x0001000001187983 */ /* 0x000ea20000300800 */
[----:B------:R-:W2:Y:S01]  /*70600*/  LDL.LU R25, [R1+0x104] ;  /* 0x0001040001197983 */ /* 0x000ea20000300800 */
[----:B------:R-:W2:Y:S02]  /*70610*/  LDL.LU R26, [R1+0x108] ;  /* 0x00010800011a7983 */ /* 0x000ea40000300800 */
[----:B------:R-:W2:Y:S01]  /*70620*/  LDL.LU R27, [R1+0x10c] ;  /* 0x00010c00011b7983 */ /* 0x000ea20000300800 */
[C---:B------:R-:W-:Y:S01]  /*70630*/  HMMA.16816.F32.BF16 R12, R20.reuse, R16, R12 ;  /* 0x00000010140c723c */ /* 0x040fe2000004180c */
[----:B------:R-:W-:Y:S01]  /*70640*/  IMAD.MOV.U32 R6, RZ, RZ, R16 ;  /* 0x000000ffff067224 */ /* 0x000fe200078e0010 */
[----:B--2---:R-:W-:Y:S01]  /*70650*/  STL.64 [R1+0x2d38], R26 ;  /* 0x002d381a01007387 */ /* 0x004fe20000100a00 */
[----:B------:R0:W-:Y:S03]  /*70660*/  STL.64 [R1+0x2d30], R24 ;  /* 0x002d301801007387 */ /* 0x0001e60000100a00 */
[----:B0-----:R-:W2:Y:S01]  /*70670*/  LDL.LU R24, [R1+0x10] ;  /* 0x0000100001187983 */ /* 0x001ea20000300800 */
[----:B------:R-:W2:Y:S11]  /*70680*/  LDL.LU R25, [R1+0x14] ;  /* 0x0000140001197983 */ /* 0x000eb60000300800 */
[----:B------:R-:W-:Y:S05]  /*70690*/  @!UPT UIADD3 URZ, URZ, URZ, URZ ;  /* 0x0000003f3f3ff290 */ /* 0x000fea000fffe03f */
[----:B------:R0:W-:Y:S02]  /*706a0*/  STL.64 [R1+0x320], R12 ;  /* 0x0003200c01007387 */ /* 0x0001e40000100a00 */
[----:B------:R-:W-:Y:S02]  /*706b0*/  STL.64 [R1+0x328], R14 ;  /* 0x0003280e01007387 */ /* 0x000fe40000100a00 */
[----:B------:R-:W-:Y:S01]  /*706c0*/  IMAD.MOV.U32 R27, RZ, RZ, R17 ;  /* 0x000000ffff1b7224 */ /* 0x000fe200078e0011 */
        /* <DEDUP_REMOVED lines=17> */
[----:B------:R-:W-:Y:S03]  /*707e0*/  STL.64 [R1+0x308], R14 ;  /* 0x0003080e01007387 */ /* 0x000fe60000100a00 */
[----:B0-----:R-:W3:Y:S01]  /*707f0*/  LDL.LU.64 R12, [R1+0x2ed0] ;  /* 0x002ed000010c7983 */ /* 0x001ee20000300a00 */
[----:B------:R0:W-:Y:S02]  /*70800*/  STL.64 [R1+0x2d50], R24 ;  /* 0x002d501801007387 */ /* 0x0001e40000100a00 */
[----:B0-----:R-:W-:Y:S02]  /*70810*/  IMAD.MOV.U32 R24, RZ, RZ, R18 ;  /* 0x000000ffff187224 */ /* 0x001fe400078e0012 */
[----:B------:R-:W-:Y:S01]  /*70820*/  IMAD.MOV.U32 R25, RZ, RZ, R19 ;  /* 0x000000ffff197224 */ /* 0x000fe200078e0013 */
[----:B---3--:R-:W-:Y:S11]  /*70830*/  HMMA.16816.F32.BF16 R8, R20, R12, R8 ;  /* 0x0000000c1408723c */ /* 0x008ff60000041808 */
[----:B------:R-:W-:Y:S11]  /*70840*/  @!UPT UIADD3 URZ, URZ, URZ, URZ ;  /* 0x0000003f3f3ff290 */ /* 0x000ff6000fffe03f */
[----:B------:R-:W-:Y:S01]  /*70850*/  @!UPT UIADD3 URZ, URZ, URZ, URZ ;  /* 0x0000003f3f3ff290 */ /* 0x000fe2000fffe03f */
[----:B------:R-:W-:Y:S01]  /*70860*/  STL.64 [R1+0x2f0], R8 ;  /* 0x0002f00801007387 */ /* 0x000fe20000100a00 */
[----:B------:R0:W-:Y:S03]  /*70870*/  STL.64 [R1+0x2f8], R10 ;  /* 0x0002f80a01007387 */ /* 0x0001e60000100a00 */
[----:B0-----:R-:W2:Y:S01]  /*70880*/  LDL.LU.64 R10, [R1+0x2ec8] ;  /* 0x002ec800010a7983 */ /* 0x001ea20000300a00 */
[----:B------:R-:W2:Y:S02]  /*70890*/  LDL.LU.64 R8, [R1+0x2ec0] ;  /* 0x002ec00001087983 */ /* 0x000ea40000300a00 */
[----:B------:R-:W-:Y:S02]  /*708a0*/  IMAD.MOV.U32 R26, RZ, RZ, R12 ;  /* 0x000000ffff1a7224 */ /* 0x000fe400078e000c */
[----:B------:R-:W-:Y:S01]  /*708b0*/  IMAD.MOV.U32 R3, RZ, RZ, R13 ;  /* 0x000000ffff037224 */ /* 0x000fe200078e000d */
[----:B------:R-:W3:Y:S01]  /*708c0*/  LDL.LU.64 R14, [R1+0x2eb8] ;  /* 0x002eb800010e7983 */ /* 0x000ee20000300a00 */
[----:B------:R-:W3:Y:S02]  /*708d0*/  LDL.LU.64 R12, [R1+0x2eb0] ;  /* 0x002eb000010c7983 */ /* 0x000ee40000300a00 */
[----:B------:R-:W3:Y:S02]  /*708e0*/  LDL.LU R18, [R1+0x2eac] ;  /* 0x002eac0001127983 */ /* 0x000ee40000300800 */
[----:B------:R-:W3:Y:S01]  /*708f0*/  LDL.LU R19, [R1+0x2ea8] ;  /* 0x002ea80001137983 */ /* 0x000ee20000300800 */
[----:B------:R0:W-:Y:S02]  /*70900*/  STL.64 [R1+0x2d68], R24 ;  /* 0x002d681801007387 */ /* 0x0001e40000100a00 */
[----:B0-----:R-:W-:-:S02]  /*70910*/  IMAD.MOV.U32 R24, RZ, RZ, R6 ;  /* 0x000000ffff187224 */ /* 0x001fc400078e0006 */
        /* <DEDUP_REMOVED lines=8> */
[----:B------:R-:W2:Y:S02]  /*709a0*/  LDL.LU R6, [R1+0x2e90] ;  /* 0x002e900001067983 */ /* 0x000ea40000300800 */
[----:B------:R-:W-:Y:S01]  /*709b0*/  STL.64 [R1+0x2d80], R24 ;  /* 0x002d801801007387 */ /* 0x000fe20000100a00 */
[----:B---3--:R-:W-:Y:S01]  /*709c0*/  STL.64 [R1+0x2d48], R18 ;  /* 0x002d481201007387 */ /* 0x008fe20000100a00 */
[----:B------:R0:W-:Y:S03]  /*709d0*/  STL.64 [R1+0x2d40], R16 ;  /* 0x002d401001007387 */ /* 0x0001e60000100a00 */
        /* <DEDUP_REMOVED lines=16> */
[----:B------:R-:W-:Y:S01]  /*70ae0*/  IMAD.MOV.U32 R25, RZ, RZ, R12 ;  /* 0x000000ffff197224 */ /* 0x000fe200078e000c */
[----:B------:R-:W4:Y:S01]  /*70af0*/  LDL.LU R5, [R1+0x2e84] ;  /* 0x002e840001057983 */ /* 0x000f220000300800 */
[----:B------:R-:W4:Y:S02]  /*70b00*/  LDL.LU R12, [R1+0x2e80] ;  /* 0x002e8000010c7983 */ /* 0x000f240000300800 */
[----:B------:R-:W-:Y:S01]  /*70b10*/  STL [R1+0x2db8], R26 ;  /* 0x002db81a01007387 */ /* 0x000fe20000100800 */
[----:B------:R0:W-:Y:S02]  /*70b20*/  STL.64 [R1+0x2db0], R24 ;  /* 0x002db01801007387 */ /* 0x0001e40000100a00 */
[----:B0-----:R-:W-:Y:S02]  /*70b30*/  IMAD.MOV.U32 R24, RZ, RZ, R13 ;  /* 0x000000ffff187224 */ /* 0x001fe400078e000d */
        /* <DEDUP_REMOVED lines=33> */
[----:B----4-:R-:W-:Y:S02]  /*70d50*/  IMAD.MOV.U32 R24, RZ, RZ, R7 ;  /* 0x000000ffff187224 */ /* 0x010fe400078e0007 */
        /* <DEDUP_REMOVED lines=57> */
[----:B------:R0:W-:Y:S01]  /*710f0*/  STL.64 [R1+0x1d0], R20 ;  /* 0x0001d01401007387 */ /* 0x0001e20000100a00 */
[----:B------:R-:W-:Y:S02]  /*71100*/  STL.64 [R1+0x1d8], R22 ;  /* 0x0001d81601007387 */ /* 0x000fe40000100a00 */
[----:B0-----:R-:W-:Y:S02]  /*71110*/  IMAD.MOV.U32 R20, RZ, RZ, R28 ;  /* 0x000000ffff147224 */ /* 0x001fe400078e001c */
[----:B------:R-:W-:Y:S01]  /*71120*/  IMAD.MOV.U32 R21, RZ, RZ, R0 ;  /* 0x000000ffff157224 */ /* 0x000fe200078e0000 */
[----:B------:R-:W4:Y:S01]  /*71130*/  LDL.LU R28, [R1+0x2e4c] ;  /* 0x002e4c00011c7983 */ /* 0x000f220000300800 */
[----:B------:R-:W4:Y:S02]  /*71140*/  LDL.LU R0, [R1+0x2e48] ;  /* 0x002e480001007983 */ /* 0x000f240000300800 */
[----:B---3--:R-:W-:Y:S02]  /*71150*/  STL.64 [R1+0x2d10], R10 ;  /* 0x002d100a01007387 */ /* 0x008fe40000100a00 */
[----:B------:R0:W-:Y:S02]  /*71160*/  STL.64 [R1+0x2d08], R8 ;  /* 0x002d080801007387 */ /* 0x0001e40000100a00 */
        /* <DEDUP_REMOVED lines=38> */
[----:B0-----:R-:W2:Y:S01]  /*713d0*/  LDL.LU.64 R24, [R1+0x2dd0] ;  /* 0x002dd00001187983 */ /* 0x001ea20000300a00 */
[C---:B---3--:R-:W-:Y:S08]  /*713e0*/  HMMA.16816.F32.BF16 R20, R4.reuse, R20, R8 ;  /* 0x000000140414723c */ /* 0x048ff00000041808 */
[----:B--2---:R-:W-:Y:S01]  /*713f0*/  HMMA.16816.F32.BF16 R24, R4, R24, R16 ;  /* 0x000000180418723c */ /* 0x004fe20000041810 */
[----:B------:R-:W2:Y:S01]  /*71400*/  LDL.LU.64 R18, [R1+0x2dc8] ;  /* 0x002dc80001127983 */ /* 0x000ea20000300a00 */
[----:B------:R-:W2:Y:S11]  /*71410*/  LDL.LU.64 R16, [R1+0x2dc0] ;  /* 0x002dc00001107983 */ /* 0x000eb60000300a00 */
[----:B------:R-:W-:Y:S10]  /*71420*/  @!UPT UIADD3 URZ, URZ, URZ, URZ ;  /* 0x0000003f3f3ff290 */ /* 0x000ff4000fffe03f */
[----:B------:R-:W-:Y:S01]  /*71430*/  STL.64 [R1+0x170], R24 ;  /* 0x0001701801007387 */ /* 0x000fe20000100a00 */
[----:B------:R0:W-:Y:S03]  /*71440*/  STL.64 [R1+0x178], R26 ;  /* 0x0001781a01007387 */ /* 0x0001e60000100a00 */
[----:B0-----:R-:W3:Y:S01]  /*71450*/  LDL.LU R26, [R1+0x2db8] ;  /* 0x002db800011a7983 */ /* 0x001ee20000300800 */
[----:B------:R-:W2:Y:S02]  /*71460*/  LDL.LU.64 R24, [R1+0x2db0] ;  /* 0x002db00001187983 */ /* 0x000ea40000300a00 */
[----:B------:R-:W2:Y:S02]  /*71470*/  LDL.LU R8, [R1+0x5a0] ;  /* 0x0005a00001087983 */ /* 0x000ea40000300800 */
[----:B------:R-:W-:Y:S01]  /*71480*/  STL.64 [R1+0x160], R20 ;  /* 0x0001601401007387 */ /* 0x000fe20000100a00 */
[----:B------:R-:W-:Y:S02]  /*71490*/  STL.64 [R1+0x168], R22 ;  /* 0x0001681601007387 */ /* 0x000fe40000100a00 */
[----:B------:R-:W0:Y:S04]  /*714a0*/  LDSM.16.MT88.4 R20, [R2+0xe080] ;  /* 0x00e080000214783b */ /* 0x000e280000004200 */
[----:B------:R-:W4:Y:S02]  /*714b0*/  LDL.LU R9, [R1+0x5a4] ;  /* 0x0005a40001097983 */ /* 0x000f240000300800 */
[----:B------:R-:W4:Y:S01]  /*714c0*/  LDL.LU R10, [R1+0x5a8] ;  /* 0x0005a800010a7983 */ /* 0x000f220000300800 */
[----:B------:R-:W4:Y:S04]  /*714d0*/  LDL.LU R11, [R1+0x5ac] ;  /* 0x0005ac00010b7983 */ /* 0x000f280000300800 */
[----:B0-----:R-:W-:Y:S01]  /*714e0*/  STL.64 [R1+0x2b80], R22 ;  /* 0x002b801601007387 */ /* 0x001fe20000100a00 */
[----:B------:R3:W-:Y:S02]  /*714f0*/  STL.64 [R1+0x2b78], R20 ;  /* 0x002b781401007387 */ /* 0x0007e40000100a00 */
[----:B---3--:R-:W-:-:S02]  /*71500*/  IMAD.MOV.U32 R20, RZ, RZ, R26 ;  /* 0x000000ffff147224 */ /* 0x008fc400078e001a */
        /* <DEDUP_REMOVED lines=30> */
[----:B------:R-:W3:Y:S11]  /*716f0*/  LDL.LU.64 R16, [R1+0x2d40] ;  /* 0x002d400001107983 */ /* 0x000ef60000300a00 */
[----:B------:R-:W-:Y:S09]  /*71700*/  @!UPT UIADD3 URZ, URZ, URZ, URZ ;  /* 0x0000003f3f3ff290 */ /* 0x000ff2000fffe03f */
[----:B------:R-:W-:Y:S01]  /*71710*/  STL.64 [R1+0x110], R24 ;  /* 0x0001101801007387 */ /* 0x000fe20000100a00 */
[----:B------:R0:W-:Y:S03]  /*71720*/  STL.64 [R1+0x118], R26 ;  /* 0x0001181a01007387 */ /* 0x0001e60000100a00 */
[----:B0-----:R-:W2:Y:S01]  /*71730*/  LDL.LU.64 R26, [R1+0x2d38] ;  /* 0x002d3800011a7983 */ /* 0x001ea20000300a00 */
[----:B------:R-:W2:Y:S02]  /*71740*/  LDL.LU.64 R24, [R1+0x2d30] ;  /* 0x002d300001187983 */ /* 0x000ea40000300a00 */
[----:B------:R-:W-:-:S07]  /*71750*/  IMAD.MOV.U32 R21, RZ, RZ, R3 ;  /* 0x000000ffff157224 */ /* 0x000fce00078e0003 */
[C---:B--2---:R-:W-:Y:S01]  /*71760*/  HMMA.16816.F32.BF16 R20, R4.reuse, R20, R24 ;  /* 0x000000140414723c */ /* 0x044fe20000041818 */
[----:B------:R-:W3:Y:S01]  /*71770*/  LDL.LU.64 R26, [R1+0x2d28] ;  /* 0x002d2800011a7983 */ /* 0x000ee20000300a00 */
[----:B------:R-:W3:Y:S11]  /*71780*/  LDL.LU.64 R24, [R1+0x2d20] ;  /* 0x002d200001187983 */ /* 0x000ef60000300a00 */
[----:B------:R-:W-:Y:S10]  /*71790*/  @!UPT UIADD3 URZ, URZ, URZ, URZ ;  /* 0x0000003f3f3ff290 */ /* 0x000ff4000fffe03f */
[----:B------:R-:W-:Y:S01]  /*717a0*/  STL.64 [R1+0x100], R20 ;  /* 0x0001001401007387 */ /* 0x000fe20000100a00 */
[----:B------:R3:W-:Y:S02]  /*717b0*/  STL.64 [R1+0x108], R22 ;  /* 0x0001081601007387 */ /* 0x0007e40000100a00 */
[----:B---3--:R-:W-:Y:S01]  /*717c0*/  HMMA.16816.F32.BF16 R20, R4, R16, R24 ;  /* 0x000000100414723c */ /* 0x008fe20000041818 */
[----:B------:R-:W2:Y:S11]  /*717d0*/  LDL.LU R24, [R1+0xd0] ;  /* 0x0000d00001187983 */ /* 0x000eb60000300800 */
[----:B------:R-:W-:Y:S11]  /*717e0*/  @!UPT UIADD3 URZ, URZ, URZ, URZ ;  /* 0x0000003f3f3ff290 */ /* 0x000ff6000fffe03f */
[----:B------:R-:W-:Y:S01]  /*717f0*/  STL.64 [R1+0xf0], R20 ;  /* 0x0000f01401007387 */ /* 0x000fe20000100a00 */
[----:B------:R0:W-:Y:S02]  /*71800*/  STL.64 [R1+0xf8], R22 ;  /* 0x0000f81601007387 */ /* 0x0001e40000100a00 */
[----:B------:R-:W2:Y:S02]  /*71810*/  LDL.LU R25, [R1+0xd4] ;  /* 0x0000d40001197983 */ /* 0x000ea40000300800 */
[----:B------:R-:W2:Y:S01]  /*71820*/  LDL.LU R26, [R1+0xd8] ;  /* 0x0000d800011a7983 */ /* 0x000ea20000300800 */
[----:B------:R-:W2:Y:S04]  /*71830*/  LDL.LU R27, [R1+0xdc] ;  /* 0x0000dc00011b7983 */ /* 0x000ea80000300800 */
[----:B0-----:R-:W3:Y:S04]  /*71840*/  LDL.64 R22, [R1+0x78] ;  /* 0x0000780001167983 */ /* 0x001ee80000100a00 */
[----:B---3--:R0:W-:Y:S01]  /*71850*/  STL.64 [R1+0x2c70], R22 ;  /* 0x002c701601007387 */ /* 0x0081e20000100a00 */
[----:B------:R-:W3:Y:S02]  /*71860*/  LDL.LU R20, [R1+0x550] ;  /* 0x0005500001147983 */ /* 0x000ee40000300800 */
[----:B------:R-:W3:Y:S01]  /*71870*/  LDL.LU R21, [R1+0x554] ;  /* 0x0005540001157983 */ /* 0x000ee20000300800 */
[----:B0-----:R-:W2:Y:S01]  /*71880*/  LDL.LU R22, [R1+0x558] ;  /* 0x0005580001167983 */ /* 0x001ea20000300800 */
[----:B----4-:R-:W-:-:S02]  /*71890*/  IMAD.MOV.U32 R23, RZ, RZ, R0 ;  /* 0x000000ffff177224 */ /* 0x010fc400078e0000 */
[----:B------:R-:W4:Y:S03]  /*718a0*/  LDL.LU R0, [R1+0x2d18] ;  /* 0x002d180001007983 */ /* 0x000f260000300800 */
[----:B--2---:R0:W-:Y:S01]  /*718b0*/  STL.64 [R1+0x2c80], R22 ;  /* 0x002c801601007387 */ /* 0x0041e20000100a00 */
[----:B---3--:R-:W-:Y:S03]  /*718c0*/  STL.64 [R1+0x2c78], R20 ;  /* 0x002c781401007387 */ /* 0x008fe60000100a00 */
[----:B0-----:R-:W2:Y:S04]  /*718d0*/  LDL R22, [R1+0x98] ;  /* 0x0000980001167983 */ /* 0x001ea80000100800 */
[----:B------:R-:W2:Y:S04]  /*718e0*/  LDL R23, [R1+0x9c] ;  /* 0x00009c0001177983 */ /* 0x000ea80000100800 */
[----:B--2---:R0:W-:Y:S04]  /*718f0*/  STL.64 [R1+0x2c98], R22 ;  /* 0x002c981601007387 */ /* 0x0041e80000100a00 */
        /* <DEDUP_REMOVED lines=8> */
[----:B----4-:R-:W-:-:S07]  /*71980*/  IMAD.MOV.U32 R23, RZ, RZ, R0 ;  /* 0x000000ffff177224 */ /* 0x010fce00078e0000 */
[----:B------:R-:W-:Y:S02]  /*71990*/  STL.64 [R1+0xe0], R8 ;  /* 0x0000e00801007387 */ /* 0x000fe40000100a00 */
[----:B------:R0:W-:Y:S02]  /*719a0*/  STL [R1+0xec], R11 ;  /* 0x0000ec0b01007387 */ /* 0x0001e40000100800 */
[----:B------:R-:W-:Y:S02]  /*719b0*/  IMAD.MOV.U32 R0, RZ, RZ, R10 ;  /* 0x000000ffff007224 */ /* 0x000fe400078e000a */
[----:B0-----:R-:W3:Y:S01]  /*719c0*/  LDL.LU.64 R10, [R1+0x2d10] ;  /* 0x002d1000010a7983 */ /* 0x001ee20000300a00 */
[----:B------:R-:W4:Y:S02]  /*719d0*/  LDL.LU.64 R8, [R1+0x2d08] ;  /* 0x002d080001087983 */ /* 0x000f240000300a00 */
[----:B------:R0:W-:Y:S02]  /*719e0*/  STL.64 [R1+0x2cb8], R14 ;  /* 0x002cb80e01007387 */ /* 0x0001e40000100a00 */
[----:B------:R-:W2:Y:S01]  /*719f0*/  LDL.LU R12, [R1+0x580] ;  /* 0x00058000010c7983 */ /* 0x000ea20000300800 */
[----:B------:R-:W2:Y:S04]  /*71a00*/  LDL.LU R13, [R1+0x584] ;  /* 0x00058400010d7983 */ /* 0x000ea80000300800 */
[----:B0-----:R-:W2:Y:S01]  /*71a10*/  LDL.LU R14, [R1+0x588] ;  /* 0x00058800010e7983 */ /* 0x001ea20000300800 */
[----:B------:R-:W2:Y:S01]  /*71a20*/  LDL.LU R15, [R1+0x58c] ;  /* 0x00058c00010f7983 */ /* 0x000ea20000300800 */
[----:B----4-:R-:W-:Y:S02]  /*71a30*/  HMMA.16816.F32.BF16 R4, R4, R8, R24 ;  /* 0x000000080404723c */ /* 0x010fe40000041818 */
[----:B--2---:R0:W-:Y:S01]  /*71a40*/  STL.64 [R1+0x2cd0], R14 ;  /* 0x002cd00e01007387 */ /* 0x0041e20000100a00 */
[----:B------:R-:W-:Y:S03]  /*71a50*/  STL.64 [R1+0x2cc8], R12 ;  /* 0x002cc80c01007387 */ /* 0x000fe60000100a00 */
[----:B0-----:R-:W2:Y:S01]  /*71a60*/  LDL.64 R14, [R1+0xc8] ;  /* 0x0000c800010e7983 */ /* 0x001ea20000100a00 */
[----:B------:R-:W-:Y:S02]  /*71a70*/  STL [R1+0x24f0], R0 ;  /* 0x0024f00001007387 */ /* 0x000fe40000100800 */
[----:B------:R-:W2:Y:S02]  /*71a80*/  LDL.LU.64 R26, [R1+0x2d00] ;  /* 0x002d0000011a7983 */ /* 0x000ea40000300a00 */
[----:B------:R-:W2:Y:S11]  /*71a90*/  LDL.LU.64 R24, [R1+0x2cf8] ;  /* 0x002cf80001187983 */ /* 0x000eb60000300a00 */
[----:B------:R-:W-:Y:S01]  /*71aa0*/  @!UPT UIADD3 URZ, URZ, URZ, URZ ;  /* 0x0000003f3f3ff290 */ /* 0x000fe2000fffe03f */
[----:B------:R0:W-:Y:S01]  /*71ab0*/  STL.64 [R1+0xd0], R4 ;  /* 0x0000d00401007387 */ /* 0x0001e20000100a00 */
[----:B------:R1:W-:Y:S02]  /*71ac0*/  STL.64 [R1+0xd8], R6 ;  /* 0x0000d80601007387 */ /* 0x0003e40000100a00 */
[----:B0-----:R-:W-:Y:S02]  /*71ad0*/  IMAD.MOV.U32 R4, RZ, RZ, R28 ;  /* 0x000000ffff047224 */ /* 0x001fe400078e001c */
[----:B-1----:R-:W-:Y:S02]  /*71ae0*/  IMAD.MOV.U32 R6, RZ, RZ, R19 ;  /* 0x000000ffff067224 */ /* 0x002fe400078e0013 */
[----:B------:R-:W-:Y:S01]  /*71af0*/  IMAD.MOV.U32 R7, RZ, RZ, R18 ;  /* 0x000000ffff077224 */ /* 0x000fe200078e0012 */
[----:B------:R-:W4:Y:S01]  /*71b00*/  LDL.LU R28, [R1+0x2cf4] ;  /* 0x002cf400011c7983 */ /* 0x000f220000300800 */
[----:B------:R-:W-:Y:S02]  /*71b10*/  IMAD.MOV.U32 R5, RZ, RZ, R29 ;  /* 0x000000ffff057224 */ /* 0x000fe400078e001d */
[----:B------:R-:W4:Y:S02]  /*71b20*/  LDL.LU R29, [R1+0x2cf0] ;  /* 0x002cf000011d7983 */ /* 0x000f240000300800 */
[----:B------:R-:W4:Y:S01]  /*71b30*/  LDL.LU R19, [R1+0x2cec] ;  /* 0x002cec0001137983 */ /* 0x000f220000300800 */
[----:B------:R-:W4:Y:S01]  /*71b40*/  LDL.LU R18, [R1+0x2ce8] ;  /* 0x002ce80001127983 */ /* 0x000f220000300800 */
[----:B------:R-:W-:Y:S02]  /*71b50*/  STL.64 [R1+0x2c90], R6 ;  /* 0x002c900601007387 */ /* 0x000fe40000100a00 */
[----:B------:R0:W-:Y:S02]  /*71b60*/  STL.64 [R1+0x2c88], R4 ;  /* 0x002c880401007387 */ /* 0x0001e40000100a00 */
[----:B0-----:R-:W4:Y:S01]  /*71b70*/  LDL.LU R4, [R1+0x560] ;  /* 0x0005600001047983 */ /* 0x001f220000300800 */
[----:B------:R-:W4:Y:S02]  /*71b80*/  LDL.LU R5, [R1+0x564] ;  /* 0x0005640001057983 */ /* 0x000f240000300800 */
[----:B---3--:R-:W-:-:S02]  /*71b90*/  IMAD.MOV.U32 R6, RZ, RZ, R10 ;  /* 0x000000ffff067224 */ /* 0x008fc400078e000a */
[----:B------:R-:W-:Y:S01]  /*71ba0*/  IMAD.MOV.U32 R7, RZ, RZ, R11 ;  /* 0x000000ffff077224 */ /* 0x000fe200078e000b */
[----:B------:R-:W3:Y:S01]  /*71bb0*/  LDL.LU R10, [R1+0x2ce4] ;  /* 0x002ce400010a7983 */ /* 0x000ee20000300800 */
[----:B------:R-:W3:Y:S03]  /*71bc0*/  LDL.LU R11, [R1+0x2ce0] ;  /* 0x002ce000010b7983 */ /* 0x000ee60000300800 */
[----:B------:R-:W-:Y:S01]  /*71bd0*/  STL.64 [R1+0x2ca8], R6 ;  /* 0x002ca80601007387 */ /* 0x000fe20000100a00 */
[----:B--2---:R-:W-:Y:S01]  /*71be0*/  HMMA.16816.F32.BF16 R20, R24, R14, R20 ;  /* 0x0000000e1814723c */ /* 0x004fe20000041814 */
[----:B------:R-:W-:Y:S02]  /*71bf0*/  IMAD.MOV.U32 R16, RZ, RZ, R14 ;  /* 0x000000ffff107224 */ /* 0x000fe400078e000e */
[----:B------:R-:W-:Y:S01]  /*71c00*/  IMAD.MOV.U32 R8, RZ, RZ, R15 ;  /* 0x000000ffff087224 */ /* 0x000fe200078e000f */
[----:B----4-:R0:W-:Y:S02]  /*71c10*/  STL.64 [R1+0x2ca0], R4 ;  /* 0x002ca00401007387 */ /* 0x0101e40000100a00 */
[----:B0-----:R-:W-:-:S02]  /*71c20*/  IMAD.MOV.U32 R4, RZ, RZ, R18 ;  /* 0x000000ffff047224 */ /* 0x001fc400078e0012 */
[----:B------:R-:W-:Y:S01]  /*71c30*/  IMAD.MOV.U32 R5, RZ, RZ, R19 ;  /* 0x000000ffff057224 */ /* 0x000fe200078e0013 */
[----:B------:R-:W2:Y:S01]  /*71c40*/  LDL.LU R18, [R1+0x2cdc] ;  /* 0x002cdc0001127983 */ /* 0x000ea20000300800 */
[----:B------:R-:W2:Y:S02]  /*71c50*/  LDL.LU R19, [R1+0x2cd8] ;  /* 0x002cd80001137983 */ /* 0x000ea40000300800 */
[----:B------:R-:W4:Y:S02]  /*71c60*/  LDL.LU.64 R14, [R1+0x2cd0] ;  /* 0x002cd000010e7983 */ /* 0x000f240000300a00 */
[----:B------:R-:W4:Y:S09]  /*71c70*/  LDL.LU.64 R12, [R1+0x2cc8] ;  /* 0x002cc800010c7983 */ /* 0x000f320000300a00 */
[----:B------:R-:W-:Y:S01]  /*71c80*/  STL.64 [R1+0xdc0], R20 ;  /* 0x000dc01401007387 */ /* 0x000fe20000100a00 */
[----:B------:R0:W-:Y:S03]  /*71c90*/  STL.64 [R1+0xdc8], R22 ;  /* 0x000dc81601007387 */ /* 0x0001e60000100a00 */
[----:B0-----:R-:W4:Y:S01]  /*71ca0*/  LDL.LU.64 R22, [R1+0x2cc0] ;  /* 0x002cc00001167983 */ /* 0x001f220000300a00 */
[----:B------:R-:W-:-:S02]  /*71cb0*/  IMAD.MOV.U32 R7, RZ, RZ, R28 ;  /* 0x000000ffff077224 */ /* 0x000fc400078e001c */
[----:B------:R-:W-:Y:S02]  /*71cc0*/  IMAD.MOV.U32 R6, RZ, RZ, R29 ;  /* 0x000000ffff067224 */ /* 0x000fe400078e001d */
[----:B------:R-:W-:Y:S02]  /*71cd0*/  IMAD.MOV.U32 R28, RZ, RZ, R20 ;  /* 0x000000ffff1c7224 */ /* 0x000fe400078e0014 */
[----:B------:R-:W-:Y:S01]  /*71ce0*/  IMAD.MOV.U32 R29, RZ, RZ, R21 ;  /* 0x000000ffff1d7224 */ /* 0x000fe200078e0015 */
[C---:B----4-:R-:W-:Y:S01]  /*71cf0*/  HMMA.16816.F32.BF16 R12, R24.reuse, R22, R12 ;  /* 0x00000016180c723c */ /* 0x050fe2000004180c */
[----:B--2---:R0:W-:Y:S01]  /*71d00*/  STL.64 [R1+0x2bb0], R18 ;  /* 0x002bb01201007387 */ /* 0x0041e20000100a00 */
[----:B------:R-:W-:Y:S02]  /*71d10*/  STL [R1+0x2ba8], R16 ;  /* 0x002ba81001007387 */ /* 0x000fe40000100800 */
[----:B------:R-:W-:Y:S01]  /*71d20*/  IMAD.MOV.U32 R9, RZ, RZ, R23 ;  /* 0x000000ffff097224 */ /* 0x000fe200078e0017 */
[----:B0-----:R-:W2:Y:S01]  /*71d30*/  LDL.64 R18, [R1+0x88] ;  /* 0x0000880001127983 */ /* 0x001ea20000100a00 */
[----:B------:R-:W-:Y:S02]  /*71d40*/  STL [R1+0x21ec], R28 ;  /* 0x0021ec1c01007387 */ /* 0x000fe40000100800 */
[----:B------:R-:W-:Y:S11]  /*71d50*/  STL [R1+0x21e8], R29 ;  /* 0x0021e81d01007387 */ /* 0x000ff60000100800 */
[----:B------:R-:W-:Y:S04]  /*71d60*/  @!UPT UIADD3 URZ, URZ, URZ, URZ ;  /* 0x0000003f3f3ff290 */ /* 0x000fe8000fffe03f */
[----:B------:R0:W-:Y:S01]  /*71d70*/  STL.64 [R1+0xdb0], R12 ;  /* 0x000db00c01007387 */ /* 0x0001e20000100a00 */
[----:B------:R1:W-:Y:S02]  /*71d80*/  STL.64 [R1+0xdb8], R14 ;  /* 0x000db80e01007387 */ /* 0x0003e40000100a00 */
[----:B0-----:R-:W-:Y:S01]  /*71d90*/  IMAD.MOV.U32 R12, RZ, RZ, R22 ;  /* 0x000000ffff0c7224 */ /* 0x001fe200078e0016 */
[----:B-1----:R-:W4:Y:S01]  /*71da0*/  LDL.LU.64 R14, [R1+0x2cb8] ;  /* 0x002cb800010e7983 */ /* 0x002f220000300a00 */
        /* <DEDUP_REMOVED lines=27> */
[----:B0-----:R-:W2:Y:S01]  /*71f60*/  LDL.LU.64 R22, [R1+0x2c70] ;  /* 0x002c700001167983 */ /* 0x001ea20000300a00 */
[----:B------:R-:W-:Y:S02]  /*71f70*/  IMAD.MOV.U32 R12, RZ, RZ, R19 ;  /* 0x000000ffff0c7224 */ /* 0x000fe400078e0013 */
[----:B------:R-:W-:-:S03]  /*71f80*/  IMAD.MOV.U32 R9, RZ, RZ, R18 ;  /* 0x000000ffff097224 */ /* 0x000fc600078e0012 */
[----:B------:R-:W-:Y:S02]  /*71f90*/  STL [R1+0x2b64], R12 ;  /* 0x002b640c01007387 */ /* 0x000fe40000100800 */
[----:B------:R-:W-:Y:S02]  /*71fa0*/  STL [R1+0x2b60], R9 ;  /* 0x002b600901007387 */ /* 0x000fe40000100800 */
[----:B---3--:R-:W-:Y:S02]  /*71fb0*/  STL.64 [R1+0x2c40], R10 ;  /* 0x002c400a01007387 */ /* 0x008fe40000100a00 */
[----:B------:R-:W-:Y:S01]  /*71fc0*/  STL [R1+0x2c38], R8 ;  /* 0x002c380801007387 */ /* 0x000fe20000100800 */
        /* <DEDUP_REMOVED lines=10> */
[----:B------:R-:W0:Y:S04]  /*72070*/  LDSM.16.MT88.4 R4, [R2+0xe100] ;  /* 0x00e100000204783b */ /* 0x000e280000004200 */
[----:B---3--:R4:W-:Y:S01]  /*72080*/  STL.64 [R1+0x2b90], R22 ;  /* 0x002b901601007387 */ /* 0x0089e20000100a00 */
[----:B--2---:R1:W-:Y:S02]  /*72090*/  STL.64 [R1+0x2b88], R20 ;  /* 0x002b881401007387 */ /* 0x0043e40000100a00 */
[----:B----4-:R-:W-:Y:S01]  /*720a0*/  IMAD.MOV.U32 R22, RZ, RZ, R15 ;  /* 0x000000ffff167224 */ /* 0x010fe200078e000f */
[----:B-1----:R-:W2:Y:S01]  /*720b0*/  LDL.LU R20, [R1+0x860] ;  /* 0x0008600001147983 */ /* 0x002ea20000300800 */
[----:B------:R-:W2:Y:S02]  /*720c0*/  LDL.LU R21, [R1+0x864] ;  /* 0x0008640001157983 */ /* 0x000ea40000300800 */
[----:B------:R-:W3:Y:S02]  /*720d0*/  LDL.LU R15, [R1+0x2c6c] ;  /* 0x002c6c00010f7983 */ /* 0x000ee40000300800 */
[----:B------:R-:W-:-:S02]  /*720e0*/  IMAD.MOV.U32 R23, RZ, RZ, R14 ;  /* 0x000000ffff177224 */ /* 0x000fc400078e000e */
[----:B------:R-:W4:Y:S01]  /*720f0*/  LDL.LU R14, [R1+0x2c68] ;  /* 0x002c6800010e7983 */ /* 0x000f220000300800 */
[----:B------:R-:W2:Y:S03]  /*72100*/  LDL.64 R18, [R1+0x8] ;  /* 0x0000080001127983 */ /* 0x000ea60000100a00 */
[----:B--2---:R1:W-:Y:S01]  /*72110*/  STL.64 [R1+0x2bc8], R18 ;  /* 0x002bc81201007387 */ /* 0x0043e20000100a00 */
[----:B------:R-:W2:Y:S02]  /*72120*/  LDL.LU R16, [R1+0x890] ;  /* 0x0008900001107983 */ /* 0x000ea40000300800 */
[----:B------:R-:W2:Y:S01]  /*72130*/  LDL.LU R17, [R1+0x894] ;  /* 0x0008940001117983 */ /* 0x000ea20000300800 */
[----:B-1----:R-:W2:Y:S01]  /*72140*/  LDL.LU R18, [R1+0x898] ;  /* 0x0008980001127983 */ /* 0x002ea20000300800 */
[----:B------:R-:W2:Y:S03]  /*72150*/  LDL.LU R19, [R1+0x89c] ;  /* 0x00089c0001137983 */ /* 0x000ea60000300800 */
[----:B--2---:R1:W-:Y:S01]  /*72160*/  STL.64 [R1+0x2bd8], R18 ;  /* 0x002bd81201007387 */ /* 0x0043e20000100a00 */
[----:B------:R-:W-:Y:S03]  /*72170*/  STL.64 [R1+0x2bd0], R16 ;  /* 0x002bd01001007387 */ /* 0x000fe60000100a00 */
[----:B-1----:R-:W2:Y:S04]  /*72180*/  LDL.64 R18, [R1+0x28] ;  /* 0x0000280001127983 */ /* 0x002ea80000100a00 */
[----:B--2---:R1:W-:Y:S04]  /*72190*/  STL.64 [R1+0x2bf0], R18 ;  /* 0x002bf01201007387 */ /* 0x0043e80000100a00 */
[----:B-1----:R-:W2:Y:S04]  /*721a0*/  LDL.64 R18, [R1+0x38] ;  /* 0x0000380001127983 */ /* 0x002ea80000100a00 */
[----:B--2---:R-:W-:Y:S01]  /*721b0*/  STL.64 [R1+0x2c08], R18 ;  /* 0x002c081201007387 */ /* 0x004fe20000100a00 */
[----:B------:R-:W-:Y:S02]  /*721c0*/  STL.64 [R1+0x2ba0], R22 ;  /* 0x002ba01601007387 */ /* 0x000fe40000100a00 */
[----:B------:R1:W-:Y:S02]  /*721d0*/  STL.64 [R1+0x2b98], R20 ;  /* 0x002b981401007387 */ /* 0x0003e40000100a00 */
[----:B-1----:R-:W2:Y:S01]  /*721e0*/  LDL.LU R20, [R1+0x870] ;  /* 0x0008700001147983 */ /* 0x002ea20000300800 */
[----:B------:R-:W2:Y:S02]  /*721f0*/  LDL.LU R21, [R1+0x874] ;  /* 0x0008740001157983 */ /* 0x000ea40000300800 */
[----:B------:R-:W2:Y:S02]  /*72200*/  LDL.LU R22, [R1+0x878] ;  /* 0x0008780001167983 */ /* 0x000ea40000300800 */
[----:B------:R-:W2:Y:S01]  /*72210*/  LDL.LU R23, [R1+0x87c] ;  /* 0x00087c0001177983 */ /* 0x000ea20000300800 */
[----:B------:R-:W2:Y:S04]  /*72220*/  LDL.64 R18, [R1+0x48] ;  /* 0x0000480001127983 */ /* 0x000ea80000100a00 */
[----:B--2---:R1:W-:Y:S04]  /*72230*/  STL.64 [R1+0x2c20], R18 ;  /* 0x002c201201007387 */ /* 0x0043e80000100a00 */
[----:B-1----:R-:W2:Y:S04]  /*72240*/  LDL.64 R18, [R1+0x58] ;  /* 0x0000580001127983 */ /* 0x002ea80000100a00 */
[----:B--2---:R-:W-:Y:S01]  /*72250*/  STL.64 [R1+0x2c48], R18 ;  /* 0x002c481201007387 */ /* 0x004fe20000100a00 */
[----:B------:R-:W-:Y:S02]  /*72260*/  STL.64 [R1+0x2bc0], R22 ;  /* 0x002bc01601007387 */ /* 0x000fe40000100a00 */
[----:B------:R1:W-:Y:S02]  /*72270*/  STL.64 [R1+0x2bb8], R20 ;  /* 0x002bb81401007387 */ /* 0x0003e40000100a00 */
[----:B-1----:R-:W2:Y:S01]  /*72280*/  LDL.LU R20, [R1+0x880] ;  /* 0x0008800001147983 */ /* 0x002ea20000300800 */
[----:B------:R-:W2:Y:S02]  /*72290*/  LDL.LU R21, [R1+0x884] ;  /* 0x0008840001157983 */ /* 0x000ea40000300800 */
[----:B----4-:R-:W-:-:S02]  /*722a0*/  IMAD.MOV.U32 R22, RZ, RZ, R14 ;  /* 0x000000ffff167224 */ /* 0x010fc400078e000e */
[----:B---3--:R-:W-:Y:S01]  /*722b0*/  IMAD.MOV.U32 R23, RZ, RZ, R15 ;  /* 0x000000ffff177224 */ /* 0x008fe200078e000f */
[----:B------:R-:W3:Y:S01]  /*722c0*/  LDL.LU R14, [R1+0x2c64] ;  /* 0x002c6400010e7983 */ /* 0x000ee20000300800 */
[----:B------:R-:W4:Y:S02]  /*722d0*/  LDL.LU R15, [R1+0x2c60] ;  /* 0x002c6000010f7983 */ /* 0x000f240000300800 */
[----:B------:R-:W3:Y:S02]  /*722e0*/  LDL.LU R16, [R1+0x8e0] ;  /* 0x0008e00001107983 */ /* 0x000ee40000300800 */
[----:B------:R-:W3:Y:S01]  /*722f0*/  LDL.LU R17, [R1+0x8e4] ;  /* 0x0008e40001117983 */ /* 0x000ee20000300800 */
[----:B------:R-:W3:Y:S01]  /*72300*/  LDL.LU R18, [R1+0x8e8] ;  /* 0x0008e80001127983 */ /* 0x000ee20000300800 */
[----:B------:R-:W3:Y:S02]  /*72310*/  LDL.LU R19, [R1+0x8ec] ;  /* 0x0008ec0001137983 */ /* 0x000ee40000300800 */
[----:B------:R-:W3:Y:S02]  /*72320*/  LDL.64 R10, [R1+0x68] ;  /* 0x00006800010a7983 */ /* 0x000ee40000100a00 */
[----:B------:R-:W-:Y:S01]  /*72330*/  STL.64 [R1+0x2be8], R22 ;  /* 0x002be81601007387 */ /* 0x000fe20000100a00 */
[----:B--2---:R1:W-:Y:S04]  /*72340*/  STL.64 [R1+0x2be0], R20 ;  /* 0x002be01401007387 */ /* 0x0043e80000100a00 */
[----:B-1----:R-:W2:Y:S01]  /*72350*/  LDL.LU R20, [R1+0x8a0] ;  /* 0x0008a00001147983 */ /* 0x002ea20000300800 */
[----:B------:R-:W2:Y:S02]  /*72360*/  LDL.LU R21, [R1+0x8a4] ;  /* 0x0008a40001157983 */ /* 0x000ea40000300800 */
[----:B------:R-:W2:Y:S02]  /*72370*/  LDL.LU R22, [R1+0x8a8] ;  /* 0x0008a80001167983 */ /* 0x000ea40000300800 */
[----:B------:R-:W2:Y:S02]  /*72380*/  LDL.LU R23, [R1+0x8ac] ;  /* 0x0008ac0001177983 */ /* 0x000ea40000300800 */
[----:B--2---:R-:W-:Y:S01]  /*72390*/  STL.64 [R1+0x2c00], R22 ;  /* 0x002c001601007387 */ /* 0x004fe20000100a00 */
[----:B------:R1:W-:Y:S03]  /*723a0*/  STL.64 [R1+0x2bf8], R20 ;  /* 0x002bf81401007387 */ /* 0x0003e60000100a00 */
[----:B-1----:R-:W2:Y:S01]  /*723b0*/  LDL.LU R20, [R1+0x8b0] ;  /* 0x0008b00001147983 */ /* 0x002ea20000300800 */
[----:B------:R-:W2:Y:S02]  /*723c0*/  LDL.LU R21, [R1+0x8b4] ;  /* 0x0008b40001157983 */ /* 0x000ea40000300800 */
[----:B----4-:R-:W-:-:S02]  /*723d0*/  IMAD.MOV.U32 R22, RZ, RZ, R15 ;  /* 0x000000ffff167224 */ /* 0x010fc400078e000f */
[----:B---3--:R-:W-:Y:S01]  /*723e0*/  IMAD.MOV.U32 R23, RZ, RZ, R14 ;  /* 0x000000ffff177224 */ /* 0x008fe200078e000e */
[----:B------:R-:W3:Y:S01]  /*723f0*/  LDL.LU R15, [R1+0x2c5c] ;  /* 0x002c5c00010f7983 */ /* 0x000ee20000300800 */
[----:B------:R-:W4:Y:S03]  /*72400*/  LDL.LU R14, [R1+0x2c58] ;  /* 0x002c5800010e7983 */ /* 0x000f260000300800 */
[----:B------:R-:W-:Y:S04]  /*72410*/  STL.64 [R1+0x2c18], R22 ;  /* 0x002c181601007387 */ /* 0x000fe80000100a00 */
[----:B--2---:R1:W-:Y:S04]  /*72420*/  STL.64 [R1+0x2c10], R20 ;  /* 0x002c101401007387 */ /* 0x0043e80000100a00 */
[----:B-1----:R-:W2:Y:S01]  /*72430*/  LDL.LU R20, [R1+0x8c0] ;  /* 0x0008c00001147983 */ /* 0x002ea20000300800 */
[----:B------:R-:W2:Y:S02]  /*72440*/  LDL.LU R21, [R1+0x8c4] ;  /* 0x0008c40001157983 */ /* 0x000ea40000300800 */
[----:B------:R-:W2:Y:S02]  /*72450*/  LDL.LU R22, [R1+0x8c8] ;  /* 0x0008c80001167983 */ /* 0x000ea40000300800 */
[----:B------:R-:W2:Y:S01]  /*72460*/  LDL.LU R23, [R1+0x8cc] ;  /* 0x0008cc0001177983 */ /* 0x000ea20000300800 */
[----:B------:R-:W-:Y:S01]  /*72470*/  HMMA.16816.F32.BF16 R16, R24, R10, R16 ;  /* 0x0000000a1810723c */ /* 0x000fe20000041810 */
[----:B--2---:R4:W-:Y:S01]  /*72480*/  STL.64 [R1+0x2c30], R22 ;  /* 0x002c301601007387 */ /* 0x0049e20000100a00 */
[----:B------:R1:W-:Y:S02]  /*72490*/  STL.64 [R1+0x2c28], R20 ;  /* 0x002c281401007387 */ /* 0x0003e40000100a00 */
[----:B----4-:R-:W-:Y:S01]  /*724a0*/  IMAD.MOV.U32 R22, RZ, RZ, R14 ;  /* 0x000000ffff167224 */ /* 0x010fe200078e000e */
[----:B-1----:R-:W2:Y:S01]  /*724b0*/  LDL.LU R20, [R1+0x8d0] ;  /* 0x0008d00001147983 */ /* 0x002ea20000300800 */
[----:B------:R-:W2:Y:S02]  /*724c0*/  LDL.LU R21, [R1+0x8d4] ;  /* 0x0008d40001157983 */ /* 0x000ea40000300800 */
[----:B------:R-:W4:Y:S02]  /*724d0*/  LDL.LU R14, [R1+0x2c54] ;  /* 0x002c5400010e7983 */ /* 0x000f240000300800 */
[----:B---3--:R-:W-:-:S02]  /*724e0*/  IMAD.MOV.U32 R23, RZ, RZ, R15 ;  /* 0x000000ffff177224 */ /* 0x008fc400078e000f */
[----:B------:R-:W4:Y:S01]  /*724f0*/  LDL.LU R15, [R1+0x2c50] ;  /* 0x002c5000010f7983 */ /* 0x000f220000300800 */
[----:B------:R-:W-:Y:S02]  /*72500*/  STL [R1+0x2b6c], R29 ;  /* 0x002b6c1d01007387 */ /* 0x000fe40000100800 */
[----:B------:R-:W-:Y:S02]  /*72510*/  STL [R1+0x2b68], R13 ;  /* 0x002b680d01007387 */ /* 0x000fe40000100800 */
[----:B------:R-:W-:Y:S01]  /*72520*/  STL [R1+0x2b70], R2 ;  /* 0x002b700201007387 */ /* 0x000fe20000100800 */
[----:B0-----:R0:W-:Y:S01]  /*72530*/  STL.64 [R1+0x2a50], R6 ;  /* 0x002a500601007387 */ /* 0x0011e20000100a00 */
[----:B------:R-:W-:Y:S03]  /*72540*/  STL.64 [R1+0x2a48], R4 ;  /* 0x002a480401007387 */ /* 0x000fe60000100a00 */
[----:B0-----:R-:W3:Y:S01]  /*72550*/  LDL.64 R6, [R1+0x18] ;  /* 0x0000180001067983 */ /* 0x001ee20000100a00 */
[----:B------:R-:W-:Y:S02]  /*72560*/  STL.64 [R1+0xbc0], R16 ;  /* 0x000bc01001007387 */ /* 0x000fe40000100a00 */
[----:B------:R0:W-:Y:S02]  /*72570*/  STL.64 [R1+0xbc8], R18 ;  /* 0x000bc81201007387 */ /* 0x0001e40000100a00 */
[----:B0-----:R-:W2:Y:S01]  /*72580*/  LDL.LU.64 R18, [R1+0x2c48] ;  /* 0x002c480001127983 */ /* 0x001ea20000300a00 */
[----:B------:R-:W-:-:S02]  /*72590*/  IMAD.MOV.U32 R12, RZ, RZ, R10 ;  /* 0x000000ffff0c7224 */ /* 0x000fc400078e000a */
[----:B------:R-:W-:Y:S02]  /*725a0*/  IMAD.MOV.U32 R9, RZ, RZ, R11 ;  /* 0x000000ffff097224 */ /* 0x000fe400078e000b */
[----:B------:R-:W3:Y:S01]  /*725b0*/  LDL.LU.64 R10, [R1+0x2c40] ;  /* 0x002c4000010a7983 */ /* 0x000ee20000300a00 */
[----:B------:R-:W3:Y:S02]  /*725c0*/  LDL.LU R8, [R1+0x2c38] ;  /* 0x002c380001087983 */ /* 0x000ee40000300800 */
        /* <DEDUP_REMOVED lines=43> */
[----:B0-----:R-:W2:Y:S01]  /*72880*/  LDL.LU.64 R18, [R1+0x2bc8] ;  /* 0x002bc80001127983 */ /* 0x001ea20000300a00 */
[----:B------:R0:W-:Y:S01]  /*72890*/  STL.64 [R1+0x2a78], R6 ;  /* 0x002a780601007387 */ /* 0x0001e20000100a00 */
[C---:B--2---:R-:W-:Y:S01]  /*728a0*/  HMMA.16816.F32.BF16 R20, R24.reuse, R18, R20 ;  /* 0x000000121814723c */ /* 0x044fe20000041814 */
[----:B0-----:R-:W-:Y:S02]  /*728b0*/  IMAD.MOV.U32 R7, RZ, RZ, R18 ;  /* 0x000000ffff077224 */ /* 0x001fe400078e0012 */
[----:B------:R-:W-:Y:S11]  /*728c0*/  IMAD.MOV.U32 R6, RZ, RZ, R19 ;  /* 0x000000ffff067224 */ /* 0x000ff600078e0013 */
[----:B------:R-:W-:Y:S09]  /*728d0*/  @!UPT UIADD3 URZ, URZ, URZ, URZ ;  /* 0x0000003f3f3ff290 */ /* 0x000ff2000fffe03f */
[----:B------:R-:W-:Y:S01]  /*728e0*/  STL.64 [R1+0x930], R20 ;  /* 0x0009301401007387 */ /* 0x000fe20000100a00 */
[----:B------:R0:W-:Y:S03]  /*728f0*/  STL.64 [R1+0x938], R22 ;  /* 0x0009381601007387 */ /* 0x0001e60000100a00 */
[----:B0-----:R-:W2:Y:S01]  /*72900*/  LDL.LU.64 R22, [R1+0x2bc0] ;  /* 0x002bc00001167983 */ /* 0x001ea20000300a00 */
[----:B------:R-:W2:Y:S02]  /*72910*/  LDL.LU.64 R20, [R1+0x2bb8] ;  /* 0x002bb80001147983 */ /* 0x000ea40000300a00 */
[----:B------:R-:W2:Y:S02]  /*72920*/  LDL.LU.64 R18, [R1+0x2bb0] ;  /* 0x002bb00001127983 */ /* 0x000ea40000300a00 */
[----:B------:R-:W3:Y:S01]  /*72930*/  LDL.LU R16, [R1+0x2ba8] ;  /* 0x002ba80001107983 */ /* 0x000ee20000300800 */
[----:B------:R-:W3:Y:S01]  /*72940*/  LDL R28, [R1+0x1de0] ;  /* 0x001de000011c7983 */ /* 0x000ee20000100800 */
        /* <DEDUP_REMOVED lines=14> */
[----:B------:R-:W2:Y:S02]  /*72a30*/  LDL.LU.64 R20, [R1+0x2b88] ;  /* 0x002b880001147983 */ /* 0x000ea40000300a00 */
[----:B------:R-:W-:Y:S01]  /*72a40*/  STL.64 [R1+0x2a68], R14 ;  /* 0x002a680e01007387 */ /* 0x000fe20000100a00 */
[----:B--2---:R-:W-:Y:S01]  /*72a50*/  HMMA.16816.F32.BF16 R24, R24, R10, R20 ;  /* 0x0000000a1818723c */ /* 0x004fe20000041814 */
[----:B------:R-:W2:Y:S01]  /*72a60*/  LDL.LU.64 R22, [R1+0x2b80] ;  /* 0x002b800001167983 */ /* 0x000ea20000300a00 */
[----:B------:R-:W2:Y:S11]  /*72a70*/  LDL.LU.64 R20, [R1+0x2b78] ;  /* 0x002b780001147983 */ /* 0x000eb60000300a00 */
[----:B------:R-:W-:Y:S10]  /*72a80*/  @!UPT UIADD3 URZ, URZ, URZ, URZ ;  /* 0x0000003f3f3ff290 */ /* 0x000ff4000fffe03f */
[----:B------:R0:W-:Y:S01]  /*72a90*/  STL.64 [R1+0x530], R24 ;  /* 0x0005301801007387 */ /* 0x0001e20000100a00 */
[----:B------:R1:W-:Y:S03]  /*72aa0*/  STL.64 [R1+0x538], R26 ;  /* 0x0005381a01007387 */ /* 0x0003e60000100a00 */
[----:B0-----:R-:W2:Y:S01]  /*72ab0*/  LDL.LU R24, [R1+0x4a0] ;  /* 0x0004a00001187983 */ /* 0x001ea20000300800 */
[----:B------:R-:W2:Y:S02]  /*72ac0*/  LDL.LU R25, [R1+0x4a4] ;  /* 0x0004a40001197983 */ /* 0x000ea40000300800 */
[----:B-1----:R-:W2:Y:S02]  /*72ad0*/  LDL.LU R26, [R1+0x4a8] ;  /* 0x0004a800011a7983 */ /* 0x002ea40000300800 */
[----:B------:R-:W2:Y:S02]  /*72ae0*/  LDL.LU R27, [R1+0x4ac] ;  /* 0x0004ac00011b7983 */ /* 0x000ea40000300800 */
[----:B---3--:R-:W-:-:S02]  /*72af0*/  IMAD.MOV.U32 R18, RZ, RZ, R16 ;  /* 0x000000ffff127224 */ /* 0x008fc400078e0010 */
[----:B------:R-:W-:-:S07]  /*72b00*/  IMAD.MOV.U32 R19, RZ, RZ, R8 ;  /* 0x000000ffff137224 */ /* 0x000fce00078e0008 */
[----:B--2---:R-:W-:Y:S11]  /*72b10*/  HMMA.16816.F32.BF16 R16, R20, R18, R24 ;  /* 0x000000121410723c */ /* 0x004ff60000041818 */
[----:B------:R-:W-:Y:S11]  /*72b20*/  @!UPT UIADD3 URZ, URZ, URZ, URZ ;  /* 0x0000003f3f3ff290 */ /* 0x000ff6000fffe03f */
[----:B------:R-:W-:Y:S01]  /*72b30*/  @!UPT UIADD3 URZ, URZ, URZ, URZ ;  /* 0x0000003f3f3ff290 */ /* 0x000fe2000fffe03f */
[----:B------:R-:W-:Y:S01]  /*72b40*/  STL.64 [R1+0xd40], R16 ;  /* 0x000d401001007387 */ /* 0x000fe20000100a00 */
[----:B------:R0:W-:Y:S02]  /*72b50*/  STL.64 [R1+0xd48], R18 ;  /* 0x000d481201007387 */ /* 0x0001e40000100a00 */
[----:B------:R-:W-:Y:S02]  /*72b60*/  IMAD.MOV.U32 R8, RZ, RZ, R16 ;  /* 0x000000ffff087224 */ /* 0x000fe400078e0010 */
[----:B0-----:R-:W-:Y:S02]  /*72b70*/  IMAD.MOV.U32 R18, RZ, RZ, R7 ;  /* 0x000000ffff127224 */ /* 0x001fe400078e0007 */
[----:B------:R-:W-:Y:S02]  /*72b80*/  IMAD.MOV.U32 R19, RZ, RZ, R6 ;  /* 0x000000ffff137224 */ /* 0x000fe400078e0006 */
[----:B------:R-:W-:Y:S02]  /*72b90*/  IMAD.MOV.U32 R6, RZ, RZ, R5 ;  /* 0x000000ffff067224 */ /* 0x000fe400078e0005 */
[----:B------:R-:W-:-:S05]  /*72ba0*/  IMAD.MOV.U32 R7, RZ, RZ, R4 ;  /* 0x000000ffff077224 */ /* 0x000fca00078e0004 */
[----:B------:R-:W-:Y:S01]  /*72bb0*/  STL.64 [R1+0x2a90], R6 ;  /* 0x002a900601007387 */ /* 0x000fe20000100a00 */
[----:B------:R0:W-:Y:S02]  /*72bc0*/  STL.64 [R1+0x2a70], R18 ;  /* 0x002a701201007387 */ /* 0x0001e40000100a00 */
[----:B------:R-:W2:Y:S02]  /*72bd0*/  LDL.LU R16, [R1+0x780] ;  /* 0x0007800001107983 */ /* 0x000ea40000300800 */
[----:B------:R-:W2:Y:S01]  /*72be0*/  LDL.LU R17, [R1+0x784] ;  /* 0x0007840001117983 */ /* 0x000ea20000300800 */
[----:B0-----:R-:W3:Y:S01]  /*72bf0*/  LDL.LU R18, [R1+0x788] ;  /* 0x0007880001127983 */ /* 0x001ee20000300800 */
[----:B------:R-:W3:Y:S02]  /*72c00*/  LDL.LU R19, [R1+0x78c] ;  /* 0x00078c0001137983 */ /* 0x000ee40000300800 */
[----:B------:R-:W4:Y:S02]  /*72c10*/  LDL.LU R4, [R1+0x7a0] ;  /* 0x0007a00001047983 */ /* 0x000f240000300800 */
[----:B------:R-:W4:Y:S01]  /*72c20*/  LDL.LU R5, [R1+0x7a4] ;  /* 0x0007a40001057983 */ /* 0x000f220000300800 */
[----:B------:R-:W2:Y:S01]  /*72c30*/  LDL.LU R6, [R1+0x7a8] ;  /* 0x0007a80001067983 */ /* 0x000ea20000300800 */
[----:B------:R-:W2:Y:S03]  /*72c40*/  LDL.LU R7, [R1+0x7ac] ;  /* 0x0007ac0001077983 */ /* 0x000ea60000300800 */
        /* <DEDUP_REMOVED lines=9> */
[----:B------:R-:W4:Y:S01]  /*72ce0*/  LDL.LU R29, [R1+0x2b6c] ;  /* 0x002b6c00011d7983 */ /* 0x000f220000300800 */
[----:B------:R-:W4:Y:S03]  /*72cf0*/  LDL.LU R13, [R1+0x2b68] ;  /* 0x002b6800010d7983 */ /* 0x000f260000300800 */
[----:B------:R0:W-:Y:S01]  /*72d00*/  STL.64 [R1+0x2ad0], R6 ;  /* 0x002ad00601007387 */ /* 0x0001e20000100a00 */
[----:B---3--:R-:W-:Y:S02]  /*72d10*/  STL.64 [R1+0x2a88], R18 ;  /* 0x002a881201007387 */ /* 0x008fe40000100a00 */
[----:B------:R1:W-:Y:S02]  /*72d20*/  STL.64 [R1+0x2a80], R16 ;  /* 0x002a801001007387 */ /* 0x0003e40000100a00 */
[----:B0-----:R-:W-:Y:S01]  /*72d30*/  IMAD.MOV.U32 R7, RZ, RZ, R9 ;  /* 0x000000ffff077224 */ /* 0x001fe200078e0009 */
[----:B-1----:R-:W3:Y:S01]  /*72d40*/  LDL.LU R16, [R1+0x790] ;  /* 0x0007900001107983 */ /* 0x002ee20000300800 */
[----:B------:R-:W3:Y:S02]  /*72d50*/  LDL.LU R17, [R1+0x794] ;  /* 0x0007940001117983 */ /* 0x000ee40000300800 */
[----:B------:R-:W3:Y:S02]  /*72d60*/  LDL.LU R18, [R1+0x798] ;  /* 0x0007980001127983 */ /* 0x000ee40000300800 */
[----:B------:R-:W3:Y:S02]  /*72d70*/  LDL.LU R19, [R1+0x79c] ;  /* 0x00079c0001137983 */ /* 0x000ee40000300800 */
[----:B--2---:R-:W-:-:S02]  /*72d80*/  IMAD.MOV.U32 R6, RZ, RZ, R12 ;  /* 0x000000ffff067224 */ /* 0x004fc400078e000c */
[----:B------:R-:W2:Y:S01]  /*72d90*/  LDL.LU R12, [R1+0x2b64] ;  /* 0x002b6400010c7983 */ /* 0x000ea20000300800 */
[----:B------:R-:W3:Y:S02]  /*72da0*/  LDL.LU R9, [R1+0x2b60] ;  /* 0x002b600001097983 */ /* 0x000ee40000300800 */
[----:B------:R0:W-:Y:S02]  /*72db0*/  STL.64 [R1+0x2ae8], R6 ;  /* 0x002ae80601007387 */ /* 0x0001e40000100a00 */
[----:B----4-:R-:W-:Y:S02]  /*72dc0*/  IMAD.MOV.U32 R27, RZ, RZ, R29 ;  /* 0x000000ffff1b7224 */ /* 0x010fe400078e001d */
[----:B------:R-:W-:Y:S02]  /*72dd0*/  IMAD.MOV.U32 R26, RZ, RZ, R13 ;  /* 0x000000ffff1a7224 */ /* 0x000fe400078e000d */
[----:B------:R-:W4:Y:S01]  /*72de0*/  LDL.LU R13, [R1+0x2b5c] ;  /* 0x002b5c00010d7983 */ /* 0x000f220000300800 */
[----:B------:R-:W4:Y:S02]  /*72df0*/  LDL.LU R29, [R1+0x2b58] ;  /* 0x002b5800011d7983 */ /* 0x000f240000300800 */
[----:B------:R2:W-:Y:S02]  /*72e00*/  STL.64 [R1+0x2af0], R26 ;  /* 0x002af01a01007387 */ /* 0x0005e40000100a00 */
[----:B------:R-:W4:Y:S01]  /*72e10*/  LDL.LU R4, [R1+0x450] ;  /* 0x0004500001047983 */ /* 0x000f220000300800 */
[----:B------:R-:W4:Y:S01]  /*72e20*/  LDL.LU R5, [R1+0x454] ;  /* 0x0004540001057983 */ /* 0x000f220000300800 */
[----:B0-----:R-:W4:Y:S02]  /*72e30*/  LDL.LU R6, [R1+0x458] ;  /* 0x0004580001067983 */ /* 0x001f240000300800 */
[----:B------:R-:W4:Y:S02]  /*72e40*/  LDL.LU R7, [R1+0x45c] ;  /* 0x00045c0001077983 */ /* 0x000f240000300800 */
[----:B--2---:R-:W-:-:S02]  /*72e50*/  IMAD.MOV.U32 R27, RZ, RZ, R12 ;  /* 0x000000ffff1b7224 */ /* 0x004fc400078e000c */
[----:B---3--:R-:W-:Y:S01]  /*72e60*/  IMAD.MOV.U32 R26, RZ, RZ, R9 ;  /* 0x000000ffff1a7224 */ /* 0x008fe200078e0009 */
[----:B----4-:R-:W-:Y:S01]  /*72e70*/  STL.64 [R1+0x2b00], R6 ;  /* 0x002b000601007387 */ /* 0x010fe20000100a00 */
[----:B------:R0:W-:Y:S02]  /*72e80*/  STL.64 [R1+0x2af8], R4 ;  /* 0x002af80401007387 */ /* 0x0001e40000100a00 */
[----:B------:R-:W2:Y:S02]  /*72e90*/  LDL.LU R9, [R1+0x2b54] ;  /* 0x002b540001097983 */ /* 0x000ea40000300800 */
[----:B------:R-:W3:Y:S01]  /*72ea0*/  LDL.LU R12, [R1+0x2b50] ;  /* 0x002b5000010c7983 */ /* 0x000ee20000300800 */
[----:B------:R1:W-:Y:S04]  /*72eb0*/  STL.64 [R1+0x2b08], R26 ;  /* 0x002b081a01007387 */ /* 0x0003e80000100a00 */
[----:B0-----:R-:W4:Y:S01]  /*72ec0*/  LDL.LU R4, [R1+0x460] ;  /* 0x0004600001047983 */ /* 0x001f220000300800 */
[----:B------:R-:W4:Y:S02]  /*72ed0*/  LDL.LU R5, [R1+0x464] ;  /* 0x0004640001057983 */ /* 0x000f240000300800 */
[----:B------:R-:W2:Y:S02]  /*72ee0*/  LDL.LU R6, [R1+0x468] ;  /* 0x0004680001067983 */ /* 0x000ea40000300800 */
[----:B------:R-:W2:Y:S02]  /*72ef0*/  LDL.LU R7, [R1+0x46c] ;  /* 0x00046c0001077983 */ /* 0x000ea40000300800 */
[----:B--2---:R-:W-:Y:S01]  /*72f00*/  STL.64 [R1+0x2b18], R6 ;  /* 0x002b180601007387 */ /* 0x004fe20000100a00 */
[----:B----4-:R-:W-:Y:S02]  /*72f10*/  STL.64 [R1+0x2b10], R4 ;  /* 0x002b100401007387 */ /* 0x010fe40000100a00 */
[----:B-1----:R-:W2:Y:S02]  /*72f20*/  LDL R26, [R1+0x98] ;  /* 0x00009800011a7983 */ /* 0x002ea40000100800 */
[----:B------:R-:W2:Y:S02]  /*72f30*/  LDL R27, [R1+0x9c] ;  /* 0x00009c00011b7983 */ /* 0x000ea40000100800 */
[----:B--2---:R0:W-:Y:S02]  /*72f40*/  STL.64 [R1+0x2b20], R26 ;  /* 0x002b201a01007387 */ /* 0x0041e40000100a00 */
[----:B0-----:R-:W-:-:S02]  /*72f50*/  IMAD.MOV.U32 R26, RZ, RZ, R29 ;  /* 0x000000ffff1a7224 */ /* 0x001fc400078e001d */
[----:B------:R-:W-:-:S05]  /*72f60*/  IMAD.MOV.U32 R27, RZ, RZ, R13 ;  /* 0x000000ffff1b7224 */ /* 0x000fca00078e000d */
[----:B------:R-:W-:Y:S01]  /*72f70*/  STL.64 [R1+0x2b38], R26 ;  /* 0x002b381a01007387 */ /* 0x000fe20000100a00 */
        /* <DEDUP_REMOVED lines=15> */
[----:B------:R-:W2:Y:S01]  /*73070*/  LDL.LU R7, [R1+0x49c] ;  /* 0x00049c0001077983 */ /* 0x000ea20000300800 */
[----:B------:R-:W-:Y:S01]  /*73080*/  STL.64 [R1+0x2ab0], R18 ;  /* 0x002ab01201007387 */ /* 0x000fe20000100a00 */
[----:B------:R0:W-:Y:S03]  /*73090*/  STL.64 [R1+0x2aa8], R16 ;  /* 0x002aa81001007387 */ /* 0x0001e60000100a00 */
[----:B0-----:R-:W4:Y:S01]  /*730a0*/  LDL.LU R16, [R1+0x7b0] ;  /* 0x0007b00001107983 */ /* 0x001f220000300800 */
[----:B------:R-:W4:Y:S02]  /*730b0*/  LDL.LU R17, [R1+0x7b4] ;  /* 0x0007b40001117983 */ /* 0x000f240000300800 */
[----:B------:R-:W2:Y:S02]  /*730c0*/  LDL.LU R18, [R1+0x7b8] ;  /* 0x0007b80001127983 */ /* 0x000ea40000300800 */
[----:B------:R-:W2:Y:S02]  /*730d0*/  LDL.LU R19, [R1+0x7bc] ;  /* 0x0007bc0001137983 */ /* 0x000ea40000300800 */
[----:B---3--:R-:W-:-:S02]  /*730e0*/  IMAD.MOV.U32 R26, RZ, RZ, R12 ;  /* 0x000000ffff1a7224 */ /* 0x008fc400078e000c */
[----:B------:R-:W-:Y:S01]  /*730f0*/  IMAD.MOV.U32 R27, RZ, RZ, R9 ;  /* 0x000000ffff1b7224 */ /* 0x000fe200078e0009 */
[----:B--2---:R-:W-:Y:S01]  /*73100*/  STL.64 [R1+0x2ac8], R18 ;  /* 0x002ac81201007387 */ /* 0x004fe20000100a00 */
[----:B----4-:R0:W-:Y:S03]  /*73110*/  STL.64 [R1+0x2ac0], R16 ;  /* 0x002ac01001007387 */ /* 0x0101e60000100a00 */
        /* <DEDUP_REMOVED lines=15> */
[----:B------:R-:W-:Y:S01]  /*73210*/  STL [R1+0x21f0], R8 ;  /* 0x0021f00801007387 */ /* 0x000fe20000100800 */
[----:B------:R-:W4:Y:S02]  /*73220*/  LDL.LU.64 R6, [R1+0x2b48] ;  /* 0x002b480001067983 */ /* 0x000f240000300a00 */
[----:B------:R-:W4:Y:S03]  /*73230*/  LDL.LU.64 R4, [R1+0x2b40] ;  /* 0x002b400001047983 */ /* 0x000f260000300a00 */
[----:B------:R-:W-:Y:S01]  /*73240*/  STL.64 [R1+0xd30], R24 ;  /* 0x000d301801007387 */ /* 0x000fe20000100a00 */
[----:B------:R0:W-:Y:S04]  /*73250*/  STL.64 [R1+0xd38], R26 ;  /* 0x000d381a01007387 */ /* 0x0001e80000100a00 */
[----:B0-----:R-:W4:Y:S01]  /*73260*/  LDL.LU.64 R26, [R1+0x2b38] ;  /* 0x002b3800011a7983 */ /* 0x001f220000300a00 */
[----:B------:R-:W-:-:S05]  /*73270*/  IMAD.MOV.U32 R9, RZ, RZ, R24 ;  /* 0x000000ffff097224 */ /* 0x000fca00078e0018 */
[----:B------:R-:W-:Y:S01]  /*73280*/  STL [R1+0x21f4], R9 ;  /* 0x0021f40901007387 */ /* 0x000fe20000100800 */
        /* <DEDUP_REMOVED lines=23> */
[----:B------:R-:W2:Y:S11]  /*73400*/  LDL.LU.64 R6, [R1+0x2ae8] ;  /* 0x002ae80001067983 */ /* 0x000eb60000300a00 */
[----:B------:R-:W-:Y:S10]  /*73410*/  @!UPT UIADD3 URZ, URZ, URZ, URZ ;  /* 0x0000003f3f3ff290 */ /* 0x000ff4000fffe03f */
        /* <DEDUP_REMOVED lines=31> */
[----:B------:R-:W-:Y:S02]  /*73610*/  IMAD.MOV.U32 R10, RZ, RZ, R3 ;  /* 0x000000ffff0a7224 */ /* 0x000fe400078e0003 */
[----:B------:R-:W-:-:S07]  /*73620*/  IMAD.MOV.U32 R11, RZ, RZ, R0 ;  /* 0x000000ffff0b7224 */ /* 0x000fce00078e0000 */
[C---:B--2---:R-:W-:Y:S01]  /*73630*/  HMMA.16816.F32.BF16 R8, R20.reuse, R10, R4 ;  /* 0x0000000a1408723c */ /* 0x044fe20000041804 */
[----:B------:R-:W2:Y:S11]  /*73640*/  LDL.LU.64 R6, [R1+0x2a90] ;  /* 0x002a900001067983 */ /* 0x000eb60000300a00 */
[----:B------:R-:W-:Y:S11]  /*73650*/  @!UPT UIADD3 URZ, URZ, URZ, URZ ;  /* 0x0000003f3f3ff290 */ /* 0x000ff6000fffe03f */
[----:B------:R0:W-:Y:S01]  /*73660*/  STL.64 [R1+0x9b0], R8 ;  /* 0x0009b00801007387 */ /* 0x0001e20000100a00 */
[----:B------:R1:W-:Y:S03]  /*73670*/  STL.64 [R1+0x9b8], R10 ;  /* 0x0009b80a01007387 */ /* 0x0003e60000100a00 */
        /* <DEDUP_REMOVED lines=17> */
[----:B------:R-:W2:Y:S02]  /*73790*/  LDL.LU R4, [R1+0x440] ;  /* 0x0004400001047983 */ /* 0x000ea40000300800 */
[----:B------:R-:W2:Y:S02]  /*737a0*/  LDL.LU R5, [R1+0x444] ;  /* 0x0004440001057983 */ /* 0x000ea40000300800 */
[----:B------:R-:W-:Y:S01]  /*737b0*/  IMAD.MOV.U32 R29, RZ, RZ, R7 ;  /* 0x000000ffff1d7224 */ /* 0x000fe200078e0007 */
[----:B------:R-:W2:Y:S01]  /*737c0*/  LDL.LU R6, [R1+0x448] ;  /* 0x0004480001067983 */ /* 0x000ea20000300800 */
[----:B------:R-:W2:Y:S01]  /*737d0*/  LDL.LU R7, [R1+0x44c] ;  /* 0x00044c0001077983 */ /* 0x000ea20000300800 */
[C---:B---3--:R-:W-:Y:S02]  /*737e0*/  HMMA.16816.F32.BF16 R16, R20.reuse, R18, R12 ;  /* 0x000000121410723c */ /* 0x048fe4000004180c */
[----:B------:R-:W3:Y:S11]  /*737f0*/  LDL.LU.64 R14, [R1+0x2a68] ;  /* 0x002a6800010e7983 */ /* 0x000ef60000300a00 */
[----:B------:R-:W-:Y:S10]  /*73800*/  @!UPT UIADD3 URZ, URZ, URZ, URZ ;  /* 0x0000003f3f3ff290 */ /* 0x000ff4000fffe03f */
[----:B------:R-:W-:Y:S01]  /*73810*/  STL.64 [R1+0x570], R16 ;  /* 0x0005701001007387 */ /* 0x000fe20000100a00 */
[----:B------:R0:W-:Y:S03]  /*73820*/  STL.64 [R1+0x578], R18 ;  /* 0x0005781201007387 */ /* 0x0001e60000100a00 */
[----:B0-----:R-:W4:Y:S02]  /*73830*/  LDL.LU.64 R18, [R1+0x2a60] ;  /* 0x002a600001127983 */ /* 0x001f240000300a00 */
[C---:B----4-:R-:W-:Y:S11]  /*73840*/  HMMA.16816.F32.BF16 R24, R20.reuse, R18, R24 ;  /* 0x000000121418723c */ /* 0x050ff60000041818 */
[----:B------:R-:W-:Y:S11]  /*73850*/  @!UPT UIADD3 URZ, URZ, URZ, URZ ;  /* 0x0000003f3f3ff290 */ /* 0x000ff6000fffe03f */
[----:B------:R-:W-:Y:S01]  /*73860*/  @!UPT UIADD3 URZ, URZ, URZ, URZ ;  /* 0x0000003f3f3ff290 */ /* 0x000fe2000fffe03f */
[----:B------:R0:W-:Y:S01]  /*73870*/  STL.64 [R1+0x560], R24 ;  /* 0x0005601801007387 */ /* 0x0001e20000100a00 */
[----:B------:R1:W-:Y:S03]  /*73880*/  STL.64 [R1+0x568], R26 ;  /* 0x0005681a01007387 */ /* 0x0003e60000100a00 */
[----:B0-----:R-:W4:Y:S01]  /*73890*/  LDL.LU R24, [R1+0x3e0] ;  /* 0x0003e00001187983 */ /* 0x001f220000300800 */
[----:B------:R-:W4:Y:S02]  /*738a0*/  LDL.LU R25, [R1+0x3e4] ;  /* 0x0003e40001197983 */ /* 0x000f240000300800 */
[----:B-1----:R-:W2:Y:S02]  /*738b0*/  LDL.LU R26, [R1+0x3e8] ;  /* 0x0003e800011a7983 */ /* 0x002ea40000300800 */
[----:B------:R-:W2:Y:S02]  /*738c0*/  LDL.LU R27, [R1+0x3ec] ;  /* 0x0003ec00011b7983 */ /* 0x000ea40000300800 */
[----:B--2---:R0:W-:Y:S01]  /*738d0*/  STL.64 [R1+0x2a20], R26 ;  /* 0x002a201a01007387 */ /* 0x0041e20000100a00 */
[----:B----4-:R-:W-:Y:S03]  /*738e0*/  STL.64 [R1+0x2a18], R24 ;  /* 0x002a181801007387 */ /* 0x010fe60000100a00 */
[----:B0-----:R-:W2:Y:S04]  /*738f0*/  LDL.64 R26, [R1+0x98] ;  /* 0x00009800011a7983 */ /* 0x001ea80000100a00 */
[----:B--2---:R0:W-:Y:S04]  /*73900*/  STL.64 [R1+0x2a28], R26 ;  /* 0x002a281a01007387 */ /* 0x0041e80000100a00 */
[----:B0-----:R-:W2:Y:S04]  /*73910*/  LDL.64 R26, [R1+0xa8] ;  /* 0x0000a800011a7983 */ /* 0x001ea80000100a00 */
[----:B--2---:R0:W-:Y:S04]  /*73920*/  STL.64 [R1+0x2a30], R26 ;  /* 0x002a301a01007387 */ /* 0x0041e80000100a00 */
[----:B0-----:R-:W2:Y:S01]  /*73930*/  LDL.64 R26, [R1+0xb8] ;  /* 0x0000b800011a7983 */ /* 0x001ea20000100a00 */
[C---:B---3--:R-:W-:Y:S03]  /*73940*/  HMMA.16816.F32.BF16 R8, R20.reuse, R14, R8 ;  /* 0x0000000e1408723c */ /* 0x048fe60000041808 */
[----:B--2---:R0:W-:Y:S04]  /*73950*/  STL.64 [R1+0x2a38], R26 ;  /* 0x002a381a01007387 */ /* 0x0041e80000100a00 */
[----:B0-----:R-:W2:Y:S01]  /*73960*/  LDL.64 R26, [R1+0xc8] ;  /* 0x0000c800011a7983 */ /* 0x001ea20000100a00 */
[----:B------:R-:W-:Y:S02]  /*73970*/  STL [R1+0x2984], R19 ;  /* 0x0029841301007387 */ /* 0x000fe40000100800 */
[----:B------:R0:W-:Y:S02]  /*73980*/  STL [R1+0x29c8], R18 ;  /* 0x0029c81201007387 */ /* 0x0001e40000100800 */
[----:B0-----:R-:W3:Y:S04]  /*73990*/  LDL.64 R18, [R1+0x78] ;  /* 0x0000780001127983 */ /* 0x001ee80000100a00 */
[----:B---3--:R0:W-:Y:S01]  /*739a0*/  STL.64 [R1+0x2a40], R18 ;  /* 0x002a401201007387 */ /* 0x0081e20000100a00 */
[----:B------:R-:W3:Y:S02]  /*739b0*/  LDL.LU R16, [R1+0x420] ;  /* 0x0004200001107983 */ /* 0x000ee40000300800 */
[----:B------:R-:W3:Y:S01]  /*739c0*/  LDL.LU R17, [R1+0x424] ;  /* 0x0004240001117983 */ /* 0x000ee20000300800 */
[----:B0-----:R-:W3:Y:S01]  /*739d0*/  LDL.LU R18, [R1+0x428] ;  /* 0x0004280001127983 */ /* 0x001ee20000300800 */
[----:B------:R-:W3:Y:S02]  /*739e0*/  LDL.LU R19, [R1+0x42c] ;  /* 0x00042c0001137983 */ /* 0x000ee40000300800 */
[----:B------:R-:W-:Y:S02]  /*739f0*/  STL.64 [R1+0x550], R8 ;  /* 0x0005500801007387 */ /* 0x000fe40000100a00 */
[----:B------:R0:W-:Y:S02]  /*73a00*/  STL.64 [R1+0x558], R10 ;  /* 0x0005580a01007387 */ /* 0x0001e40000100a00 */
[----:B0-----:R-:W4:Y:S01]  /*73a10*/  LDL.LU.64 R10, [R1+0x2a58] ;  /* 0x002a5800010a7983 */ /* 0x001f220000300a00 */
[----:B------:R0:W-:Y:S02]  /*73a20*/  STL [R1+0x2974], R14 ;  /* 0x0029740e01007387 */ /* 0x0001e40000100800 */
[----:B------:R1:W-:Y:S02]  /*73a30*/  STL [R1+0x2970], R15 ;  /* 0x0029700f01007387 */ /* 0x0003e40000100800 */
[----:B------:R-:W2:Y:S01]  /*73a40*/  LDL.LU R12, [R1+0x3f0] ;  /* 0x0003f000010c7983 */ /* 0x000ea20000300800 */
[----:B------:R-:W3:Y:S04]  /*73a50*/  LDL.LU R13, [R1+0x3f4] ;  /* 0x0003f400010d7983 */ /* 0x000ee80000300800 */
[----:B0-----:R-:W3:Y:S01]  /*73a60*/  LDL.LU R14, [R1+0x3f8] ;  /* 0x0003f800010e7983 */ /* 0x001ee20000300800 */
[----:B-1----:R-:W3:Y:S01]  /*73a70*/  LDL.LU R15, [R1+0x3fc] ;  /* 0x0003fc00010f7983 */ /* 0x002ee20000300800 */
[----:B----4-:R-:W-:Y:S02]  /*73a80*/  HMMA.16816.F32.BF16 R20, R20, R10, R4 ;  /* 0x0000000a1414723c */ /* 0x010fe40000041804 */
[----:B------:R-:W3:Y:S01]  /*73a90*/  LDL.LU.64 R6, [R1+0x2a50] ;  /* 0x002a500001067983 */ /* 0x000ee20000300a00 */
[----:B------:R-:W3:Y:S02]  /*73aa0*/  LDL.LU.64 R4, [R1+0x2a48] ;  /* 0x002a480001047983 */ /* 0x000ee40000300a00 */
[----:B--2---:R-:W-:-:S02]  /*73ab0*/  IMAD.MOV.U32 R2, RZ, RZ, R26 ;  /* 0x000000ffff027224 */ /* 0x004fc400078e001a */
[----:B------:R-:W-:Y:S11]  /*73ac0*/  IMAD.MOV.U32 R0, RZ, RZ, R27 ;  /* 0x000000ffff007224 */ /* 0x000ff600078e001b */
[----:B------:R-:W-:Y:S05]  /*73ad0*/  @!UPT UIADD3 URZ, URZ, URZ, URZ ;  /* 0x0000003f3f3ff290 */ /* 0x000fea000fffe03f */
[----:B------:R0:W-:Y:S01]  /*73ae0*/  STL.64 [R1+0x440], R20 ;  /* 0x0004401401007387 */ /* 0x0001e20000100a00 */
[----:B------:R1:W-:Y:S03]  /*73af0*/  STL.64 [R1+0x448], R22 ;  /* 0x0004481601007387 */ /* 0x0003e60000100a00 */
[----:B0-----:R-:W2:Y:S01]  /*73b00*/  LDL.LU R20, [R1+0x3d0] ;  /* 0x0003d00001147983 */ /* 0x001ea20000300800 */
[----:B------:R-:W2:Y:S02]  /*73b10*/  LDL.LU R21, [R1+0x3d4] ;  /* 0x0003d40001157983 */ /* 0x000ea40000300800 */
[----:B-1----:R-:W2:Y:S02]  /*73b20*/  LDL.LU R22, [R1+0x3d8] ;  /* 0x0003d80001167983 */ /* 0x002ea40000300800 */
[----:B------:R-:W2:Y:S01]  /*73b30*/  LDL.LU R23, [R1+0x3dc] ;  /* 0x0003dc0001177983 */ /* 0x000ea20000300800 */
[----:B------:R0:W-:Y:S01]  /*73b40*/  STL.64 [R1+0x2968], R10 ;  /* 0x0029680a01007387 */ /* 0x0001e20000100a00 */
[----:B------:R-:W4:Y:S02]  /*73b50*/  LDL.LU R8, [R1+0x410] ;  /* 0x0004100001087983 */ /* 0x000f240000300800 */
[----:B------:R-:W4:Y:S01]  /*73b60*/  LDL.LU R9, [R1+0x414] ;  /* 0x0004140001097983 */ /* 0x000f220000300800 */
[----:B0-----:R-:W4:Y:S01]  /*73b70*/  LDL.LU R10, [R1+0x418] ;  /* 0x00041800010a7983 */ /* 0x001f220000300800 */
[----:B------:R-:W4:Y:S01]  /*73b80*/  LDL.LU R11, [R1+0x41c] ;  /* 0x00041c00010b7983 */ /* 0x000f220000300800 */
[C---:B---3--:R-:W-:Y:S11]  /*73b90*/  HMMA.16816.F32.BF16 R16, R4.reuse, R26, R16 ;  /* 0x0000001a0410723c */ /* 0x048ff60000041810 */
[----:B------:R-:W-:Y:S11]  /*73ba0*/  @!UPT UIADD3 URZ, URZ, URZ, URZ ;  /* 0x0000003f3f3ff290 */ /* 0x000ff6000fffe03f */
[----:B------:R-:W-:Y:S01]  /*73bb0*/  @!UPT UIADD3 URZ, URZ, URZ, URZ ;  /* 0x0000003f3f3ff290 */ /* 0x000fe2000fffe03f */
[----:B------:R-:W-:Y:S01]  /*73bc0*/  STL.64 [R1+0xcc0], R16 ;  /* 0x000cc01001007387 */ /* 0x000fe20000100a00 */
[----:B------:R0:W-:Y:S03]  /*73bd0*/  STL.64 [R1+0xcc8], R18 ;  /* 0x000cc81201007387 */ /* 0x0001e60000100a00 */
[----:B0-----:R-:W3:Y:S01]  /*73be0*/  LDL.LU.64 R18, [R1+0x2a40] ;  /* 0x002a400001127983 */ /* 0x001ee20000300a00 */
[----:B------:R-:W4:Y:S02]  /*73bf0*/  LDL.LU.64 R26, [R1+0x2a38] ;  /* 0x002a3800011a7983 */ /* 0x000f240000300a00 */
[----:B------:R-:W-:Y:S02]  /*73c00*/  STL [R1+0x297c], R0 ;  /* 0x00297c0001007387 */ /* 0x000fe40000100800 */
[----:B------:R-:W-:Y:S01]  /*73c10*/  STL [R1+0x2978], R2 ;  /* 0x0029780201007387 */ /* 0x000fe20000100800 */
[C---:B----4-:R-:W-:Y:S01]  /*73c20*/  HMMA.16816.F32.BF16 R8, R4.reuse, R26, R8 ;  /* 0x0000001a0408723c */ /* 0x050fe20000041808 */
[----:B------:R-:W-:Y:S11]  /*73c30*/  IMAD.MOV.U32 R3, RZ, RZ, R27 ;  /* 0x000000ffff037224 */ /* 0x000ff600078e001b */
[----:B------:R-:W-:Y:S11]  /*73c40*/  @!UPT UIADD3 URZ, URZ, URZ, URZ ;  /* 0x0000003f3f3ff290 */ /* 0x000ff6000fffe03f */
[----:B------:R0:W-:Y:S01]  /*73c50*/  STL.64 [R1+0xcb0], R8 ;  /* 0x000cb00801007387 */ /* 0x0001e20000100a00 */
[----:B------:R-:W-:Y:S02]  /*73c60*/  STL.64 [R1+0xcb8], R10 ;  /* 0x000cb80a01007387 */ /* 0x000fe40000100a00 */
[----:B0-----:R-:W-:Y:S02]  /*73c70*/  IMAD.MOV.U32 R8, RZ, RZ, R26 ;  /* 0x000000ffff087224 */ /* 0x001fe400078e001a */
[----:B------:R-:W4:Y:S03]  /*73c80*/  LDL.LU.64 R26, [R1+0x2a30] ;  /* 0x002a3000011a7983 */ /* 0x000f260000300a00 */
[----:B------:R0:W-:Y:S02]  /*73c90*/  STL [R1+0x2980], R8 ;  /* 0x0029800801007387 */ /* 0x0001e40000100800 */
        /* <DEDUP_REMOVED lines=8> */
[----:B------:R1:W-:Y:S02]  /*73d20*/  STL.64 [R1+0xc88], R10 ;  /* 0x000c880a01007387 */ /* 0x0003e40000100a00 */
[----:B0-----:R-:W-:Y:S02]  /*73d30*/  IMAD.MOV.U32 R9, RZ, RZ, R27 ;  /* 0x000000ffff097224 */ /* 0x001fe400078e001b */
[----:B-1----:R-:W-:Y:S02]  /*73d40*/  IMAD.MOV.U32 R10, RZ, RZ, R26 ;  /* 0x000000ffff0a7224 */ /* 0x002fe400078e001a */
[----:B------:R-:W4:Y:S02]  /*73d50*/  LDL.LU.64 R26, [R1+0x2a28] ;  /* 0x002a2800011a7983 */ /* 0x000f240000300a00 */
[C---:B----4-:R-:W-:Y:S01]  /*73d60*/  HMMA.16816.F32.BF16 R12, R4.reuse, R26, R12 ;  /* 0x0000001a040c723c */ /* 0x050fe2000004180c */
[----:B------:R-:W-:Y:S11]  /*73d70*/  IMAD.MOV.U32 R11, RZ, RZ, R27 ;  /* 0x000000ffff0b7224 */ /* 0x000ff600078e001b */
[----:B------:R-:W-:Y:S11]  /*73d80*/  @!UPT UIADD3 URZ, URZ, URZ, URZ ;  /* 0x0000003f3f3ff290 */ /* 0x000ff6000fffe03f */
[----:B------:R0:W-:Y:S01]  /*73d90*/  STL.64 [R1+0xc70], R12 ;  /* 0x000c700c01007387 */ /* 0x0001e20000100a00 */
[----:B------:R-:W-:Y:S02]  /*73da0*/  STL.64 [R1+0xc78], R14 ;  /* 0x000c780e01007387 */ /* 0x000fe40000100a00 */
[----:B0-----:R-:W-:Y:S02]  /*73db0*/  IMAD.MOV.U32 R12, RZ, RZ, R26 ;  /* 0x000000ffff0c7224 */ /* 0x001fe400078e001a */
[----:B------:R-:W4:Y:S01]  /*73dc0*/  LDL.LU.64 R26, [R1+0x2a20] ;  /* 0x002a2000011a7983 */ /* 0x000f220000300a00 */
[----:B------:R-:W4:Y:S02]  /*73dd0*/  LDL.LU.64 R24, [R1+0x2a18] ;  /* 0x002a180001187983 */ /* 0x000f240000300a00 */
[----:B------:R0:W-:Y:S02]  /*73de0*/  STL.64 [R1+0x29b0], R10 ;  /* 0x0029b00a01007387 */ /* 0x0001e40000100a00 */
[----:B------:R-:W-:Y:S01]  /*73df0*/  STL [R1+0x29a8], R9 ;  /* 0x0029a80901007387 */ /* 0x000fe20000100800 */
[----:B0-----:R-:W4:Y:S02]  /*73e00*/  LDL.64 R10, [R1+0x88] ;  /* 0x00008800010a7983 */ /* 0x001f240000100a00 */
[C---:B----4-:R-:W-:Y:S01]  /*73e10*/  HMMA.16816.F32.BF16 R24, R4.reuse, R10, R24 ;  /* 0x0000000a0418723c */ /* 0x050fe20000041818 */
[----:B------:R-:W-:Y:S11]  /*73e20*/  IMAD.MOV.U32 R13, RZ, RZ, R11 ;  /* 0x000000ffff0d7224 */ /* 0x000ff600078e000b */
[----:B------:R-:W-:Y:S11]  /*73e30*/  @!UPT UIADD3 URZ, URZ, URZ, URZ ;  /* 0x0000003f3f3ff290 */ /* 0x000ff6000fffe03f */
[----:B------:R0:W-:Y:S01]  /*73e40*/  STL.64 [R1+0xaa0], R24 ;  /* 0x000aa01801007387 */ /* 0x0001e20000100a00 */
[----:B------:R3:W-:Y:S02]  /*73e50*/  STL.64 [R1+0xaa8], R26 ;  /* 0x000aa81a01007387 */ /* 0x0007e40000100a00 */
[----:B------:R-:W-:Y:S02]  /*73e60*/  STL.64 [R1+0x29f0], R12 ;  /* 0x0029f00c01007387 */ /* 0x000fe40000100a00 */
[----:B0-----:R-:W-:Y:S02]  /*73e70*/  IMAD.MOV.U32 R24, RZ, RZ, R10 ;  /* 0x000000ffff187224 */ /* 0x001fe400078e000a */
[----:B------:R-:W4:Y:S01]  /*73e80*/  LDL.64 R10, [R1+0x28] ;  /* 0x00002800010a7983 */ /* 0x000f220000100a00 */
[----:B---3--:R-:W-:Y:S02]  /*73e90*/  IMAD.MOV.U32 R26, RZ, RZ, R18 ;  /* 0x000000ffff1a7224 */ /* 0x008fe400078e0012 */
[----:B------:R-:W-:Y:S01]  /*73ea0*/  IMAD.MOV.U32 R25, RZ, RZ, R19 ;  /* 0x000000ffff197224 */ /* 0x000fe200078e0013 */
[----:B----4-:R2:W-:Y:S02]  /*73eb0*/  STL.64 [R1+0x29c0], R10 ;  /* 0x0029c00a01007387 */ /* 0x0105e40000100a00 */
[C---:B--2---:R-:W-:Y:S02]  /*73ec0*/  HMMA.16816.F32.BF16 R8, R4.reuse, R18, R20 ;  /* 0x000000120408723c */ /* 0x044fe40000041814 */
[----:B------:R-:W0:Y:S11]  /*73ed0*/  LDSM.16.MT88.4 R20, [R28+0xe000] ;  /* 0x00e000001c14783b */ /* 0x000e360000004200 */
[----:B------:R-:W-:Y:S10]  /*73ee0*/  @!UPT UIADD3 URZ, URZ, URZ, URZ ;  /* 0x0000003f3f3ff290 */ /* 0x000ff4000fffe03f */
[----:B------:R-:W-:Y:S01]  /*73ef0*/  STL.64 [R1+0xa70], R8 ;  /* 0x000a700801007387 */ /* 0x000fe20000100a00 */
[----:B------:R-:W-:Y:S02]  /*73f00*/  STL.64 [R1+0xa78], R10 ;  /* 0x000a780a01007387 */ /* 0x000fe40000100a00 */
[----:B------:R1:W-:Y:S02]  /*73f10*/  STL [R1+0x2a00], R26 ;  /* 0x002a001a01007387 */ /* 0x0003e40000100800 */
[----:B------:R-:W-:Y:S01]  /*73f20*/  STL.64 [R1+0x29f8], R24 ;  /* 0x0029f81801007387 */ /* 0x000fe20000100a00 */
[----:B-1----:R-:W2:Y:S01]  /*73f30*/  LDL.64 R26, [R1+0x68] ;  /* 0x00006800011a7983 */ /* 0x002ea20000100a00 */
[----:B------:R-:W3:Y:S02]  /*73f40*/  LDL.LU R16, [R1+0x620] ;  /* 0x0006200001107983 */ /* 0x000ee40000300800 */
[----:B------:R-:W3:Y:S02]  /*73f50*/  LDL.LU R17, [R1+0x624] ;  /* 0x0006240001117983 */ /* 0x000ee40000300800 */
[----:B------:R-:W4:Y:S01]  /*73f60*/  LDL.LU R18, [R1+0x628] ;  /* 0x0006280001127983 */ /* 0x000f220000300800 */
[----:B------:R-:W4:Y:S01]  /*73f70*/  LDL.LU R19, [R1+0x62c] ;  /* 0x00062c0001137983 */ /* 0x000f220000300800 */
[----:B------:R-:W2:Y:S02]  /*73f80*/  LDL.LU R12, [R1+0x640] ;  /* 0x00064000010c7983 */ /* 0x000ea40000300800 */
[----:B------:R-:W2:Y:S02]  /*73f90*/  LDL.LU R13, [R1+0x644] ;  /* 0x00064400010d7983 */ /* 0x000ea40000300800 */
[----:B------:R-:W2:Y:S01]  /*73fa0*/  LDL.LU R14, [R1+0x648] ;  /* 0x00064800010e7983 */ /* 0x000ea20000300800 */
[----:B------:R-:W2:Y:S04]  /*73fb0*/  LDL.LU R15, [R1+0x64c] ;  /* 0x00064c00010f7983 */ /* 0x000ea80000300800 */
[----:B--2---:R-:W-:Y:S01]  /*73fc0*/  STL.64 [R1+0x2a10], R14 ;  /* 0x002a100e01007387 */ /* 0x004fe20000100a00 */
[----:B------:R1:W-:Y:S03]  /*73fd0*/  STL.64 [R1+0x2a08], R12 ;  /* 0x002a080c01007387 */ /* 0x0003e60000100a00 */
[----:B-1----:R-:W2:Y:S01]  /*73fe0*/  LDL.LU R12, [R1+0x650] ;  /* 0x00065000010c7983 */ /* 0x002ea20000300800 */
[----:B------:R-:W2:Y:S02]  /*73ff0*/  LDL.LU R13, [R1+0x654] ;  /* 0x00065400010d7983 */ /* 0x000ea40000300800 */
[----:B------:R-:W2:Y:S02]  /*74000*/  LDL.LU R14, [R1+0x658] ;  /* 0x00065800010e7983 */ /* 0x000ea40000300800 */
[----:B------:R-:W2:Y:S01]  /*74010*/  LDL.LU R15, [R1+0x65c] ;  /* 0x00065c00010f7983 */ /* 0x000ea20000300800 */
[----:B----4-:R1:W-:Y:S01]  /*74020*/  STL.64 [R1+0x29d8], R18 ;  /* 0x0029d81201007387 */ /* 0x0103e20000100a00 */
[----:B---3--:R-:W-:Y:S03]  /*74030*/  STL.64 [R1+0x29d0], R16 ;  /* 0x0029d01001007387 */ /* 0x008fe60000100a00 */
[----:B-1----:R-:W3:Y:S04]  /*74040*/  LDL.64 R18, [R1+0x48] ;  /* 0x0000480001127983 */ /* 0x002ee80000100a00 */
[----:B---3--:R1:W-:Y:S01]  /*74050*/  STL.64 [R1+0x29e8], R18 ;  /* 0x0029e81201007387 */ /* 0x0083e20000100a00 */
[----:B------:R-:W3:Y:S03]  /*74060*/  LDL.64 R10, [R1+0x38] ;  /* 0x00003800010a7983 */ /* 0x000ee60000100a00 */
[----:B-1----:R-:W4:Y:S04]  /*74070*/  LDL.64 R18, [R1+0x58] ;  /* 0x0000580001127983 */ /* 0x002f280000100a00 */
[----:B---3--:R1:W-:Y:S01]  /*74080*/  STL.64 [R1+0x29e0], R10 ;  /* 0x0029e00a01007387 */ /* 0x0083e20000100a00 */
[----:B------:R-:W3:Y:S02]  /*74090*/  LDL.LU R8, [R1+0x630] ;  /* 0x0006300001087983 */ /* 0x000ee40000300800 */
[----:B------:R-:W3:Y:S01]  /*740a0*/  LDL.LU R9, [R1+0x634] ;  /* 0x0006340001097983 */ /* 0x000ee20000300800 */
[----:B-1----:R-:W3:Y:S01]  /*740b0*/  LDL.LU R10, [R1+0x638] ;  /* 0x00063800010a7983 */ /* 0x002ee20000300800 */
[----:B------:R-:W3:Y:S02]  /*740c0*/  LDL.LU R11, [R1+0x63c] ;  /* 0x00063c00010b7983 */ /* 0x000ee40000300800 */
[----:B0-----:R0:W-:Y:S02]  /*740d0*/  STL.64 [R1+0x2808], R22 ;  /* 0x0028081601007387 */ /* 0x0011e40000100a00 */
[----:B------:R1:W-:Y:S01]  /*740e0*/  STL.64 [R1+0x2800], R20 ;  /* 0x0028001401007387 */ /* 0x0003e20000100a00 */
[----:B0-----:R-:W3:Y:S01]  /*740f0*/  LDL R22, [R1+0x18] ;  /* 0x0000180001167983 */ /* 0x001ee20000100800 */
[----:B--2---:R-:W-:Y:S01]  /*74100*/  HMMA.16816.F32.BF16 R12, R4, R26, R12 ;  /* 0x0000001a040c723c */ /* 0x004fe2000004180c */
[----:B------:R-:W-:-:S02]  /*74110*/  IMAD.MOV.U32 R23, RZ, RZ, R29 ;  /* 0x000000ffff177224 */ /* 0x000fc400078e001d */
[----:B------:R-:W-:-:S03]  /*74120*/  IMAD.MOV.U32 R29, RZ, RZ, R26 ;  /* 0x000000ffff1d7224 */ /* 0x000fc600078e001a */
[----:B---3--:R0:W-:Y:S01]  /*74130*/  STL.64 [R1+0x29b8], R22 ;  /* 0x0029b81601007387 */ /* 0x0081e20000100a00 */
[----:B-1----:R-:W2:Y:S02]  /*74140*/  LDL.LU R20, [R1+0x610] ;  /* 0x0006100001147983 */ /* 0x002ea40000300800 */
[----:B------:R-:W2:Y:S01]  /*74150*/  LDL.LU R21, [R1+0x614] ;  /* 0x0006140001157983 */ /* 0x000ea20000300800 */
[----:B0-----:R-:W2:Y:S01]  /*74160*/  LDL.LU R22, [R1+0x618] ;  /* 0x0006180001167983 */ /* 0x001ea20000300800 */
[----:B------:R-:W2:Y:S11]  /*74170*/  LDL.LU R23, [R1+0x61c] ;  /* 0x00061c0001177983 */ /* 0x000eb60000300800 */
[----:B------:R-:W-:Y:S01]  /*74180*/  @!UPT UIADD3 URZ, URZ, URZ, URZ ;  /* 0x0000003f3f3ff290 */ /* 0x000fe2000fffe03f */
[----:B------:R-:W-:Y:S02]  /*74190*/  STL.64 [R1+0xa90], R12 ;  /* 0x000a900c01007387 */ /* 0x000fe40000100a00 */
[----:B------:R0:W-:Y:S02]  /*741a0*/  STL.64 [R1+0xa98], R14 ;  /* 0x000a980e01007387 */ /* 0x0001e40000100a00 */
[----:B0-----:R-:W4:Y:S01]  /*741b0*/  LDL.LU.64 R14, [R1+0x2a10] ;  /* 0x002a1000010e7983 */ /* 0x001f220000300a00 */
[----:B------:R-:W4:Y:S02]  /*741c0*/  LDL.LU.64 R12, [R1+0x2a08] ;  /* 0x002a0800010c7983 */ /* 0x000f240000300a00 */
[----:B------:R-:W3:Y:S02]  /*741d0*/  LDL.LU R26, [R1+0x2a00] ;  /* 0x002a0000011a7983 */ /* 0x000ee40000300800 */
[----:B------:R-:W2:Y:S01]  /*741e0*/  LDL.LU.64 R24, [R1+0x29f8] ;  /* 0x0029f80001187983 */ /* 0x000ea20000300a00 */
        /* <DEDUP_REMOVED lines=46> */
[----:B------:R-:W3:Y:S01]  /*744d0*/  LDL.LU.64 R10, [R1+0x29b0] ;  /* 0x0029b000010a7983 */ /* 0x000ee20000300a00 */
[----:B------:R-:W3:Y:S01]  /*744e0*/  LDL.LU R9, [R1+0x29a8] ;  /* 0x0029a80001097983 */ /* 0x000ee20000300800 */
[C---:B--2---:R-:W-:Y:S02]  /*744f0*/  HMMA.16816.F32.BF16 R20, R4.reuse, R22, R24 ;  /* 0x000000160414723c */ /* 0x044fe40000041818 */
[----:B------:R-:W2:Y:S01]  /*74500*/  LDL.LU.64 R26, [R1+0x29a0] ;  /* 0x0029a000011a7983 */ /* 0x000ea20000300a00 */
[----:B------:R-:W2:Y:S11]  /*74510*/  LDL.LU.64 R24, [R1+0x2998] ;  /* 0x0029980001187983 */ /* 0x000eb60000300a00 */
[----:B------:R-:W-:Y:S09]  /*74520*/  @!UPT UIADD3 URZ, URZ, URZ, URZ ;  /* 0x0000003f3f3ff290 */ /* 0x000ff2000fffe03f */
[----:B------:R0:W-:Y:S01]  /*74530*/  STL.64 [R1+0x470], R20 ;  /* 0x0004701401007387 */ /* 0x0001e20000100a00 */
[----:B------:R1:W-:Y:S03]  /*74540*/  STL.64 [R1+0x478], R22 ;  /* 0x0004781601007387 */ /* 0x0003e60000100a00 */
[----:B0-----:R-:W2:Y:S01]  /*74550*/  LDL.LU R20, [R1+0x1e0] ;  /* 0x0001e00001147983 */ /* 0x001ea20000300800 */
[----:B------:R-:W2:Y:S02]  /*74560*/  LDL.LU R21, [R1+0x1e4] ;  /* 0x0001e40001157983 */ /* 0x000ea40000300800 */
[----:B-1----:R-:W2:Y:S02]  /*74570*/  LDL.LU R22, [R1+0x1e8] ;  /* 0x0001e80001167983 */ /* 0x002ea40000300800 */
        /* <DEDUP_REMOVED lines=8> */
[----:B------:R-:W-:Y:S03]  /*74600*/  STL.64 [R1+0x2820], R20 ;  /* 0x0028201401007387 */ /* 0x000fe60000100a00 */
[----:B0-----:R-:W2:Y:S04]  /*74610*/  LDL R22, [R1+0x8] ;  /* 0x0000080001167983 */ /* 0x001ea80000100800 */
[----:B------:R-:W2:Y:S02]  /*74620*/  LDL R23, [R1+0xc] ;  /* 0x00000c0001177983 */ /* 0x000ea40000100800 */
[----:B--2---:R-:W-:Y:S11]  /*74630*/  HMMA.16816.F32.BF16 R24, R4, R22, R24 ;  /* 0x000000160418723c */ /* 0x004ff60000041818 */
[----:B------:R-:W-:Y:S11]  /*74640*/  @!UPT UIADD3 URZ, URZ, URZ, URZ ;  /* 0x0000003f3f3ff290 */ /* 0x000ff6000fffe03f */
[----:B------:R-:W-:Y:S01]  /*74650*/  @!UPT UIADD3 URZ, URZ, URZ, URZ ;  /* 0x0000003f3f3ff290 */ /* 0x000fe2000fffe03f */
[----:B------:R-:W-:Y:S01]  /*74660*/  STL.64 [R1+0x460], R24 ;  /* 0x0004601801007387 */ /* 0x000fe20000100a00 */
[----:B------:R0:W-:Y:S03]  /*74670*/  STL.64 [R1+0x468], R26 ;  /* 0x0004681a01007387 */ /* 0x0001e60000100a00 */
[----:B0-----:R-:W2:Y:S01]  /*74680*/  LDL.LU.64 R26, [R1+0x2990] ;  /* 0x00299000011a7983 */ /* 0x001ea20000300a00 */
[----:B------:R-:W2:Y:S02]  /*74690*/  LDL.LU.64 R24, [R1+0x2988] ;  /* 0x0029880001187983 */ /* 0x000ea40000300a00 */
[----:B------:R0:W-:Y:S02]  /*746a0*/  STL.64 [R1+0x2838], R22 ;  /* 0x0028381601007387 */ /* 0x0001e40000100a00 */
[----:B0-----:R-:W2:Y:S04]  /*746b0*/  LDL.64 R22, [R1+0x18] ;  /* 0x0000180001167983 */ /* 0x001ea80000100a00 */
[----:B--2---:R0:W-:Y:S02]  /*746c0*/  STL.64 [R1+0x2850], R22 ;  /* 0x0028501601007387 */ /* 0x0041e40000100a00 */
[----:B0-----:R-:W-:-:S02]  /*746d0*/  IMAD.MOV.U32 R22, RZ, RZ, R19 ;  /* 0x000000ffff167224 */ /* 0x001fc400078e0013 */
[----:B------:R-:W-:Y:S01]  /*746e0*/  IMAD.MOV.U32 R23, RZ, RZ, R8 ;  /* 0x000000ffff177224 */ /* 0x000fe200078e0008 */
[----:B------:R-:W4:Y:S01]  /*746f0*/  LDL.LU R19, [R1+0x2984] ;  /* 0x0029840001137983 */ /* 0x000f220000300800 */
[----:B------:R-:W2:Y:S03]  /*74700*/  LDL.LU R8, [R1+0x2980] ;  /* 0x0029800001087983 */ /* 0x000ea60000300800 */
[----:B------:R0:W-:Y:S01]  /*74710*/  STL.64 [R1+0x2868], R22 ;  /* 0x0028681601007387 */ /* 0x0001e20000100a00 */
[----:B------:R-:W4:Y:S02]  /*74720*/  LDL.LU R20, [R1+0x5e0] ;  /* 0x0005e00001147983 */ /* 0x000f240000300800 */
[----:B------:R-:W4:Y:S01]  /*74730*/  LDL.LU R21, [R1+0x5e4] ;  /* 0x0005e40001157983 */ /* 0x000f220000300800 */
[----:B0-----:R-:W4:Y:S01]  /*74740*/  LDL.LU R22, [R1+0x5e8] ;  /* 0x0005e80001167983 */ /* 0x001f220000300800 */
[----:B------:R-:W4:Y:S02]  /*74750*/  LDL.LU R23, [R1+0x5ec] ;  /* 0x0005ec0001177983 */ /* 0x000f240000300800 */
[----:B----4-:R-:W-:Y:S11]  /*74760*/  HMMA.16816.F32.BF16 R20, R4, R18, R20 ;  /* 0x000000120414723c */ /* 0x010ff60000041814 */
[----:B------:R-:W-:Y:S11]  /*74770*/  @!UPT UIADD3 URZ, URZ, URZ, URZ ;  /* 0x0000003f3f3ff290 */ /* 0x000ff6000fffe03f */
[----:B------:R-:W-:Y:S01]  /*74780*/  @!UPT UIADD3 URZ, URZ, URZ, URZ ;  /* 0x0000003f3f3ff290 */ /* 0x000fe2000fffe03f */
[----:B------:R-:W-:Y:S01]  /*74790*/  STL.64 [R1+0x450], R20 ;  /* 0x0004501401007387 */ /* 0x000fe20000100a00 */
[----:B------:R0:W-:Y:S02]  /*747a0*/  STL.64 [R1+0x458], R22 ;  /* 0x0004581601007387 */ /* 0x0001e40000100a00 */
[----:B0-----:R-:W-:Y:S02]  /*747b0*/  IMAD.MOV.U32 R22, RZ, RZ, R17 ;  /* 0x000000ffff167224 */ /* 0x001fe400078e0011 */
[----:B------:R-:W-:-:S05]  /*747c0*/  IMAD.MOV.U32 R23, RZ, RZ, R16 ;  /* 0x000000ffff177224 */ /* 0x000fca00078e0010 */
[----:B------:R-:W-:Y:S01]  /*747d0*/  STL.64 [R1+0x2880], R22 ;  /* 0x0028801601007387 */ /* 0x000fe20000100a00 */
[----:B------:R0:W-:Y:S02]  /*747e0*/  STL.64 [R1+0x2830], R18 ;  /* 0x0028301201007387 */ /* 0x0001e40000100a00 */
[----:B------:R-:W4:Y:S02]  /*747f0*/  LDL.LU R16, [R1+0x200] ;  /* 0x0002000001107983 */ /* 0x000f240000300800 */
[----:B------:R-:W4:Y:S01]  /*74800*/  LDL.LU R17, [R1+0x204] ;  /* 0x0002040001117983 */ /* 0x000f220000300800 */
[----:B0-----:R-:W2:Y:S01]  /*74810*/  LDL.LU R18, [R1+0x208] ;  /* 0x0002080001127983 */ /* 0x001ea20000300800 */
[----:B------:R-:W2:Y:S02]  /*74820*/  LDL.LU R19, [R1+0x20c] ;  /* 0x00020c0001137983 */ /* 0x000ea40000300800 */
[----:B------:R-:W-:Y:S02]  /*74830*/  IMAD.MOV.U32 R22, RZ, RZ, R0 ;  /* 0x000000ffff167224 */ /* 0x000fe400078e0000 */
        /* <DEDUP_REMOVED lines=23> */
[----:B------:R0:W-:Y:S02]  /*749b0*/  STL.64 [R1+0x28c8], R22 ;  /* 0x0028c81601007387 */ /* 0x0001e40000100a00 */
[----:B0-----:R-:W-:Y:S02]  /*749c0*/  IMAD.MOV.U32 R22, RZ, RZ, R26 ;  /* 0x000000ffff167224 */ /* 0x001fe400078e001a */
        /* <DEDUP_REMOVED lines=9> */
[----:B---3--:R-:W-:-:S05]  /*74a60*/  IMAD.MOV.U32 R23, RZ, RZ, R13 ;  /* 0x000000ffff177224 */ /* 0x008fca00078e000d */
[----:B------:R-:W-:Y:S04]  /*74a70*/  STL.64 [R1+0x28f8], R22 ;  /* 0x0028f81601007387 */ /* 0x000fe80000100a00 */
[----:B----4-:R-:W-:Y:S01]  /*74a80*/  STL.64 [R1+0x2890], R18 ;  /* 0x0028901201007387 */ /* 0x010fe20000100a00 */
        /* <DEDUP_REMOVED lines=74> */
[----:B------:R-:W-:-:S02]  /*74f30*/  IMAD.MOV.U32 R22, RZ, RZ, R2 ;  /* 0x000000ffff167224 */ /* 0x000fc400078e0002 */
[----:B------:R-:W-:Y:S01]  /*74f40*/  IMAD.MOV.U32 R23, RZ, RZ, R0 ;  /* 0x000000ffff177224 */ /* 0x000fe200078e0000 */
[----:B---3--:R-:W-:Y:S01]  /*74f50*/  HMMA.16816.F32.BF16 R4, R4, R10, R24 ;  /* 0x0000000a0404723c */ /* 0x008fe20000041818 */
[----:B------:R-:W2:Y:S01]  /*74f60*/  LDL.LU.64 R26, [R1+0x2960] ;  /* 0x00296000011a7983 */ /* 0x000ea20000300a00 */
        /* <DEDUP_REMOVED lines=86> */
[----:B------:R-:W-:Y:S11]  /*754d0*/  IMAD.MOV.U32 R2, RZ, RZ, R23 ;  /* 0x000000ffff027224 */ /* 0x000ff600078e0017 */
[----:B------:R-:W-:Y:S11]  /*754e0*/  @!UPT UIADD3 URZ, URZ, URZ, URZ ;  /* 0x0000003f3f3ff290 */ /* 0x000ff6000fffe03f */
[----:B------:R-:W-:Y:S01]  /*754f0*/  STL.64 [R1+0x290], R16 ;  /* 0x0002901001007387 */ /* 0x000fe20000100a00 */
[----:B------:R0:W-:Y:S03]  /*75500*/  STL.64 [R1+0x298], R18 ;  /* 0x0002981201007387 */ /* 0x0001e60000100a00 */
[----:B0-----:R-:W2:Y:S01]  /*75510*/  LDL.LU.64 R18, [R1+0x2848] ;  /* 0x0028480001127983 */ /* 0x001ea20000300a00 */
[----:B------:R-:W2:Y:S02]  /*75520*/  LDL.LU.64 R16, [R1+0x2840] ;  /* 0x0028400001107983 */ /* 0x000ea40000300a00 */
[----:B------:R-:W2:Y:S02]  /*75530*/  LDL.LU.64 R22, [R1+0x2838] ;  /* 0x0028380001167983 */ /* 0x000ea40000300a00 */
[C---:B--2---:R-:W-:Y:S01]  /*75540*/  HMMA.16816.F32.BF16 R20, R24.reuse, R22, R16 ;  /* 0x000000161814723c */ /* 0x044fe20000041810 */
[----:B------:R-:W3:Y:S11]  /*75550*/  LDL.LU.64 R18, [R1+0x2830] ;  /* 0x0028300001127983 */ /* 0x000ef60000300a00 */
[----:B------:R-:W-:Y:S11]  /*75560*/  @!UPT UIADD3 URZ, URZ, URZ, URZ ;  /* 0x0000003f3f3ff290 */ /* 0x000ff6000fffe03f */
[----:B------:R-:W-:Y:S01]  /*75570*/  STL.64 [R1+0x280], R20 ;  /* 0x0002801401007387 */ /* 0x000fe20000100a00 */
[----:B------:R0:W-:Y:S03]  /*75580*/  STL.64 [R1+0x288], R22 ;  /* 0x0002881601007387 */ /* 0x0001e60000100a00 */
[----:B0-----:R-:W2:Y:S01]  /*75590*/  LDL.LU.64 R22, [R1+0x2828] ;  /* 0x0028280001167983 */ /* 0x001ea20000300a00 */
[----:B------:R-:W2:Y:S01]  /*755a0*/  LDL.LU.64 R20, [R1+0x2820] ;  /* 0x0028200001147983 */ /* 0x000ea20000300a00 */
[C---:B---3--:R-:W-:Y:S11]  /*755b0*/  HMMA.16816.F32.BF16 R4, R24.reuse, R18, R4 ;  /* 0x000000121804723c */ /* 0x048ff60000041804 */
[----:B------:R-:W-:Y:S11]  /*755c0*/  @!UPT UIADD3 URZ, URZ, URZ, URZ ;  /* 0x0000003f3f3ff290 */ /* 0x000ff6000fffe03f */
[----:B------:R-:W-:Y:S01]  /*755d0*/  @!UPT UIADD3 URZ, URZ, URZ, URZ ;  /* 0x0000003f3f3ff290 */ /* 0x000fe2000fffe03f */
[----:B------:R-:W-:Y:S01]  /*755e0*/  STL.64 [R1+0x270], R4 ;  /* 0x0002700401007387 */ /* 0x000fe20000100a00 */
[----:B------:R-:W-:Y:S02]  /*755f0*/  STL.64 [R1+0x278], R6 ;  /* 0x0002780601007387 */ /* 0x000fe40000100a00 */
[----:B------:R-:W0:Y:S01]  /*75600*/  LDSM.16.MT88.4 R4, [R28+0xe080] ;  /* 0x00e080001c04783b */ /* 0x000e220000004200 */
[C---:B--2---:R-:W-:Y:S01]  /*75610*/  HMMA.16816.F32.BF16 R20, R24.reuse, R14, R20 ;  /* 0x0000000e1814723c */ /* 0x044fe20000041814 */
[----:B0-----:R-:W-:Y:S02]  /*75620*/  STL.64 [R1+0x2738], R6 ;  /* 0x0027380601007387 */ /* 0x001fe40000100a00 */
[----:B------:R0:W-:Y:S02]  /*75630*/  STL.64 [R1+0x2730], R4 ;  /* 0x0027300401007387 */ /* 0x0001e40000100a00 */
        /* <DEDUP_REMOVED lines=8> */
[----:B------:R-:W3:Y:S02]  /*756c0*/  LDL.LU.64 R20, [R1+0x2810] ;  /* 0x0028100001147983 */ /* 0x000ee40000300a00 */
[----:B------:R-:W-:Y:S02]  /*756d0*/  STL [R1+0x275c], R14 ;  /* 0x00275c0e01007387 */ /* 0x000fe40000100800 */
[----:B------:R0:W-:Y:S02]  /*756e0*/  STL [R1+0x2758], R15 ;  /* 0x0027580f01007387 */ /* 0x0001e40000100800 */
[----:B0-----:R-:W4:Y:S01]  /*756f0*/  LDL.64 R14, [R1+0xc8] ;  /* 0x0000c800010e7983 */ /* 0x001f220000100a00 */
[----:B---3--:R-:W-:Y:S03]  /*75700*/  HMMA.16816.F32.BF16 R24, R24, R10, R20 ;  /* 0x0000000a1818723c */ /* 0x008fe60000041814 */
[----:B------:R-:W3:Y:S01]  /*75710*/  LDL.LU.64 R22, [R1+0x2808] ;  /* 0x0028080001167983 */ /* 0x000ee20000300a00 */
[----:B------:R-:W3:Y:S11]  /*75720*/  LDL.LU.64 R20, [R1+0x2800] ;  /* 0x0028000001147983 */ /* 0x000ef60000300a00 */
[----:B------:R-:W-:Y:S08]  /*75730*/  @!UPT UIADD3 URZ, URZ, URZ, URZ ;  /* 0x0000003f3f3ff290 */ /* 0x000ff0000fffe03f */
[----:B------:R-:W-:Y:S01]  /*75740*/  STL.64 [R1+0x230], R24 ;  /* 0x0002301801007387 */ /* 0x000fe20000100a00 */
[----:B------:R0:W-:Y:S03]  /*75750*/  STL.64 [R1+0x238], R26 ;  /* 0x0002381a01007387 */ /* 0x0001e60000100a00 */
[----:B0-----:R-:W2:Y:S04]  /*75760*/  LDL.64 R26, [R1+0x88] ;  /* 0x00008800011a7983 */ /* 0x001ea80000100a00 */
[----:B--2---:R0:W-:Y:S04]  /*75770*/  STL.64 [R1+0x27e8], R26 ;  /* 0x0027e81a01007387 */ /* 0x0041e80000100a00 */
[----:B0-----:R-:W2:Y:S04]  /*75780*/  LDL.64 R26, [R1+0x98] ;  /* 0x00009800011a7983 */ /* 0x001ea80000100a00 */
[----:B--2---:R0:W-:Y:S04]  /*75790*/  STL.64 [R1+0x27f0], R26 ;  /* 0x0027f01a01007387 */ /* 0x0041e80000100a00 */
[----:B0-----:R-:W2:Y:S04]  /*757a0*/  LDL.64 R26, [R1+0xa8] ;  /* 0x0000a800011a7983 */ /* 0x001ea80000100a00 */
[----:B--2---:R0:W-:Y:S01]  /*757b0*/  STL.64 [R1+0x27f8], R26 ;  /* 0x0027f81a01007387 */ /* 0x0041e20000100a00 */
[----:B------:R-:W3:Y:S02]  /*757c0*/  LDL.LU R24, [R1+0x520] ;  /* 0x0005200001187983 */ /* 0x000ee40000300800 */
[----:B------:R-:W3:Y:S01]  /*757d0*/  LDL.LU R25, [R1+0x524] ;  /* 0x0005240001197983 */ /* 0x000ee20000300800 */
[----:B0-----:R-:W3:Y:S01]  /*757e0*/  LDL.LU R26, [R1+0x528] ;  /* 0x00052800011a7983 */ /* 0x001ee20000300800 */
[----:B------:R-:W3:Y:S02]  /*757f0*/  LDL.LU R27, [R1+0x52c] ;  /* 0x00052c00011b7983 */ /* 0x000ee40000300800 */
[----:B----4-:R-:W-:-:S02]  /*75800*/  IMAD.MOV.U32 R0, RZ, RZ, R15 ;  /* 0x000000ffff007224 */ /* 0x010fc400078e000f */
[----:B------:R-:W-:Y:S01]  /*75810*/  IMAD.MOV.U32 R8, RZ, RZ, R14 ;  /* 0x000000ffff087224 */ /* 0x000fe200078e000e */
[----:B---3--:R-:W-:Y:S11]  /*75820*/  HMMA.16816.F32.BF16 R24, R20, R14, R24 ;  /* 0x0000000e1418723c */ /* 0x008ff60000041818 */
[----:B------:R-:W-:Y:S11]  /*75830*/  @!UPT UIADD3 URZ, URZ, URZ, URZ ;  /* 0x0000003f3f3ff290 */ /* 0x000ff6000fffe03f */
[----:B------:R-:W-:Y:S01]  /*75840*/  @!UPT UIADD3 URZ, URZ, URZ, URZ ;  /* 0x0000003f3f3ff290 */ /* 0x000fe2000fffe03f */
[----:B------:R-:W-:Y:S01]  /*75850*/  STL.64 [R1+0xd80], R24 ;  /* 0x000d801801007387 */ /* 0x000fe20000100a00 */
[----:B------:R-:W-:Y:S02]  /*75860*/  STL.64 [R1+0xd88], R26 ;  /* 0x000d881a01007387 */ /* 0x000fe40000100a00 */
[----:B------:R-:W-:Y:S02]  /*75870*/  STL [R1+0x2760], R0 ;  /* 0x0027600001007387 */ /* 0x000fe40000100800 */
[----:B------:R-:W-:Y:S02]  /*75880*/  STL.64 [R1+0x2748], R10 ;  /* 0x0027480a01007387 */ /* 0x000fe40000100a00 */
[----:B------:R-:W-:Y:S01]  /*75890*/  IMAD.MOV.U32 R16, RZ, RZ, R24 ;  /* 0x000000ffff107224 */ /* 0x000fe200078e0018 */
[----:B------:R0:W-:Y:S01]  /*758a0*/  STL [R1+0x2740], R8 ;  /* 0x0027400801007387 */ /* 0x0001e20000100800 */
[----:B------:R-:W-:-:S03]  /*758b0*/  IMAD.MOV.U32 R12, RZ, RZ, R26 ;  /* 0x000000ffff0c7224 */ /* 0x000fc600078e001a */
[----:B0-----:R-:W2:Y:S01]  /*758c0*/  LDL.LU R8, [R1+0x4f0] ;  /* 0x0004f00001087983 */ /* 0x001ea20000300800 */
[----:B------:R-:W2:Y:S02]  /*758d0*/  LDL.LU R9, [R1+0x4f4] ;  /* 0x0004f40001097983 */ /* 0x000ea40000300800 */
[----:B------:R-:W2:Y:S02]  /*758e0*/  LDL.LU R10, [R1+0x4f8] ;  /* 0x0004f800010a7983 */ /* 0x000ea40000300800 */
[----:B------:R-:W2:Y:S01]  /*758f0*/  LDL.LU R11, [R1+0x4fc] ;  /* 0x0004fc00010b7983 */ /* 0x000ea20000300800 */
[----:B------:R-:W-:Y:S01]  /*75900*/  STL [R1+0x21fc], R16 ;  /* 0x0021fc1001007387 */ /* 0x000fe20000100800 */
[----:B------:R-:W-:Y:S02]  /*75910*/  STL [R1+0x21f8], R12 ;  /* 0x0021f80c01007387 */ /* 0x000fe40000100800 */
[----:B------:R-:W3:Y:S02]  /*75920*/  LDL.64 R14, [R1+0xb8] ;  /* 0x0000b800010e7983 */ /* 0x000ee40000100a00 */
[----:B---3--:R-:W-:Y:S07]  /*75930*/  HMMA.16816.F32.BF16 R24, R20, R14, R4 ;  /* 0x0000000e1418723c */ /* 0x008fee0000041804 */
[----:B------:R-:W-:-:S02]  /*75940*/  IMAD.MOV.U32 R4, RZ, RZ, R15 ;  /* 0x000000ffff047224 */ /* 0x000fc400078e000f */
[----:B------:R-:W-:Y:S11]  /*75950*/  IMAD.MOV.U32 R5, RZ, RZ, R14 ;  /* 0x000000ffff057224 */ /* 0x000ff600078e000e */
[----:B------:R-:W-:Y:S03]  /*75960*/  @!UPT UIADD3 URZ, URZ, URZ, URZ ;  /* 0x0000003f3f3ff290 */ /* 0x000fe6000fffe03f */
[----:B------:R-:W-:Y:S01]  /*75970*/  STL.64 [R1+0xd70], R24 ;  /* 0x000d701801007387 */ /* 0x000fe20000100a00 */
[----:B------:R-:W-:Y:S02]  /*75980*/  IMAD.MOV.U32 R13, RZ, RZ, R26 ;  /* 0x000000ffff0d7224 */ /* 0x000fe400078e001a */
[----:B------:R0:W-:Y:S02]  /*75990*/  STL.64 [R1+0xd78], R26 ;  /* 0x000d781a01007387 */ /* 0x0001e40000100a00 */
[----:B0-----:R-:W3:Y:S01]  /*759a0*/  LDL.LU.64 R26, [R1+0x27f8] ;  /* 0x0027f800011a7983 */ /* 0x001ee20000300a00 */
[----:B------:R0:W-:Y:S02]  /*759b0*/  STL [R1+0x2768], R4 ;  /* 0x0027680401007387 */ /* 0x0001e40000100800 */
[----:B------:R1:W-:Y:S01]  /*759c0*/  STL [R1+0x2764], R5 ;  /* 0x0027640501007387 */ /* 0x0003e20000100800 */
[----:B0-----:R-:W3:Y:S01]  /*759d0*/  LDL.LU R4, [R1+0x500] ;  /* 0x0005000001047983 */ /* 0x001ee20000300800 */
[----:B-1----:R-:W3:Y:S02]  /*759e0*/  LDL.LU R5, [R1+0x504] ;  /* 0x0005040001057983 */ /* 0x002ee40000300800 */
[----:B------:R-:W3:Y:S02]  /*759f0*/  LDL.LU R6, [R1+0x508] ;  /* 0x0005080001067983 */ /* 0x000ee40000300800 */
[----:B------:R-:W3:Y:S02]  /*75a00*/  LDL.LU R7, [R1+0x50c] ;  /* 0x00050c0001077983 */ /* 0x000ee40000300800 */
[----:B------:R-:W-:-:S05]  /*75a10*/  IMAD.MOV.U32 R17, RZ, RZ, R24 ;  /* 0x000000ffff117224 */ /* 0x000fca00078e0018 */
[----:B------:R-:W-:Y:S01]  /*75a20*/  STL [R1+0x2204], R17 ;  /* 0x0022041101007387 */ /* 0x000fe20000100800 */
[----:B------:R0:W-:Y:S03]  /*75a30*/  STL.64 [R1+0x27a0], R18 ;  /* 0x0027a01201007387 */ /* 0x0001e60000100a00 */
[----:B0-----:R-:W4:Y:S01]  /*75a40*/  LDL.64 R18, [R1+0x78] ;  /* 0x0000780001127983 */ /* 0x001f220000100a00 */
[----:B------:R0:W-:Y:S02]  /*75a50*/  STL [R1+0x2200], R13 ;  /* 0x0022000d01007387 */ /* 0x0001e40000100800 */
[----:B------:R-:W4:Y:S01]  /*75a60*/  LDL.LU R12, [R1+0x4d0] ;  /* 0x0004d000010c7983 */ /* 0x000f220000300800 */
[----:B0-----:R-:W4:Y:S01]  /*75a70*/  LDL.LU R13, [R1+0x4d4] ;  /* 0x0004d400010d7983 */ /* 0x001f220000300800 */
[----:B------:R-:W4:Y:S02]  /*75a80*/  LDL.LU R14, [R1+0x4d8] ;  /* 0x0004d800010e7983 */ /* 0x000f240000300800 */
[----:B------:R-:W4:Y:S01]  /*75a90*/  LDL.LU R15, [R1+0x4dc] ;  /* 0x0004dc00010f7983 */ /* 0x000f220000300800 */
[C---:B---3--:R-:W-:Y:S11]  /*75aa0*/  HMMA.16816.F32.BF16 R4, R20.reuse, R26, R4 ;  /* 0x0000001a1404723c */ /* 0x048ff60000041804 */
[----:B------:R-:W-:Y:S11]  /*75ab0*/  @!UPT UIADD3 URZ, URZ, URZ, URZ ;  /* 0x0000003f3f3ff290 */ /* 0x000ff6000fffe03f */
[----:B------:R-:W-:Y:S01]  /*75ac0*/  @!UPT UIADD3 URZ, URZ, URZ, URZ ;  /* 0x0000003f3f3ff290 */ /* 0x000fe2000fffe03f */
[----:B------:R-:W-:Y:S01]  /*75ad0*/  STL.64 [R1+0xd60], R4 ;  /* 0x000d600401007387 */ /* 0x000fe20000100a00 */
[----:B------:R0:W-:Y:S02]  /*75ae0*/  STL.64 [R1+0xd68], R6 ;  /* 0x000d680601007387 */ /* 0x0001e40000100a00 */
[----:B0-----:R-:W-:Y:S02]  /*75af0*/  IMAD.MOV.U32 R7, RZ, RZ, R26 ;  /* 0x000000ffff077224 */ /* 0x001fe400078e001a */
[----:B------:R-:W-:Y:S02]  /*75b00*/  IMAD.MOV.U32 R6, RZ, RZ, R27 ;  /* 0x000000ffff067224 */ /* 0x000fe400078e001b */
[----:B------:R-:W2:Y:S03]  /*75b10*/  LDL.LU.64 R26, [R1+0x27f0] ;  /* 0x0027f000011a7983 */ /* 0x000ea60000300a00 */
[----:B------:R0:W-:Y:S02]  /*75b20*/  STL.64 [R1+0x27b8], R6 ;  /* 0x0027b80601007387 */ /* 0x0001e40000100a00 */
[----:B------:R-:W3:Y:S02]  /*75b30*/  LDL.LU R4, [R1+0x4e0] ;  /* 0x0004e00001047983 */ /* 0x000ee40000300800 */
[----:B------:R-:W3:Y:S01]  /*75b40*/  LDL.LU R5, [R1+0x4e4] ;  /* 0x0004e40001057983 */ /* 0x000ee20000300800 */
[----:B0-----:R-:W3:Y:S01]  /*75b50*/  LDL.LU R6, [R1+0x4e8] ;  /* 0x0004e80001067983 */ /* 0x001ee20000300800 */
[----:B------:R-:W3:Y:S01]  /*75b60*/  LDL.LU R7, [R1+0x4ec] ;  /* 0x0004ec0001077983 */ /* 0x000ee20000300800 */
[C---:B--2---:R-:W-:Y:S11]  /*75b70*/  HMMA.16816.F32.BF16 R8, R20.reuse, R26, R8 ;  /* 0x0000001a1408723c */ /* 0x044ff60000041808 */
[----:B------:R-:W-:Y:S11]  /*75b80*/  @!UPT UIADD3 URZ, URZ, URZ, URZ ;  /* 0x0000003f3f3ff290 */ /* 0x000ff6000fffe03f */
        /* <DEDUP_REMOVED lines=11> */
[----:B------:R4:W-:Y:S02]  /*75c40*/  STL.64 [R1+0xb88], R6 ;  /* 0x000b880601007387 */ /* 0x0009e40000100a00 */
[----:B------:R-:W2:Y:S01]  /*75c50*/  LDL.64 R26, [R1+0x68] ;  /* 0x00006800011a7983 */ /* 0x000ea20000100a00 */
[----:B----4-:R-:W-:Y:S01]  /*75c60*/  HMMA.16816.F32.BF16 R4, R20, R18, R12 ;  /* 0x000000121404723c */ /* 0x010fe2000004180c */
[----:B------:R-:W-:Y:S01]  /*75c70*/  STL.64 [R1+0x2778], R10 ;  /* 0x0027780a01007387 */ /* 0x000fe20000100a00 */
[----:B------:R0:W-:Y:S05]  /*75c80*/  STL.64 [R1+0x2770], R8 ;  /* 0x0027700801007387 */ /* 0x0001ea0000100a00 */
[----:B------:R-:W-:-:S02]  /*75c90*/  IMAD.MOV.U32 R13, RZ, RZ, R18 ;  /* 0x000000ffff0d7224 */ /* 0x000fc400078e0012 */
[----:B------:R-:W-:Y:S01]  /*75ca0*/  IMAD.MOV.U32 R12, RZ, RZ, R19 ;  /* 0x000000ffff0c7224 */ /* 0x000fe200078e0013 */
[----:B0-----:R-:W2:Y:S01]  /*75cb0*/  LDL.LU R8, [R1+0x4c0] ;  /* 0x0004c00001087983 */ /* 0x001ea20000300800 */
[----:B------:R-:W2:Y:S02]  /*75cc0*/  LDL.LU R9, [R1+0x4c4] ;  /* 0x0004c40001097983 */ /* 0x000ea40000300800 */
[----:B------:R-:W2:Y:S02]  /*75cd0*/  LDL.LU R10, [R1+0x4c8] ;  /* 0x0004c800010a7983 */ /* 0x000ea40000300800 */
[----:B------:R-:W2:Y:S08]  /*75ce0*/  LDL.LU R11, [R1+0x4cc] ;  /* 0x0004cc00010b7983 */ /* 0x000eb00000300800 */
[----:B------:R-:W-:Y:S01]  /*75cf0*/  STL.64 [R1+0xb40], R4 ;  /* 0x000b400401007387 */ /* 0x000fe20000100a00 */
[----:B------:R-:W-:Y:S02]  /*75d00*/  STL.64 [R1+0xb48], R6 ;  /* 0x000b480601007387 */ /* 0x000fe40000100a00 */
[----:B------:R0:W-:Y:S02]  /*75d10*/  STL.64 [R1+0x27e0], R12 ;  /* 0x0027e00c01007387 */ /* 0x0001e40000100a00 */
[----:B------:R-:W3:Y:S01]  /*75d20*/  LDL.LU R16, [R1+0x820] ;  /* 0x0008200001107983 */ /* 0x000ee20000300800 */
[----:B------:R-:W3:Y:S01]  /*75d30*/  LDL.LU R17, [R1+0x824] ;  /* 0x0008240001117983 */ /* 0x000ee20000300800 */
[----:B------:R-:W4:Y:S02]  /*75d40*/  LDL.LU R18, [R1+0x828] ;  /* 0x0008280001127983 */ /* 0x000f240000300800 */
[----:B------:R-:W4:Y:S01]  /*75d50*/  LDL.LU R19, [R1+0x82c] ;  /* 0x00082c0001137983 */ /* 0x000f220000300800 */
[----:B0-----:R-:W2:Y:S01]  /*75d60*/  LDL.LU R12, [R1+0x850] ;  /* 0x00085000010c7983 */ /* 0x001ea20000300800 */
[----:B------:R-:W2:Y:S02]  /*75d70*/  LDL.LU R13, [R1+0x854] ;  /* 0x00085400010d7983 */ /* 0x000ea40000300800 */
[----:B------:R-:W2:Y:S02]  /*75d80*/  LDL.LU R14, [R1+0x858] ;  /* 0x00085800010e7983 */ /* 0x000ea40000300800 */
[----:B------:R-:W2:Y:S01]  /*75d90*/  LDL.LU R15, [R1+0x85c] ;  /* 0x00085c00010f7983 */ /* 0x000ea20000300800 */
[----:B------:R-:W2:Y:S01]  /*75da0*/  LDL.LU R4, [R1+0x830] ;  /* 0x0008300001047983 */ /* 0x000ea20000300800 */
[----:B------:R-:W2:Y:S02]  /*75db0*/  LDL.LU R5, [R1+0x834] ;  /* 0x0008340001057983 */ /* 0x000ea40000300800 */
[----:B------:R-:W2:Y:S02]  /*75dc0*/  LDL.LU R6, [R1+0x838] ;  /* 0x0008380001067983 */ /* 0x000ea40000300800 */
[----:B------:R-:W2:Y:S02]  /*75dd0*/  LDL.LU R7, [R1+0x83c] ;  /* 0x00083c0001077983 */ /* 0x000ea40000300800 */
[----:B--2---:R0:W-:Y:S01]  /*75de0*/  STL.64 [R1+0x27c8], R6 ;  /* 0x0027c80601007387 */ /* 0x0041e20000100a00 */
[----:B------:R-:W-:Y:S03]  /*75df0*/  STL.64 [R1+0x27c0], R4 ;  /* 0x0027c00401007387 */ /* 0x000fe60000100a00 */
[----:B0-----:R-:W2:Y:S01]  /*75e00*/  LDL.64 R6, [R1+0x48] ;  /* 0x0000480001067983 */ /* 0x001ea20000100a00 */
[----:B------:R-:W-:Y:S03]  /*75e10*/  HMMA.16816.F32.BF16 R8, R20, R26, R8 ;  /* 0x0000001a1408723c */ /* 0x000fe60000041808 */
[----:B--2---:R0:W-:Y:S04]  /*75e20*/  STL.64 [R1+0x27d8], R6 ;  /* 0x0027d80601007387 */ /* 0x0041e80000100a00 */
[----:B0-----:R-:W2:Y:S01]  /*75e30*/  LDL.64 R6, [R1+0x58] ;  /* 0x0000580001067983 */ /* 0x001ea20000100a00 */
[----:B----4-:R0:W-:Y:S02]  /*75e40*/  STL.64 [R1+0x27b0], R18 ;  /* 0x0027b01201007387 */ /* 0x0101e40000100a00 */
[----:B---3--:R1:W-:Y:S01]  /*75e50*/  STL.64 [R1+0x27a8], R16 ;  /* 0x0027a81001007387 */ /* 0x0083e20000100a00 */
[----:B0-----:R-:W3:Y:S01]  /*75e60*/  LDL.64 R18, [R1+0x38] ;  /* 0x0000380001127983 */ /* 0x001ee20000100a00 */
[----:B------:R-:W-:-:S02]  /*75e70*/  IMAD.MOV.U32 R3, RZ, RZ, R26 ;  /* 0x000000ffff037224 */ /* 0x000fc400078e001a */
[----:B------:R-:W-:Y:S02]  /*75e80*/  IMAD.MOV.U32 R29, RZ, RZ, R27 ;  /* 0x000000ffff1d7224 */ /* 0x000fe400078e001b */
[----:B------:R-:W0:Y:S04]  /*75e90*/  LDSM.16.MT88.4 R24, [R28+0xe100] ;  /* 0x00e100001c18783b */ /* 0x000e280000004200 */
[----:B---3--:R3:W-:Y:S01]  /*75ea0*/  STL.64 [R1+0x27d0], R18 ;  /* 0x0027d01201007387 */ /* 0x0087e20000100a00 */
[----:B-1----:R-:W4:Y:S02]  /*75eb0*/  LDL.LU R16, [R1+0x840] ;  /* 0x0008400001107983 */ /* 0x002f240000300800 */
[----:B------:R-:W4:Y:S01]  /*75ec0*/  LDL.LU R17, [R1+0x844] ;  /* 0x0008440001117983 */ /* 0x000f220000300800 */
[----:B---3--:R-:W4:Y:S01]  /*75ed0*/  LDL.LU R18, [R1+0x848] ;  /* 0x0008480001127983 */ /* 0x008f220000300800 */
[----:B------:R-:W4:Y:S02]  /*75ee0*/  LDL.LU R19, [R1+0x84c] ;  /* 0x00084c0001137983 */ /* 0x000f240000300800 */
[----:B------:R1:W-:Y:S02]  /*75ef0*/  STL.64 [R1+0xb70], R8 ;  /* 0x000b700801007387 */ /* 0x0003e40000100a00 */
[----:B------:R3:W-:Y:S01]  /*75f00*/  STL.64 [R1+0xb78], R10 ;  /* 0x000b780a01007387 */ /* 0x0007e20000100a00 */
[----:B-1----:R-:W4:Y:S01]  /*75f10*/  LDL.LU R8, [R1+0x800] ;  /* 0x0008000001087983 */ /* 0x002f220000300800 */
[----:B------:R-:W4:Y:S02]  /*75f20*/  LDL.LU R9, [R1+0x804] ;  /* 0x0008040001097983 */ /* 0x000f240000300800 */
[----:B---3--:R-:W3:Y:S02]  /*75f30*/  LDL.LU R10, [R1+0x808] ;  /* 0x00080800010a7983 */ /* 0x008ee40000300800 */
[----:B------:R-:W3:Y:S01]  /*75f40*/  LDL.LU R11, [R1+0x80c] ;  /* 0x00080c00010b7983 */ /* 0x000ee20000300800 */
[----:B--2---:R-:W-:Y:S01]  /*75f50*/  HMMA.16816.F32.BF16 R12, R20, R6, R12 ;  /* 0x00000006140c723c */ /* 0x004fe2000004180c */
[----:B---3--:R1:W-:Y:S01]  /*75f60*/  STL.64 [R1+0x2788], R10 ;  /* 0x0027880a01007387 */ /* 0x0083e20000100a00 */
[----:B----4-:R-:W-:Y:S03]  /*75f70*/  STL.64 [R1+0x2780], R8 ;  /* 0x0027800801007387 */ /* 0x010fe60000100a00 */
[----:B-1----:R-:W2:Y:S01]  /*75f80*/  LDL R10, [R1+0x18] ;  /* 0x00001800010a7983 */ /* 0x002ea20000100800 */
[----:B0-----:R0:W-:Y:S02]  /*75f90*/  STL.64 [R1+0x25f0], R26 ;  /* 0x0025f01a01007387 */ /* 0x0011e40000100a00 */
[----:B------:R-:W-:Y:S02]  /*75fa0*/  STL.64 [R1+0x25e8], R24 ;  /* 0x0025e81801007387 */ /* 0x000fe40000100a00 */
[----:B------:R-:W-:-:S02]  /*75fb0*/  IMAD.MOV.U32 R11, RZ, RZ, R2 ;  /* 0x000000ffff0b7224 */ /* 0x000fc400078e0002 */
[----:B------:R-:W-:Y:S01]  /*75fc0*/  IMAD.MOV.U32 R2, RZ, RZ, R7 ;  /* 0x000000ffff027224 */ /* 0x000fe200078e0007 */
[----:B0-----:R-:W3:Y:S10]  /*75fd0*/  LDL.64 R26, [R1+0x28] ;  /* 0x00002800011a7983 */ /* 0x001ef40000100a00 */
[----:B------:R0:W-:Y:S02]  /*75fe0*/  STL.64 [R1+0xb60], R12 ;  /* 0x000b600c01007387 */ /* 0x0001e40000100a00 */
[----:B------:R1:W-:Y:S01]  /*75ff0*/  STL.64 [R1+0xb68], R14 ;  /* 0x000b680e01007387 */ /* 0x0003e20000100a00 */
        /* <DEDUP_REMOVED lines=13> */
[----:B----4-:R0:W-:Y:S04]  /*760d0*/  STL.64 [R1+0x2790], R12 ;  /* 0x0027900c01007387 */ /* 0x0101e80000100a00 */
[----:B0-----:R-:W4:Y:S01]  /*760e0*/  LDL.LU R12, [R1+0x810] ;  /* 0x00081000010c7983 */ /* 0x001f220000300800 */
[----:B------:R-:W4:Y:S02]  /*760f0*/  LDL.LU R13, [R1+0x814] ;  /* 0x00081400010d7983 */ /* 0x000f240000300800 */
[----:B------:R-:W4:Y:S02]  /*76100*/  LDL.LU R14, [R1+0x818] ;  /* 0x00081800010e7983 */ /* 0x000f240000300800 */
[----:B------:R-:W4:Y:S01]  /*76110*/  LDL.LU R15, [R1+0x81c] ;  /* 0x00081c00010f7983 */ /* 0x000f220000300800 */
        /* <DEDUP_REMOVED lines=16> */
[----:B------:R-:W2:Y:S02]  /*76220*/  LDL.LU R24, [R1+0x660] ;  /* 0x0006600001187983 */ /* 0x000ea40000300800 */
[----:B------:R-:W-:Y:S02]  /*76230*/  IMAD.MOV.U32 R17, RZ, RZ, R26 ;  /* 0x000000ffff117224 */ /* 0x000fe400078e001a */
[----:B------:R-:W2:Y:S02]  /*76240*/  LDL.LU R25, [R1+0x664] ;  /* 0x0006640001197983 */ /* 0x000ea40000300800 */
[----:B------:R-:W-:Y:S01]  /*76250*/  IMAD.MOV.U32 R16, RZ, RZ, R27 ;  /* 0x000000ffff107224 */ /* 0x000fe200078e001b */
[----:B------:R-:W2:Y:S01]  /*76260*/  LDL.LU R26, [R1+0x668] ;  /* 0x00066800011a7983 */ /* 0x000ea20000300800 */
[----:B------:R-:W2:Y:S01]  /*76270*/  LDL.LU R27, [R1+0x66c] ;  /* 0x00066c00011b7983 */ /* 0x000ea20000300800 */
[C---:B----4-:R-:W-:Y:S02]  /*76280*/  HMMA.16816.F32.BF16 R8, R20.reuse, R10, R12 ;  /* 0x0000000a1408723c */ /* 0x050fe4000004180c */
[----:B--2---:R-:W-:Y:S01]  /*76290*/  STL.64 [R1+0x2600], R26 ;  /* 0x0026001a01007387 */ /* 0x004fe20000100a00 */
[----:B------:R0:W-:Y:S03]  /*762a0*/  STL.64 [R1+0x25f8], R24 ;  /* 0x0025f81801007387 */ /* 0x0001e60000100a00 */
[----:B0-----:R-:W2:Y:S01]  /*762b0*/  LDL.LU R24, [R1+0x670] ;  /* 0x0006700001187983 */ /* 0x001ea20000300800 */
[----:B------:R-:W2:Y:S02]  /*762c0*/  LDL.LU R25, [R1+0x674] ;  /* 0x0006740001197983 */ /* 0x000ea40000300800 */
[----:B------:R-:W4:Y:S02]  /*762d0*/  LDL.LU R26, [R1+0x678] ;  /* 0x00067800011a7983 */ /* 0x000f240000300800 */
[----:B------:R-:W4:Y:S02]  /*762e0*/  LDL.LU R27, [R1+0x67c] ;  /* 0x00067c00011b7983 */ /* 0x000f240000300800 */
[----:B----4-:R0:W-:Y:S01]  /*762f0*/  STL.64 [R1+0x2610], R26 ;  /* 0x0026101a01007387 */ /* 0x0101e20000100a00 */
[----:B--2---:R-:W-:Y:S03]  /*76300*/  STL.64 [R1+0x2608], R24 ;  /* 0x0026081801007387 */ /* 0x004fe60000100a00 */
[----:B0-----:R-:W2:Y:S04]  /*76310*/  LDL R26, [R1+0x8] ;  /* 0x00000800011a7983 */ /* 0x001ea80000100800 */
[----:B------:R-:W2:Y:S01]  /*76320*/  LDL R27, [R1+0xc] ;  /* 0x00000c00011b7983 */ /* 0x000ea20000100800 */
[----:B------:R-:W4:Y:S02]  /*76330*/  LDL.LU.64 R14, [R1+0x2798] ;  /* 0x00279800010e7983 */ /* 0x000f240000300a00 */
[----:B------:R-:W2:Y:S02]  /*76340*/  LDL.LU.64 R12, [R1+0x2790] ;  /* 0x00279000010c7983 */ /* 0x000ea40000300a00 */
[----:B------:R-:W-:Y:S01]  /*76350*/  STL.64 [R1+0x610], R8 ;  /* 0x0006100801007387 */ /* 0x000fe20000100a00 */
[----:B------:R0:W-:Y:S04]  /*76360*/  STL.64 [R1+0x618], R10 ;  /* 0x0006180a01007387 */ /* 0x0001e80000100a00 */
        /* <DEDUP_REMOVED lines=10> */
[----:B0-----:R-:W2:Y:S04]  /*76410*/  LDL.LU.64 R26, [R1+0x18] ;  /* 0x00001800011a7983 */ /* 0x001ea80000300a00 */
[----:B--2---:R0:W-:Y:S01]  /*76420*/  STL.64 [R1+0x2638], R26 ;  /* 0x0026381a01007387 */ /* 0x0041e20000100a00 */
[----:B------:R-:W3:Y:S02]  /*76430*/  LDL.LU R24, [R1+0x7f0] ;  /* 0x0007f00001187983 */ /* 0x000ee40000300800 */
[----:B------:R-:W3:Y:S01]  /*76440*/  LDL.LU R25, [R1+0x7f4] ;  /* 0x0007f40001197983 */ /* 0x000ee20000300800 */
[----:B0-----:R-:W3:Y:S01]  /*76450*/  LDL.LU R26, [R1+0x7f8] ;  /* 0x0007f800011a7983 */ /* 0x001ee20000300800 */
[----:B------:R-:W3:Y:S02]  /*76460*/  LDL.LU R27, [R1+0x7fc] ;  /* 0x0007fc00011b7983 */ /* 0x000ee40000300800 */
[----:B---3--:R-:W-:Y:S11]  /*76470*/  HMMA.16816.F32.BF16 R24, R20, R18, R24 ;  /* 0x000000121418723c */ /* 0x008ff60000041818 */
        /* <DEDUP_REMOVED lines=8> */
[----:B------:R-:W2:Y:S02]  /*76500*/  LDL.LU R16, [R1+0x680] ;  /* 0x0006800001107983 */ /* 0x000ea40000300800 */
[----:B------:R-:W2:Y:S01]  /*76510*/  LDL.LU R17, [R1+0x684] ;  /* 0x0006840001117983 */ /* 0x000ea20000300800 */
[----:B0-----:R-:W3:Y:S01]  /*76520*/  LDL.LU R18, [R1+0x688] ;  /* 0x0006880001127983 */ /* 0x001ee20000300800 */
[----:B------:R-:W3:Y:S02]  /*76530*/  LDL.LU R19, [R1+0x68c] ;  /* 0x00068c0001137983 */ /* 0x000ee40000300800 */
[----:B------:R-:W-:Y:S02]  /*76540*/  IMAD.MOV.U32 R26, RZ, RZ, R4 ;  /* 0x000000ffff1a7224 */ /* 0x000fe400078e0004 */
[----:B------:R-:W-:Y:S01]  /*76550*/  IMAD.MOV.U32 R27, RZ, RZ, R5 ;  /* 0x000000ffff1b7224 */ /* 0x000fe200078e0005 */
[----:B------:R-:W2:Y:S01]  /*76560*/  LDL.LU R4, [R1+0x2768] ;  /* 0x0027680001047983 */ /* 0x000ea20000300800 */
[----:B------:R-:W2:Y:S03]  /*76570*/  LDL.LU R5, [R1+0x2764] ;  /* 0x0027640001057983 */ /* 0x000ea60000300800 */
[----:B------:R0:W-:Y:S02]  /*76580*/  STL.64 [R1+0x2668], R26 ;  /* 0x0026681a01007387 */ /* 0x0001e40000100a00 */
[----:B0-----:R-:W-:-:S02]  /*76590*/  IMAD.MOV.U32 R26, RZ, RZ, R0 ;  /* 0x000000ffff1a7224 */ /* 0x001fc400078e0000 */
        /* <DEDUP_REMOVED lines=110> */
[----:B------:R-:W4:Y:S01]  /*76c80*/  LDL.LU R8, [R1+0x2740] ;  /* 0x0027400001087983 */ /* 0x000f220000300800 */
[----:B---3--:R-:W-:Y:S02]  /*76c90*/  HMMA.16816.F32.BF16 R20, R20, R10, R4 ;  /* 0x0000000a1414723c */ /* 0x008fe40000041804 */
[----:B------:R-:W3:Y:S01]  /*76ca0*/  LDL.LU.64 R6, [R1+0x2738] ;  /* 0x0027380001067983 */ /* 0x000ee20000300a00 */
[----:B------:R-:W3:Y:S11]  /*76cb0*/  LDL.LU.64 R4, [R1+0x2730] ;  /* 0x0027300001047983 */ /* 0x000ef60000300a00 */
[----:B------:R-:W-:Y:S09]  /*76cc0*/  @!UPT UIADD3 URZ, URZ, URZ, URZ ;  /* 0x0000003f3f3ff290 */ /* 0x000ff2000fffe03f */
[----:B------:R-:W-:Y:S01]  /*76cd0*/  STL.64 [R1+0x250], R20 ;  /* 0x0002501401007387 */ /* 0x000fe20000100a00 */
[----:B------:R-:W-:Y:S02]  /*76ce0*/  STL.64 [R1+0x258], R22 ;  /* 0x0002581601007387 */ /* 0x000fe40000100a00 */
[----:B------:R-:W0:Y:S02]  /*76cf0*/  LDSM.16.MT88.4 R20, [R28+0xe180] ;  /* 0x00e180001c14783b */ /* 0x000e240000004200 */
[----:B0-----:R4:W-:Y:S02]  /*76d00*/  STL.64 [R1+0x24d8], R22 ;  /* 0x0024d81601007387 */ /* 0x0019e40000100a00 */
[----:B------:R3:W-:Y:S02]  /*76d10*/  STL.64 [R1+0x24d0], R20 ;  /* 0x0024d01401007387 */ /* 0x0007e40000100a00 */
[----:B----4-:R-:W-:Y:S02]  /*76d20*/  IMAD.MOV.U32 R22, RZ, RZ, R8 ;  /* 0x000000ffff167224 */ /* 0x010fe400078e0008 */
[----:B------:R-:W-:-:S07]  /*76d30*/  IMAD.MOV.U32 R23, RZ, RZ, R0 ;  /* 0x000000ffff177224 */ /* 0x000fce00078e0000 */
[C---:B---3--:R-:W-:Y:S01]  /*76d40*/  HMMA.16816.F32.BF16 R20, R4.reuse, R22, R24 ;  /* 0x000000160414723c */ /* 0x048fe20000041818 */
        /* <DEDUP_REMOVED lines=102> */
[----:B0-----:R-:W4:Y:S01]  /*773b0*/  LDL.LU.64 R18, [R1+0xc8] ;  /* 0x0000c80001127983 */ /* 0x001f220000300a00 */
[C---:B--2---:R-:W-:Y:S11]  /*773c0*/  HMMA.16816.F32.BF16 R24, R4.reuse, R14, R24 ;  /* 0x0000000e0418723c */ /* 0x044ff60000041818 */
[----:B------:R-:W-:Y:S11]  /*773d0*/  @!UPT UIADD3 URZ, URZ, URZ, URZ ;  /* 0x0000003f3f3ff290 */ /* 0x000ff6000fffe03f */
[----:B------:R-:W-:Y:S01]  /*773e0*/  @!UPT UIADD3 URZ, URZ, URZ, URZ ;  /* 0x0000003f3f3ff290 */ /* 0x000fe2000fffe03f */
[----:B------:R-:W-:Y:S01]  /*773f0*/  STL.64 [R1+0x5a0], R24 ;  /* 0x0005a01801007387 */ /* 0x000fe20000100a00 */
[----:B------:R0:W-:Y:S03]  /*77400*/  STL.64 [R1+0x5a8], R26 ;  /* 0x0005a81a01007387 */ /* 0x0001e60000100a00 */
[----:B0-----:R-:W2:Y:S01]  /*77410*/  LDL.LU.64 R26, [R1+0x25f0] ;  /* 0x0025f000011a7983 */ /* 0x001ea20000300a00 */
[----:B------:R-:W2:Y:S02]  /*77420*/  LDL.LU.64 R24, [R1+0x25e8] ;  /* 0x0025e80001187983 */ /* 0x000ea40000300a00 */
[----:B------:R0:W-:Y:S02]  /*77430*/  STL [R1+0x24f8], R14 ;  /* 0x0024f80e01007387 */ /* 0x0001e40000100800 */
[----:B------:R1:W-:Y:S01]  /*77440*/  STL [R1+0x24f4], R15 ;  /* 0x0024f40f01007387 */ /* 0x0003e20000100800 */
[----:B------:R-:W2:Y:S01]  /*77450*/  LDL.LU R12, [R1+0x3a0] ;  /* 0x0003a000010c7983 */ /* 0x000ea20000300800 */
[----:B------:R-:W2:Y:S03]  /*77460*/  LDL.LU R13, [R1+0x3a4] ;  /* 0x0003a400010d7983 */ /* 0x000ea60000300800 */
[----:B0-----:R-:W2:Y:S01]  /*77470*/  LDL.LU R14, [R1+0x3a8] ;  /* 0x0003a800010e7983 */ /* 0x001ea20000300800 */
[----:B-1----:R-:W2:Y:S01]  /*77480*/  LDL.LU R15, [R1+0x3ac] ;  /* 0x0003ac00010f7983 */ /* 0x002ea20000300800 */
[----:B---3--:R-:W-:Y:S02]  /*77490*/  HMMA.16816.F32.BF16 R4, R4, R10, R20 ;  /* 0x0000000a0404723c */ /* 0x008fe40000041814 */
[----:B--2---:R-:W-:Y:S01]  /*774a0*/  STL.64 [R1+0x25e0], R14 ;  /* 0x0025e00e01007387 */ /* 0x004fe20000100a00 */
[----:B------:R0:W-:Y:S03]  /*774b0*/  STL.64 [R1+0x25d8], R12 ;  /* 0x0025d80c01007387 */ /* 0x0001e60000100a00 */
[----:B0-----:R-:W2:Y:S01]  /*774c0*/  LDL.LU R12, [R1+0x3b0] ;  /* 0x0003b000010c7983 */ /* 0x001ea20000300800 */
[----:B------:R-:W2:Y:S02]  /*774d0*/  LDL.LU R13, [R1+0x3b4] ;  /* 0x0003b400010d7983 */ /* 0x000ea40000300800 */
[----:B------:R-:W2:Y:S02]  /*774e0*/  LDL.LU R14, [R1+0x3b8] ;  /* 0x0003b800010e7983 */ /* 0x000ea40000300800 */
[----:B------:R-:W2:Y:S01]  /*774f0*/  LDL.LU R15, [R1+0x3bc] ;  /* 0x0003bc00010f7983 */ /* 0x000ea20000300800 */
[----:B------:R0:W-:Y:S04]  /*77500*/  STL.64 [R1+0x25d0], R10 ;  /* 0x0025d00a01007387 */ /* 0x0001e80000100a00 */
[----:B0-----:R-:W3:Y:S07]  /*77510*/  LDL.LU.64 R10, [R1+0xb8] ;  /* 0x0000b800010a7983 */ /* 0x001eee0000300a00 */
[----:B------:R4:W-:Y:S02]  /*77520*/  STL.64 [R1+0x240], R4 ;  /* 0x0002400401007387 */ /* 0x0009e40000100a00 */
[----:B------:R-:W-:Y:S02]  /*77530*/  STL.64 [R1+0x248], R6 ;  /* 0x0002480601007387 */ /* 0x000fe40000100a00 */
[----:B------:R-:W3:Y:S01]  /*77540*/  LDL.LU R20, [R1+0x390] ;  /* 0x0003900001147983 */ /* 0x000ee20000300800 */
[----:B------:R-:W3:Y:S01]  /*77550*/  LDL.LU R21, [R1+0x394] ;  /* 0x0003940001157983 */ /* 0x000ee20000300800 */
[----:B------:R-:W3:Y:S02]  /*77560*/  LDL.LU R22, [R1+0x398] ;  /* 0x0003980001167983 */ /* 0x000ee40000300800 */
[----:B------:R-:W3:Y:S02]  /*77570*/  LDL.LU R23, [R1+0x39c] ;  /* 0x00039c0001177983 */ /* 0x000ee40000300800 */
[----:B----4-:R-:W-:-:S02]  /*77580*/  IMAD.MOV.U32 R5, RZ, RZ, R18 ;  /* 0x000000ffff057224 */ /* 0x010fc400078e0012 */
[----:B------:R-:W-:Y:S01]  /*77590*/  IMAD.MOV.U32 R4, RZ, RZ, R19 ;  /* 0x000000ffff047224 */ /* 0x000fe200078e0013 */
[C---:B--2---:R-:W-:Y:S11]  /*775a0*/  HMMA.16816.F32.BF16 R12, R24.reuse, R18, R12 ;  /* 0x00000012180c723c */ /* 0x044ff6000004180c */
[----:B------:R-:W-:Y:S11]  /*775b0*/  @!UPT UIADD3 URZ, URZ, URZ, URZ ;  /* 0x0000003f3f3ff290 */ /* 0x000ff6000fffe03f */
[----:B------:R-:W-:Y:S01]  /*775c0*/  @!UPT UIADD3 URZ, URZ, URZ, URZ ;  /* 0x0000003f3f3ff290 */ /* 0x000fe2000fffe03f */
[----:B------:R-:W-:Y:S01]  /*775d0*/  STL.64 [R1+0xc60], R12 ;  /* 0x000c600c01007387 */ /* 0x000fe20000100a00 */
[----:B------:R0:W-:Y:S03]  /*775e0*/  STL.64 [R1+0xc68], R14 ;  /* 0x000c680e01007387 */ /* 0x0001e60000100a00 */
[----:B0-----:R-:W3:Y:S01]  /*775f0*/  LDL.LU.64 R14, [R1+0x25e0] ;  /* 0x0025e000010e7983 */ /* 0x001ee20000300a00 */
[----:B------:R-:W3:Y:S02]  /*77600*/  LDL.LU.64 R12, [R1+0x25d8] ;  /* 0x0025d800010c7983 */ /* 0x000ee40000300a00 */
[----:B------:R-:W2:Y:S02]  /*77610*/  LDL.LU.64 R18, [R1+0x68] ;  /* 0x0000680001127983 */ /* 0x000ea40000300a00 */
[----:B--2---:R0:W-:Y:S04]  /*77620*/  STL.64 [R1+0x25b0], R18 ;  /* 0x0025b01201007387 */ /* 0x0041e80000100a00 */
[----:B0-----:R-:W2:Y:S01]  /*77630*/  LDL.LU.64 R18, [R1+0x78] ;  /* 0x0000780001127983 */ /* 0x001ea20000300a00 */
[----:B---3--:R-:W-:Y:S03]  /*77640*/  HMMA.16816.F32.BF16 R12, R24, R10, R12 ;  /* 0x0000000a180c723c */ /* 0x008fe6000004180c */
[----:B--2---:R0:W-:Y:S01]  /*77650*/  STL.64 [R1+0x25b8], R18 ;  /* 0x0025b81201007387 */ /* 0x0041e20000100a00 */
[----:B------:R-:W2:Y:S02]  /*77660*/  LDL.LU R16, [R1+0x370] ;  /* 0x0003700001107983 */ /* 0x000ea40000300800 */
[----:B------:R-:W2:Y:S01]  /*77670*/  LDL.LU R17, [R1+0x374] ;  /* 0x0003740001117983 */ /* 0x000ea20000300800 */
[----:B0-----:R-:W3:Y:S01]  /*77680*/  LDL.LU R18, [R1+0x378] ;  /* 0x0003780001127983 */ /* 0x001ee20000300800 */
[----:B------:R-:W3:Y:S02]  /*77690*/  LDL.LU R19, [R1+0x37c] ;  /* 0x00037c0001137983 */ /* 0x000ee40000300800 */
[----:B------:R-:W-:-:S02]  /*776a0*/  IMAD.MOV.U32 R6, RZ, RZ, R8 ;  /* 0x000000ffff067224 */ /* 0x000fc400078e0008 */
[----:B------:R-:W-:Y:S02]  /*776b0*/  IMAD.MOV.U32 R7, RZ, RZ, R0 ;  /* 0x000000ffff077224 */ /* 0x000fe400078e0000 */
[----:B------:R-:W-:Y:S01]  /*776c0*/  IMAD.MOV.U32 R9, RZ, RZ, R11 ;  /* 0x000000ffff097224 */ /* 0x000fe200078e000b */
[----:B---3--:R0:W-:Y:S01]  /*776d0*/  STL.64 [R1+0x25c8], R18 ;  /* 0x0025c81201007387 */ /* 0x0081e20000100a00 */
[----:B--2---:R-:W-:Y:S03]  /*776e0*/  STL.64 [R1+0x25c0], R16 ;  /* 0x0025c01001007387 */ /* 0x004fe60000100a00 */
[----:B0-----:R-:W2:Y:S01]  /*776f0*/  LDL.LU.64 R18, [R1+0x98] ;  /* 0x0000980001127983 */ /* 0x001ea20000300a00 */
[----:B------:R0:W-:Y:S02]  /*77700*/  STL [R1+0x2500], R4 ;  /* 0x0025000401007387 */ /* 0x0001e40000100800 */
[----:B------:R1:W-:Y:S02]  /*77710*/  STL [R1+0x24fc], R5 ;  /* 0x0024fc0501007387 */ /* 0x0003e40000100800 */
[----:B------:R3:W-:Y:S01]  /*77720*/  STL.64 [R1+0x25a8], R6 ;  /* 0x0025a80601007387 */ /* 0x0007e20000100a00 */
[----:B0-----:R-:W4:Y:S01]  /*77730*/  LDL.LU R4, [R1+0x350] ;  /* 0x0003500001047983 */ /* 0x001f220000300800 */
[----:B-1----:R-:W4:Y:S03]  /*77740*/  LDL.LU R5, [R1+0x354] ;  /* 0x0003540001057983 */ /* 0x002f260000300800 */
[----:B---3--:R-:W4:Y:S01]  /*77750*/  LDL.LU R6, [R1+0x358] ;  /* 0x0003580001067983 */ /* 0x008f220000300800 */
[----:B------:R-:W4:Y:S02]  /*77760*/  LDL.LU R7, [R1+0x35c] ;  /* 0x00035c0001077983 */ /* 0x000f240000300800 */
[----:B------:R0:W-:Y:S02]  /*77770*/  STL.64 [R1+0xc50], R12 ;  /* 0x000c500c01007387 */ /* 0x0001e40000100a00 */
[----:B------:R-:W-:Y:S02]  /*77780*/  STL.64 [R1+0xc58], R14 ;  /* 0x000c580e01007387 */ /* 0x000fe40000100a00 */
[----:B0-----:R-:W-:-:S02]  /*77790*/  IMAD.MOV.U32 R12, RZ, RZ, R10 ;  /* 0x000000ffff0c7224 */ /* 0x001fc400078e000a */
[----:B------:R-:W3:Y:S01]  /*777a0*/  LDL.LU.64 R10, [R1+0x25d0] ;  /* 0x0025d000010a7983 */ /* 0x000ee20000300a00 */
[----:B------:R-:W-:Y:S03]  /*777b0*/  STL [R1+0x2508], R9 ;  /* 0x0025080901007387 */ /* 0x000fe60000100800 */
[----:B---3--:R0:W-:Y:S04]  /*777c0*/  STL.64 [R1+0x25a0], R10 ;  /* 0x0025a00a01007387 */ /* 0x0081e80000100a00 */
[----:B0-----:R-:W3:Y:S01]  /*777d0*/  LDL.LU.64 R10, [R1+0x88] ;  /* 0x00008800010a7983 */ /* 0x001ee20000300a00 */
[----:B------:R0:W-:Y:S02]  /*777e0*/  STL [R1+0x2504], R12 ;  /* 0x0025040c01007387 */ /* 0x0001e40000100800 */
[----:B------:R-:W2:Y:S02]  /*777f0*/  LDL.LU.64 R14, [R1+0xa8] ;  /* 0x0000a800010e7983 */ /* 0x000ea40000300a00 */
[C---:B--2---:R-:W-:Y:S01]  /*77800*/  HMMA.16816.F32.BF16 R20, R24.reuse, R14, R20 ;  /* 0x0000000e1814723c */ /* 0x044fe20000041814 */
[----:B------:R-:W-:Y:S11]  /*77810*/  IMAD.MOV.U32 R13, RZ, RZ, R15 ;  /* 0x000000ffff0d7224 */ /* 0x000ff600078e000f */
[----:B------:R-:W-:Y:S11]  /*77820*/  @!UPT UIADD3 URZ, URZ, URZ, URZ ;  /* 0x0000003f3f3ff290 */ /* 0x000ff6000fffe03f */
[----:B------:R1:W-:Y:S01]  /*77830*/  STL.64 [R1+0xc40], R20 ;  /* 0x000c401401007387 */ /* 0x0003e20000100a00 */
[----:B------:R-:W-:Y:S02]  /*77840*/  STL.64 [R1+0xc48], R22 ;  /* 0x000c481601007387 */ /* 0x000fe40000100a00 */
[----:B------:R2:W-:Y:S02]  /*77850*/  STL [R1+0x2510], R13 ;  /* 0x0025100d01007387 */ /* 0x0005e40000100800 */
[----:B0-----:R-:W3:Y:S02]  /*77860*/  LDL.LU R12, [R1+0x360] ;  /* 0x00036000010c7983 */ /* 0x001ee40000300800 */
[----:B-1----:R-:W-:Y:S01]  /*77870*/  IMAD.MOV.U32 R20, RZ, RZ, R14 ;  /* 0x000000ffff147224 */ /* 0x002fe200078e000e */
[----:B--2---:R-:W2:Y:S01]  /*77880*/  LDL.LU R13, [R1+0x364] ;  /* 0x00036400010d7983 */ /* 0x004ea20000300800 */
[----:B------:R-:W2:Y:S02]  /*77890*/  LDL.LU R14, [R1+0x368] ;  /* 0x00036800010e7983 */ /* 0x000ea40000300800 */
[----:B------:R-:W2:Y:S01]  /*778a0*/  LDL.LU R15, [R1+0x36c] ;  /* 0x00036c00010f7983 */ /* 0x000ea20000300800 */
[----:B------:R0:W-:Y:S04]  /*778b0*/  STL [R1+0x250c], R20 ;  /* 0x00250c1401007387 */ /* 0x0001e80000100800 */
[----:B0-----:R-:W2:Y:S01]  /*778c0*/  LDL.LU R20, [R1+0x380] ;  /* 0x0003800001147983 */ /* 0x001ea20000300800 */
[----:B------:R-:W2:Y:S02]  /*778d0*/  LDL.LU R21, [R1+0x384] ;  /* 0x0003840001157983 */ /* 0x000ea40000300800 */
[----:B------:R-:W2:Y:S02]  /*778e0*/  LDL.LU R22, [R1+0x388] ;  /* 0x0003880001167983 */ /* 0x000ea40000300800 */
[----:B------:R-:W2:Y:S02]  /*778f0*/  LDL.LU R23, [R1+0x38c] ;  /* 0x00038c0001177983 */ /* 0x000ea40000300800 */
[C---:B--2---:R-:W-:Y:S11]  /*77900*/  HMMA.16816.F32.BF16 R20, R24.reuse, R18, R20 ;  /* 0x000000121814723c */ /* 0x044ff60000041814 */
[----:B------:R-:W-:Y:S11]  /*77910*/  @!UPT UIADD3 URZ, URZ, URZ, URZ ;  /* 0x0000003f3f3ff290 */ /* 0x000ff6000fffe03f */
[----:B------:R-:W-:Y:S01]  /*77920*/  @!UPT UIADD3 URZ, URZ, URZ, URZ ;  /* 0x0000003f3f3ff290 */ /* 0x000fe2000fffe03f */
[----:B------:R0:W-:Y:S01]  /*77930*/  STL.64 [R1+0xc30], R20 ;  /* 0x000c301401007387 */ /* 0x0001e20000100a00 */
[----:B------:R1:W-:Y:S02]  /*77940*/  STL.64 [R1+0xc38], R22 ;  /* 0x000c381601007387 */ /* 0x0003e40000100a00 */
[----:B0-----:R-:W-:Y:S02]  /*77950*/  IMAD.MOV.U32 R21, RZ, RZ, R19 ;  /* 0x000000ffff157224 */ /* 0x001fe400078e0013 */
[----:B-1----:R-:W-:Y:S02]  /*77960*/  IMAD.MOV.U32 R22, RZ, RZ, R18 ;  /* 0x000000ffff167224 */ /* 0x002fe400078e0012 */
[----:B------:R-:W2:Y:S01]  /*77970*/  LDL.LU.64 R18, [R1+0x25c8] ;  /* 0x0025c80001127983 */ /* 0x000ea20000300a00 */
[----:B------:R-:W2:Y:S02]  /*77980*/  LDL.LU.64 R16, [R1+0x25c0] ;  /* 0x0025c00001107983 */ /* 0x000ea40000300a00 */
[----:B---3--:R-:W-:Y:S01]  /*77990*/  IMAD.MOV.U32 R23, RZ, RZ, R11 ;  /* 0x000000ffff177224 */ /* 0x008fe200078e000b */
[C---:B--2---:R-:W-:Y:S11]  /*779a0*/  HMMA.16816.F32.BF16 R16, R24.reuse, R10, R16 ;  /* 0x0000000a1810723c */ /* 0x044ff60000041810 */
[----:B------:R-:W-:Y:S11]  /*779b0*/  @!UPT UIADD3 URZ, URZ, URZ, URZ ;  /* 0x0000003f3f3ff290 */ /* 0x000ff6000fffe03f */
[----:B------:R-:W-:Y:S01]  /*779c0*/  @!UPT UIADD3 URZ, URZ, URZ, URZ ;  /* 0x0000003f3f3ff290 */ /* 0x000fe2000fffe03f */
[----:B------:R-:W-:Y:S01]  /*779d0*/  STL.64 [R1+0xa60], R16 ;  /* 0x000a601001007387 */ /* 0x000fe20000100a00 */
[----:B------:R0:W-:Y:S03]  /*779e0*/  STL.64 [R1+0xa68], R18 ;  /* 0x000a681201007387 */ /* 0x0001e60000100a00 */
[----:B0-----:R-:W2:Y:S01]  /*779f0*/  LDL.LU.64 R18, [R1+0x25b8] ;  /* 0x0025b80001127983 */ /* 0x001ea20000300a00 */
[----:B------:R-:W3:Y:S02]  /*77a00*/  LDL.LU R8, [R1+0x340] ;  /* 0x0003400001087983 */ /* 0x000ee40000300800 */
[----:B------:R-:W3:Y:S02]  /*77a10*/  LDL.LU R9, [R1+0x344] ;  /* 0x0003440001097983 */ /* 0x000ee40000300800 */
[----:B------:R0:W-:Y:S01]  /*77a20*/  STL.64 [R1+0x2588], R22 ;  /* 0x0025881601007387 */ /* 0x0001e20000100a00 */
[----:B------:R-:W-:Y:S04]  /*77a30*/  STL [R1+0x2580], R21 ;  /* 0x0025801501007387 */ /* 0x000fe80000100800 */
[----:B0-----:R-:W3:Y:S01]  /*77a40*/  LDL.LU.64 R22, [R1+0x48] ;  /* 0x0000480001167983 */ /* 0x001ee20000300a00 */
[----:B--2---:R-:W-:Y:S03]  /*77a50*/  HMMA.16816.F32.BF16 R12, R24, R18, R12 ;  /* 0x00000012180c723c */ /* 0x004fe6000004180c */
[----:B---3--:R0:W-:Y:S04]  /*77a60*/  STL.64 [R1+0x2598], R22 ;  /* 0x0025981601007387 */ /* 0x0081e80000100a00 */
[----:B0-----:R-:W2:Y:S11]  /*77a70*/  LDL.LU.64 R22, [R1+0x58] ;  /* 0x0000580001167983 */ /* 0x001eb60000300a00 */
[----:B------:R-:W-:Y:S05]  /*77a80*/  @!UPT UIADD3 URZ, URZ, URZ, URZ ;  /* 0x0000003f3f3ff290 */ /* 0x000fea000fffe03f */
[----:B------:R-:W-:Y:S02]  /*77a90*/  STL.64 [R1+0xa40], R12 ;  /* 0x000a400c01007387 */ /* 0x000fe40000100a00 */
[----:B------:R0:W-:Y:S02]  /*77aa0*/  STL.64 [R1+0xa48], R14 ;  /* 0x000a480e01007387 */ /* 0x0001e40000100a00 */
[----:B0-----:R-:W-:Y:S02]  /*77ab0*/  IMAD.MOV.U32 R14, RZ, RZ, R18 ;  /* 0x000000ffff0e7224 */ /* 0x001fe400078e0012 */
[----:B------:R-:W-:Y:S02]  /*77ac0*/  IMAD.MOV.U32 R15, RZ, RZ, R19 ;  /* 0x000000ffff0f7224 */ /* 0x000fe400078e0013 */
[----:B------:R-:W4:Y:S01]  /*77ad0*/  LDL.LU.64 R18, [R1+0x25b0] ;  /* 0x0025b00001127983 */ /* 0x000f220000300a00 */
[----:B------:R-:W-:Y:S02]  /*77ae0*/  IMAD.MOV.U32 R0, RZ, RZ, R10 ;  /* 0x000000ffff007224 */ /* 0x000fe400078e000a */
[----:B------:R-:W-:-:S02]  /*77af0*/  IMAD.MOV.U32 R10, RZ, RZ, R3 ;  /* 0x000000ffff0a7224 */ /* 0x000fc400078e0003 */
[----:B------:R-:W-:Y:S02]  /*77b00*/  IMAD.MOV.U32 R11, RZ, RZ, R2 ;  /* 0x000000ffff0b7224 */ /* 0x000fe400078e0002 */
[----:B------:R-:W3:Y:S01]  /*77b10*/  LDL.LU.64 R2, [R1+0xca0] ;  /* 0x000ca00001027983 */ /* 0x000ee20000300a00 */
[C---:B----4-:R-:W-:Y:S11]  /*77b20*/  HMMA.16816.F32.BF16 R4, R24.reuse, R18, R4 ;  /* 0x000000121804723c */ /* 0x050ff60000041804 */
[----:B------:R-:W-:Y:S11]  /*77b30*/  @!UPT UIADD3 URZ, URZ, URZ, URZ ;  /* 0x0000003f3f3ff290 */ /* 0x000ff6000fffe03f */
[----:B------:R-:W-:Y:S01]  /*77b40*/  @!UPT UIADD3 URZ, URZ, URZ, URZ ;  /* 0x0000003f3f3ff290 */ /* 0x000fe2000fffe03f */
[----:B------:R-:W-:Y:S01]  /*77b50*/  STL.64 [R1+0xa30], R4 ;  /* 0x000a300401007387 */ /* 0x000fe20000100a00 */
[----:B------:R0:W-:Y:S03]  /*77b60*/  STL.64 [R1+0xa38], R6 ;  /* 0x000a380601007387 */ /* 0x0001e60000100a00 */
[----:B0-----:R-:W4:Y:S01]  /*77b70*/  LDL.LU.64 R6, [R1+0x25a8] ;  /* 0x0025a80001067983 */ /* 0x001f220000300a00 */
[----:B------:R-:W2:Y:S02]  /*77b80*/  LDL.LU R16, [R1+0x310] ;  /* 0x0003100001107983 */ /* 0x000ea40000300800 */
[----:B------:R-:W-:Y:S02]  /*77b90*/  IMAD.MOV.U32 R4, RZ, RZ, R18 ;  /* 0x000000ffff047224 */ /* 0x000fe400078e0012 */
[----:B------:R-:W2:Y:S02]  /*77ba0*/  LDL.LU R17, [R1+0x314] ;  /* 0x0003140001117983 */ /* 0x000ea40000300800 */
[----:B------:R-:W-:Y:S01]  /*77bb0*/  IMAD.MOV.U32 R5, RZ, RZ, R19 ;  /* 0x000000ffff057224 */ /* 0x000fe200078e0013 */
[----:B------:R-:W2:Y:S01]  /*77bc0*/  LDL.LU R18, [R1+0x318] ;  /* 0x0003180001127983 */ /* 0x000ea20000300800 */
[----:B------:R-:W2:Y:S03]  /*77bd0*/  LDL.LU R19, [R1+0x31c] ;  /* 0x00031c0001137983 */ /* 0x000ea60000300800 */
[----:B--2---:R0:W-:Y:S01]  /*77be0*/  STL.64 [R1+0x2570], R18 ;  /* 0x0025701201007387 */ /* 0x0041e20000100a00 */
[----:B------:R1:W-:Y:S03]  /*77bf0*/  STL.64 [R1+0x2568], R16 ;  /* 0x0025681001007387 */ /* 0x0003e60000100a00 */
[----:B0-----:R-:W2:Y:S01]  /*77c00*/  LDL.LU.64 R18, [R1+0x38] ;  /* 0x0000380001127983 */ /* 0x001ea20000300a00 */
[----:B------:R-:W-:Y:S03]  /*77c10*/  HMMA.16816.F32.BF16 R8, R24, R22, R8 ;  /* 0x000000161808723c */ /* 0x000fe60000041808 */
[----:B--2---:R0:W-:Y:S01]  /*77c20*/  STL.64 [R1+0x2590], R18 ;  /* 0x0025901201007387 */ /* 0x0041e20000100a00 */
[----:B-1----:R-:W2:Y:S02]  /*77c30*/  LDL.LU R16, [R1+0x330] ;  /* 0x0003300001107983 */ /* 0x002ea40000300800 */
[----:B------:R-:W2:Y:S01]  /*77c40*/  LDL.LU R17, [R1+0x334] ;  /* 0x0003340001117983 */ /* 0x000ea20000300800 */
[----:B0-----:R-:W2:Y:S01]  /*77c50*/  LDL.LU R18, [R1+0x338] ;  /* 0x0003380001127983 */ /* 0x001ea20000300800 */
[----:B------:R-:W2:Y:S02]  /*77c60*/  LDL.LU R19, [R1+0x33c] ;  /* 0x00033c0001137983 */ /* 0x000ea40000300800 */
[----:B----4-:R0:W-:Y:S02]  /*77c70*/  STL.64 [R1+0x2558], R6 ;  /* 0x0025580601007387 */ /* 0x0101e40000100a00 */
[----:B------:R1:W-:Y:S01]  /*77c80*/  STL.64 [R1+0x2550], R4 ;  /* 0x0025500401007387 */ /* 0x0003e20000100a00 */
[----:B0-----:R-:W4:Y:S01]  /*77c90*/  LDL.LU.64 R6, [R1+0x28] ;  /* 0x0000280001067983 */ /* 0x001f220000300a00 */
[----:B------:R-:W-:-:S03]  /*77ca0*/  IMAD.MOV.U32 R12, RZ, RZ, R23 ;  /* 0x000000ffff0c7224 */ /* 0x000fc600078e0017 */
[----:B----4-:R0:W-:Y:S01]  /*77cb0*/  STL.64 [R1+0x2578], R6 ;  /* 0x0025780601007387 */ /* 0x0101e20000100a00 */
[----:B-1----:R-:W4:Y:S02]  /*77cc0*/  LDL.LU R4, [R1+0x320] ;  /* 0x0003200001047983 */ /* 0x002f240000300800 */
[----:B------:R-:W4:Y:S01]  /*77cd0*/  LDL.LU R5, [R1+0x324] ;  /* 0x0003240001057983 */ /* 0x000f220000300800 */
[----:B0-----:R-:W4:Y:S01]  /*77ce0*/  LDL.LU R6, [R1+0x328] ;  /* 0x0003280001067983 */ /* 0x001f220000300800 */
[----:B------:R-:W4:Y:S02]  /*77cf0*/  LDL.LU R7, [R1+0x32c] ;  /* 0x00032c0001077983 */ /* 0x000f240000300800 */
[----:B------:R-:W2:Y:S02]  /*77d00*/  LDL.LU.64 R28, [R1+0xc98] ;  /* 0x000c9800011c7983 */ /* 0x000ea40000300a00 */
[----:B------:R0:W-:Y:S01]  /*77d10*/  STL.64 [R1+0xa50], R8 ;  /* 0x000a500801007387 */ /* 0x0001e20000100a00 */
[----:B------:R1:W-:Y:S01]  /*77d20*/  STL.64 [R1+0xa58], R10 ;  /* 0x000a580a01007387 */ /* 0x0003e20000100a00 */
[----:B0-----:R-:W-:-:S03]  /*77d30*/  IMAD.MOV.U32 R9, RZ, RZ, R22 ;  /* 0x000000ffff097224 */ /* 0x001fc600078e0016 */
[----:B-1----:R-:W2:Y:S01]  /*77d40*/  LDL.LU.64 R10, [R1+0x25a0] ;  /* 0x0025a000010a7983 */ /* 0x002ea20000300a00 */
[----:B------:R-:W2:Y:S02]  /*77d50*/  LDL.LU.64 R22, [R1+0x2598] ;  /* 0x0025980001167983 */ /* 0x000ea40000300a00 */
[C---:B--2---:R-:W-:Y:S01]  /*77d60*/  HMMA.16816.F32.BF16 R16, R24.reuse, R22, R16 ;  /* 0x000000161810723c */ /* 0x044fe20000041810 */
[----:B------:R-:W-:Y:S02]  /*77d70*/  IMAD.MOV.U32 R13, RZ, RZ, R22 ;  /* 0x000000ffff0d7224 */ /* 0x000fe400078e0016 */
[----:B------:R-:W-:Y:S11]  /*77d80*/  IMAD.MOV.U32 R20, RZ, RZ, R23 ;  /* 0x000000ffff147224 */ /* 0x000ff600078e0017 */
[----:B------:R-:W-:Y:S09]  /*77d90*/  @!UPT UIADD3 URZ, URZ, URZ, URZ ;  /* 0x0000003f3f3ff290 */ /* 0x000ff2000fffe03f */
[----:B------:R-:W-:Y:S01]  /*77da0*/  STL.64 [R1+0x920], R16 ;  /* 0x0009201001007387 */ /* 0x000fe20000100a00 */
[----:B------:R0:W-:Y:S03]  /*77db0*/  STL.64 [R1+0x928], R18 ;  /* 0x0009281201007387 */ /* 0x0001e60000100a00 */
[----:B0-----:R-:W4:Y:S01]  /*77dc0*/  LDL.LU.64 R18, [R1+0x2590] ;  /* 0x0025900001127983 */ /* 0x001f220000300a00 */
[----:B------:R-:W2:Y:S02]  /*77dd0*/  LDL.LU.64 R22, [R1+0x2588] ;  /* 0x0025880001167983 */ /* 0x000ea40000300a00 */
[----:B------:R-:W3:Y:S01]  /*77de0*/  LDL.LU R21, [R1+0x2580] ;  /* 0x0025800001157983 */ /* 0x000ee20000300800 */
[----:B--2---:R0:W-:Y:S01]  /*77df0*/  STL.64 [R1+0x2530], R22 ;  /* 0x0025301601007387 */ /* 0x0041e20000100a00 */
[----:B---3--:R1:W-:Y:S03]  /*77e00*/  STL.64 [R1+0x2528], R20 ;  /* 0x0025281401007387 */ /* 0x0083e60000100a00 */
[----:B0-----:R-:W2:Y:S04]  /*77e10*/  LDL.LU.64 R22, [R1+0x8] ;  /* 0x0000080001167983 */ /* 0x001ea80000300a00 */
[----:B--2---:R0:W-:Y:S01]  /*77e20*/  STL.64 [R1+0x2548], R22 ;  /* 0x0025481601007387 */ /* 0x0041e20000100a00 */
[----:B-1----:R-:W2:Y:S02]  /*77e30*/  LDL.LU R20, [R1+0x300] ;  /* 0x0003000001147983 */ /* 0x002ea40000300800 */
[----:B------:R-:W2:Y:S01]  /*77e40*/  LDL.LU R21, [R1+0x304] ;  /* 0x0003040001157983 */ /* 0x000ea20000300800 */
[----:B0-----:R-:W2:Y:S01]  /*77e50*/  LDL.LU R22, [R1+0x308] ;  /* 0x0003080001167983 */ /* 0x001ea20000300800 */
[----:B------:R-:W2:Y:S02]  /*77e60*/  LDL.LU R23, [R1+0x30c] ;  /* 0x00030c0001177983 */ /* 0x000ea40000300800 */
[----:B------:R-:W-:Y:S02]  /*77e70*/  STL.64 [R1+0x2520], R14 ;  /* 0x0025200e01007387 */ /* 0x000fe40000100a00 */
[----:B------:R0:W-:Y:S02]  /*77e80*/  STL.64 [R1+0x2518], R12 ;  /* 0x0025180c01007387 */ /* 0x0001e40000100a00 */
[----:B0-----:R-:W3:Y:S01]  /*77e90*/  LDL.LU R12, [R1+0x2e0] ;  /* 0x0002e000010c7983 */ /* 0x001ee20000300800 */
[----:B------:R-:W3:Y:S02]  /*77ea0*/  LDL.LU R13, [R1+0x2e4] ;  /* 0x0002e400010d7983 */ /* 0x000ee40000300800 */
[----:B------:R-:W2:Y:S02]  /*77eb0*/  LDL.LU R14, [R1+0x2e8] ;  /* 0x0002e800010e7983 */ /* 0x000ea40000300800 */
[----:B------:R-:W2:Y:S01]  /*77ec0*/  LDL.LU R15, [R1+0x2ec] ;  /* 0x0002ec00010f7983 */ /* 0x000ea20000300800 */
[C---:B----4-:R-:W-:Y:S01]  /*77ed0*/  HMMA.16816.F32.BF16 R4, R24.reuse, R18, R4 ;  /* 0x000000121804723c */ /* 0x050fe20000041804 */
[----:B--2---:R-:W-:Y:S01]  /*77ee0*/  STL.64 [R1+0x2540], R14 ;  /* 0x0025400e01007387 */ /* 0x004fe20000100a00 */
[----:B---3--:R0:W-:Y:S03]  /*77ef0*/  STL.64 [R1+0x2538], R12 ;  /* 0x0025380c01007387 */ /* 0x0081e60000100a00 */
[----:B0-----:R-:W2:Y:S01]  /*77f00*/  LDL.LU R12, [R1+0x2f0] ;  /* 0x0002f000010c7983 */ /* 0x001ea20000300800 */
[----:B------:R-:W2:Y:S02]  /*77f10*/  LDL.LU R13, [R1+0x2f4] ;  /* 0x0002f400010d7983 */ /* 0x000ea40000300800 */
[----:B------:R-:W2:Y:S02]  /*77f20*/  LDL.LU R14, [R1+0x2f8] ;  /* 0x0002f800010e7983 */ /* 0x000ea40000300800 */
[----:B------:R-:W2:Y:S01]  /*77f30*/  LDL.LU R15, [R1+0x2fc] ;  /* 0x0002fc00010f7983 */ /* 0x000ea20000300800 */
[----:B------:R-:W3:Y:S01]  /*77f40*/  LDL.LU R8, [R1+0xdd0] ;  /* 0x000dd00001087983 */ /* 0x000ee20000300800 */
[----:B------:R0:W-:Y:S02]  /*77f50*/  STL.64 [R1+0x24e8], R10 ;  /* 0x0024e80a01007387 */ /* 0x0001e40000100a00 */
[----:B0-----:R-:W-:Y:S01]  /*77f60*/  IMAD.MOV.U32 R10, RZ, RZ, R18 ;  /* 0x000000ffff0a7224 */ /* 0x001fe200078e0012 */
[----:B---3--:R0:W-:Y:S08]  /*77f70*/  STL [R1+0x24e0], R8 ;  /* 0x0024e00801007387 */ /* 0x0081f00000100800 */
[----:B------:R-:W-:Y:S02]  /*77f80*/  STL.64 [R1+0x910], R4 ;  /* 0x0009100401007387 */ /* 0x000fe40000100a00 */
[----:B------:R1:W-:Y:S02]  /*77f90*/  STL.64 [R1+0x918], R6 ;  /* 0x0009180601007387 */ /* 0x0003e40000100a00 */
[----:B0-----:R-:W-:Y:S01]  /*77fa0*/  IMAD.MOV.U32 R8, RZ, RZ, R19 ;  /* 0x000000ffff087224 */ /* 0x001fe200078e0013 */
[----:B-1----:R-:W3:Y:S01]  /*77fb0*/  LDL.LU.64 R6, [R1+0x2578] ;  /* 0x0025780001067983 */ /* 0x002ee20000300a00 */
[----:B------:R-:W3:Y:S02]  /*77fc0*/  LDL.LU.64 R18, [R1+0x2570] ;  /* 0x0025700001127983 */ /* 0x000ee40000300a00 */
        /* <DEDUP_REMOVED lines=9> */
[----:B------:R-:W2:Y:S01]  /*78060*/  LDL.LU.64 R4, [R1+0x2550] ;  /* 0x0025500001047983 */ /* 0x000ea20000300a00 */
[C---:B----4-:R-:W-:Y:S11]  /*78070*/  HMMA.16816.F32.BF16 R20, R24.reuse, R6, R20 ;  /* 0x000000061814723c */ /* 0x050ff60000041814 */
[----:B------:R-:W-:Y:S11]  /*78080*/  @!UPT UIADD3 URZ, URZ, URZ, URZ ;  /* 0x0000003f3f3ff290 */ /* 0x000ff6000fffe03f */
[----:B------:R-:W-:Y:S01]  /*78090*/  @!UPT UIADD3 URZ, URZ, URZ, URZ ;  /* 0x0000003f3f3ff290 */ /* 0x000fe2000fffe03f */
[----:B------:R-:W-:Y:S01]  /*780a0*/  STL.64 [R1+0x8f0], R20 ;  /* 0x0008f01401007387 */ /* 0x000fe20000100a00 */
[----:B------:R0:W-:Y:S03]  /*780b0*/  STL.64 [R1+0x8f8], R22 ;  /* 0x0008f81601007387 */ /* 0x0001e60000100a00 */
[----:B0-----:R-:W2:Y:S01]  /*780c0*/  LDL.LU.64 R22, [R1+0x2548] ;  /* 0x0025480001167983 */ /* 0x001ea20000300a00 */
[----:B------:R-:W-:Y:S01]  /*780d0*/  STL.64 [R1+0x23c8], R6 ;  /* 0x0023c80601007387 */ /* 0x000fe20000100a00 */
[C---:B--2---:R-:W-:Y:S11]  /*780e0*/  HMMA.16816.F32.BF16 R12, R24.reuse, R22, R12 ;  /* 0x00000016180c723c */ /* 0x044ff6000004180c */
[----:B------:R-:W-:Y:S11]  /*780f0*/  @!UPT UIADD3 URZ, URZ, URZ, URZ ;  /* 0x0000003f3f3ff290 */ /* 0x000ff6000fffe03f */
[----:B------:R-:W-:Y:S01]  /*78100*/  @!UPT UIADD3 URZ, URZ, URZ, URZ ;  /* 0x0000003f3f3ff290 */ /* 0x000fe2000fffe03f */
[----:B------:R-:W-:Y:S01]  /*78110*/  STL.64 [R1+0x8e0], R12 ;  /* 0x0008e00c01007387 */ /* 0x000fe20000100a00 */
[----:B------:R0:W-:Y:S03]  /*78120*/  STL.64 [R1+0x8e8], R14 ;  /* 0x0008e80e01007387 */ /* 0x0001e60000100a00 */
[----:B0-----:R-:W3:Y:S01]  /*78130*/  LDL.LU.64 R14, [R1+0x2540] ;  /* 0x00254000010e7983 */ /* 0x001ee20000300a00 */
[----:B------:R-:W3:Y:S02]  /*78140*/  LDL.LU.64 R12, [R1+0x2538] ;  /* 0x00253800010c7983 */ /* 0x000ee40000300a00 */
[----:B------:R-:W-:Y:S02]  /*78150*/  IMAD.MOV.U32 R7, RZ, RZ, R22 ;  /* 0x000000ffff077224 */ /* 0x000fe400078e0016 */
[----:B------:R-:W-:Y:S02]  /*78160*/  IMAD.MOV.U32 R6, RZ, RZ, R23 ;  /* 0x000000ffff067224 */ /* 0x000fe400078e0017 */
[----:B------:R-:W2:Y:S01]  /*78170*/  LDL.LU.64 R22, [R1+0x2530] ;  /* 0x0025300001167983 */ /* 0x000ea20000300a00 */
[----:B------:R-:W4:Y:S01]  /*78180*/  LDL.LU.64 R20, [R1+0x2528] ;  /* 0x0025280001147983 */ /* 0x000f220000300a00 */
[----:B---3--:R-:W-:Y:S11]  /*78190*/  HMMA.16816.F32.BF16 R12, R24, R18, R12 ;  /* 0x00000012180c723c */ /* 0x008ff6000004180c */
[----:B------:R-:W-:Y:S11]  /*781a0*/  @!UPT UIADD3 URZ, URZ, URZ, URZ ;  /* 0x0000003f3f3ff290 */ /* 0x000ff6000fffe03f */
[----:B------:R-:W-:Y:S01]  /*781b0*/  @!UPT UIADD3 URZ, URZ, URZ, URZ ;  /* 0x0000003f3f3ff290 */ /* 0x000fe2000fffe03f */
[----:B------:R-:W-:Y:S01]  /*781c0*/  STL.64 [R1+0x8d0], R12 ;  /* 0x0008d00c01007387 */ /* 0x000fe20000100a00 */
[----:B------:R0:W-:Y:S03]  /*781d0*/  STL.64 [R1+0x8d8], R14 ;  /* 0x0008d80e01007387 */ /* 0x0001e60000100a00 */
[----:B0-----:R-:W3:Y:S01]  /*781e0*/  LDL.LU.64 R14, [R1+0x2520] ;  /* 0x00252000010e7983 */ /* 0x001ee20000300a00 */
[----:B------:R-:W2:Y:S02]  /*781f0*/  LDL.LU.64 R12, [R1+0x2518] ;  /* 0x00251800010c7983 */ /* 0x000ea40000300a00 */
[----:B------:R0:W-:Y:S02]  /*78200*/  STL.64 [R1+0x23a8], R18 ;  /* 0x0023a81201007387 */ /* 0x0001e40000100a00 */
[----:B0-----:R-:W-:Y:S02]  /*78210*/  IMAD.MOV.U32 R18, RZ, RZ, R7 ;  /* 0x000000ffff127224 */ /* 0x001fe400078e0007 */
[----:B------:R-:W-:-:S02]  /*78220*/  IMAD.MOV.U32 R19, RZ, RZ, R6 ;  /* 0x000000ffff137224 */ /* 0x000fc400078e0006 */
[----:B------:R-:W-:Y:S02]  /*78230*/  IMAD.MOV.U32 R6, RZ, RZ, R16 ;  /* 0x000000ffff067224 */ /* 0x000fe400078e0010 */
[----:B------:R-:W-:-:S05]  /*78240*/  IMAD.MOV.U32 R7, RZ, RZ, R11 ;  /* 0x000000ffff077224 */ /* 0x000fca00078e000b */
[----:B------:R-:W-:Y:S01]  /*78250*/  STL.64 [R1+0x23e0], R6 ;  /* 0x0023e00601007387 */ /* 0x000fe20000100a00 */
[----:B------:R0:W-:Y:S02]  /*78260*/  STL.64 [R1+0x23c0], R18 ;  /* 0x0023c01201007387 */ /* 0x0001e40000100a00 */
[----:B------:R-:W2:Y:S02]  /*78270*/  LDL.LU R16, [R1+0x110] ;  /* 0x0001100001107983 */ /* 0x000ea40000300800 */
[----:B------:R-:W2:Y:S01]  /*78280*/  LDL.LU R17, [R1+0x114] ;  /* 0x0001140001117983 */ /* 0x000ea20000300800 */
[----:B0-----:R-:W2:Y:S01]  /*78290*/  LDL.LU R18, [R1+0x118] ;  /* 0x0001180001127983 */ /* 0x001ea20000300800 */
[----:B------:R-:W2:Y:S02]  /*782a0*/  LDL.LU R19, [R1+0x11c] ;  /* 0x00011c0001137983 */ /* 0x000ea40000300800 */
[----:B------:R-:W-:Y:S02]  /*782b0*/  IMAD.MOV.U32 R6, RZ, RZ, R10 ;  /* 0x000000ffff067224 */ /* 0x000fe400078e000a */
        /* <DEDUP_REMOVED lines=26> */
[----:B------:R-:W4:Y:S01]  /*78460*/  LDL.LU R4, [R1+0x2500] ;  /* 0x0025000001047983 */ /* 0x000f220000300800 */
[----:B------:R-:W4:Y:S03]  /*78470*/  LDL.LU R5, [R1+0x24fc] ;  /* 0x0024fc0001057983 */ /* 0x000f260000300800 */
        /* <DEDUP_REMOVED lines=38> */
[----:B----4-:R-:W-:-:S05]  /*786e0*/  IMAD.MOV.U32 R7, RZ, RZ, R13 ;  /* 0x000000ffff077224 */ /* 0x010fca00078e000d */
        /* <DEDUP_REMOVED lines=8> */
[----:B------:R-:W-:Y:S01]  /*78770*/  IMAD.MOV.U32 R7, RZ, RZ, R9 ;  /* 0x000000ffff077224 */ /* 0x000fe200078e0009 */
[----:B------:R-:W3:Y:S01]  /*78780*/  LDL.LU R8, [R1+0x2d0] ;  /* 0x0002d00001087983 */ /* 0x000ee20000300800 */
[----:B------:R-:W3:Y:S02]  /*78790*/  LDL.LU R9, [R1+0x2d4] ;  /* 0x0002d40001097983 */ /* 0x000ee40000300800 */
[----:B------:R-:W3:Y:S02]  /*787a0*/  LDL.LU R10, [R1+0x2d8] ;  /* 0x0002d800010a7983 */ /* 0x000ee40000300800 */
[----:B------:R-:W3:Y:S01]  /*787b0*/  LDL.LU R11, [R1+0x2dc] ;  /* 0x0002dc00010b7983 */ /* 0x000ee20000300800 */
[----:B------:R-:W-:Y:S04]  /*787c0*/  STL.64 [R1+0x24b8], R6 ;  /* 0x0024b80601007387 */ /* 0x000fe80000100a00 */
[----:B----4-:R-:W-:Y:S01]  /*787d0*/  STL.64 [R1+0x2480], R18 ;  /* 0x0024801201007387 */ /* 0x010fe20000100a00 */
[----:B--2---:R0:W-:Y:S03]  /*787e0*/  STL.64 [R1+0x2478], R16 ;  /* 0x0024781001007387 */ /* 0x0041e60000100a00 */
[----:B0-----:R-:W2:Y:S01]  /*787f0*/  LDL.LU R16, [R1+0x190] ;  /* 0x0001900001107983 */ /* 0x001ea20000300800 */
[----:B------:R-:W2:Y:S02]  /*78800*/  LDL.LU R17, [R1+0x194] ;  /* 0x0001940001117983 */ /* 0x000ea40000300800 */
[----:B------:R-:W4:Y:S02]  /*78810*/  LDL.LU R18, [R1+0x198] ;  /* 0x0001980001127983 */ /* 0x000f240000300800 */
[----:B------:R-:W4:Y:S01]  /*78820*/  LDL.LU R19, [R1+0x19c] ;  /* 0x00019c0001137983 */ /* 0x000f220000300800 */
[----:B------:R-:W2:Y:S01]  /*78830*/  LDL.LU R20, [R1+0x1d0] ;  /* 0x0001d00001147983 */ /* 0x000ea20000300800 */
        /* <DEDUP_REMOVED lines=25> */
[----:B------:R-:W4:Y:S02]  /*789d0*/  LDL.LU R8, [R1+0x24e0] ;  /* 0x0024e00001087983 */ /* 0x000f240000300800 */
[----:B------:R0:W-:Y:S02]  /*789e0*/  STL.64 [R1+0x23a0], R14 ;  /* 0x0023a00e01007387 */ /* 0x0001e40000100a00 */
[----:B------:R-:W2:Y:S01]  /*789f0*/  LDL.LU R12, [R1+0xf0] ;  /* 0x0000f000010c7983 */ /* 0x000ea20000300800 */
[----:B------:R-:W2:Y:S04]  /*78a00*/  LDL.LU R13, [R1+0xf4] ;  /* 0x0000f400010d7983 */ /* 0x000ea80000300800 */
        /* <DEDUP_REMOVED lines=9> */
[----:B------:R-:W3:Y:S01]  /*78aa0*/  LDL.LU.64 R22, [R1+0x24d8] ;  /* 0x0024d80001167983 */ /* 0x000ee20000300a00 */
[----:B------:R-:W3:Y:S02]  /*78ab0*/  LDL.LU.64 R20, [R1+0x24d0] ;  /* 0x0024d00001147983 */ /* 0x000ee40000300a00 */
[----:B------:R-:W-:-:S02]  /*78ac0*/  IMAD.MOV.U32 R6, RZ, RZ, R5 ;  /* 0x000000ffff067224 */ /* 0x000fc400078e0005 */
[----:B------:R-:W-:-:S06]  /*78ad0*/  IMAD.MOV.U32 R7, RZ, RZ, R4 ;  /* 0x000000ffff077224 */ /* 0x000fcc00078e0004 */
        /* <DEDUP_REMOVED lines=96> */
[----:B------:R-:W2:Y:S11]  /*790e0*/  LDL.LU.64 R14, [R1+0x23a0] ;  /* 0x0023a000010e7983 */ /* 0x000eb60000300a00 */
[----:B------:R-:W-:Y:S10]  /*790f0*/  @!UPT UIADD3 URZ, URZ, URZ, URZ ;  /* 0x0000003f3f3ff290 */ /* 0x000ff4000fffe03f */
[----:B------:R0:W-:Y:S01]  /*79100*/  STL.64 [R1+0x8a0], R16 ;  /* 0x0008a01001007387 */ /* 0x0001e20000100a00 */
[----:B------:R1:W-:Y:S03]  /*79110*/  STL.64 [R1+0x8a8], R18 ;  /* 0x0008a81201007387 */ /* 0x0003e60000100a00 */
[----:B0-----:R-:W2:Y:S01]  /*79120*/  LDL.LU R16, [R1+0xe0] ;  /* 0x0000e00001107983 */ /* 0x001ea20000300800 */
[----:B------:R-:W2:Y:S02]  /*79130*/  LDL.LU R17, [R1+0xe4] ;  /* 0x0000e40001117983 */ /* 0x000ea40000300800 */
[----:B-1----:R-:W-:Y:S02]  /*79140*/  IMAD.MOV.U32 R18, RZ, RZ, R0 ;  /* 0x000000ffff127224 */ /* 0x002fe400078e0000 */
[----:B------:R-:W3:Y:S01]  /*79150*/  LDL.LU R0, [R1+0x239c] ;  /* 0x00239c0001007983 */ /* 0x000ee20000300800 */
[----:B------:R-:W2:Y:S02]  /*79160*/  LDL.LU R19, [R1+0xec] ;  /* 0x0000ec0001137983 */ /* 0x000ea40000300800 */
[----:B------:R-:W-:-:S04]  /*79170*/  IMAD.MOV.U32 R9, RZ, RZ, c[0x0][0x188] ;  /* 0x00006200ff097624 */ /* 0x000fc800078e00ff */
[----:B------:R-:W-:-:S04]  /*79180*/  IMAD.SHL.U32 R5, R9, 0x80, RZ ;  /* 0x0000008009057824 */ /* 0x000fc800078e00ff */
[----:B------:R-:W-:-:S05]  /*79190*/  IMAD.SHL.U32 R5, R5, 0x2, RZ ;  /* 0x0000000205057824 */ /* 0x000fca00078e00ff */
[-C--:B------:R-:W-:Y:S01]  /*791a0*/  IADD3 R4, P0, R2, R5.reuse, RZ ;  /* 0x0000000502047210 */ /* 0x080fe20007f1e0ff */
[----:B------:R-:W-:Y:S01]  /*791b0*/  IADD3 R5, P1, R28, R5, RZ ;  /* 0x000000051c057210 */ /* 0x000fe20007f3e0ff */
[----:B----4-:R-:W-:-:S03]  /*791c0*/  IADD3 R8, R8, 0x1, RZ ;  /* 0x0000000108087810 */ /* 0x010fc60007ffe0ff */
[----:B------:R-:W-:Y:S01]  /*791d0*/  STL [R1+0x2208], R4 ;  /* 0x0022080401007387 */ /* 0x000fe20000100800 */
[C---:B--2---:R-:W-:Y:S01]  /*791e0*/  HMMA.16816.F32.BF16 R12, R20.reuse, R14, R16 ;  /* 0x0000000e140c723c */ /* 0x044fe20000041810 */
[--C-:B---3--:R-:W-:Y:S11]  /*791f0*/  IMAD.X R2, R3, 0x1, R0.reuse, P0 ;  /* 0x0000000103027824 */ /* 0x108ff600000e0600 */
[----:B------:R-:W-:Y:S11]  /*79200*/  @!UPT UIADD3 URZ, URZ, URZ, URZ ;  /* 0x0000003f3f3ff290 */ /* 0x000ff6000fffe03f */
[----:B------:R-:W-:Y:S01]  /*79210*/  STL.64 [R1+0x890], R12 ;  /* 0x0008900c01007387 */ /* 0x000fe20000100a00 */
[----:B------:R-:W-:Y:S02]  /*79220*/  STL.64 [R1+0x898], R14 ;  /* 0x0008980e01007387 */ /* 0x000fe40000100a00 */
[----:B------:R-:W-:Y:S02]  /*79230*/  STL [R1+0x220c], R5 ;  /* 0x00220c0501007387 */ /* 0x000fe40000100800 */
[----:B------:R-:W-:Y:S01]  /*79240*/  STL [R1+0x2210], R2 ;  /* 0x0022100201007387 */ /* 0x000fe20000100800 */
[----:B------:R0:W-:Y:S02]  /*79250*/  STL [R1+0xdd0], R8 ;  /* 0x000dd00801007387 */ /* 0x0001e40000100800 */
[----:B0-----:R-:W-:Y:S01]  /*79260*/  HMMA.16816.F32.BF16 R8, R20, R10, R24 ;  /* 0x0000000a1408723c */ /* 0x001fe20000041818 */
[----:B------:R-:W-:Y:S01]  /*79270*/  IMAD.X R3, R29, 0x1, R0, P1 ;  /* 0x000000011d037824 */ /* 0x000fe200008e0600 */
[----:B------:R0:W-:Y:S04]  /*79280*/  STL [R1+0x2398], R0 ;  /* 0x0023980001007387 */ /* 0x0001e80000100800 */
[----:B------:R-:W-:Y:S11]  /*79290*/  STL [R1+0x2214], R3 ;  /* 0x0022140301007387 */ /* 0x000ff60000100800 */
[----:B------:R-:W-:Y:S06]  /*792a0*/  @!UPT UIADD3 URZ, URZ, URZ, URZ ;  /* 0x0000003f3f3ff290 */ /* 0x000fec000fffe03f */
[----:B------:R-:W-:Y:S01]  /*792b0*/  STL.64 [R1+0x880], R8 ;  /* 0x0008800801007387 */ /* 0x000fe20000100a00 */
[----:B------:R1:W-:Y:S02]  /*792c0*/  STL.64 [R1+0x888], R10 ;  /* 0x0008880a01007387 */ /* 0x0003e40000100a00 */
[----:B0-----:R-:W2:Y:S02]  /*792d0*/  LDL R0, [R1+0x1de4] ;  /* 0x001de40001007983 */ /* 0x001ea40000100800 */
[----:B------:R-:W3:Y:S01]  /*792e0*/  LDL.LU R20, [R1+0x15bc] ;  /* 0x0015bc0001147983 */ /* 0x000ee20000300800 */
[----:B------:R-:W4:Y:S01]  /*792f0*/  LDL.LU R21, [R1+0x15b4] ;  /* 0x0015b40001157983 */ /* 0x000f220000300800 */
[----:B------:R-:W2:Y:S02]  /*79300*/  LDL.LU R22, [R1+0x15ac] ;  /* 0x0015ac0001167983 */ /* 0x000ea40000300800 */
[----:B------:R-:W-:Y:S02]  /*79310*/  IMAD.MOV.U32 R6, RZ, RZ, R11 ;  /* 0x000000ffff067224 */ /* 0x000fe400078e000b */
[----:B------:R-:W2:Y:S01]  /*79320*/  LDL.LU R23, [R1+0x15a4] ;  /* 0x0015a40001177983 */ /* 0x000ea20000300800 */
[----:B-1----:R-:W2:Y:S01]  /*79330*/  LDL.LU R11, [R1+0x159c] ;  /* 0x00159c00010b7983 */ /* 0x002ea20000300800 */
        /* <DEDUP_REMOVED lines=17> */
[----:B------:R-:W-:-:S02]  /*79450*/  IMAD.MOV.U32 R7, RZ, RZ, R10 ;  /* 0x000000ffff077224 */ /* 0x000fc400078e000a */
[----:B------:R-:W2:Y:S01]  /*79460*/  LDL.LU R8, [R1+0x1554] ;  /* 0x0015540001087983 */ /* 0x000ea20000300800 */
[----:B------:R-:W2:Y:S01]  /*79470*/  LDL.LU R29, [R1+0x1578] ;  /* 0x00157800011d7983 */ /* 0x000ea20000300800 */
[----:B------:R-:W2:Y:S02]  /*79480*/  LDL.LU R28, [R1+0x154c] ;  /* 0x00154c00011c7983 */ /* 0x000ea40000300800 */
[----:B------:R0:W-:Y:S02]  /*79490*/  STL [R1+0x221c], R6 ;  /* 0x00221c0601007387 */ /* 0x0001e40000100800 */
[----:B0-----:R-:W2:Y:S01]  /*794a0*/  LDL.LU R6, [R1+0x15c4] ;  /* 0x0015c40001067983 */ /* 0x001ea20000300800 */
[----:B------:R0:W-:Y:S03]  /*794b0*/  STL [R1+0x2218], R7 ;  /* 0x0022180701007387 */ /* 0x0001e60000100800 */
[----:B0-----:R-:W2:Y:S01]  /*794c0*/  LDL R7, [R1+0xdd0] ;  /* 0x000dd00001077983 */ /* 0x001ea20000100800 */
[----:B------:R-:W-:-:S04]  /*794d0*/  IMAD.MOV.U32 R10, RZ, RZ, c[0x0][0x188] ;  /* 0x00006200ff0a7624 */ /* 0x000fc800078e00ff */
[----:B------:R-:W-:-:S04]  /*794e0*/  IMAD.SHL.U32 R10, R10, 0x80, RZ ;  /* 0x000000800a0a7824 */ /* 0x000fc800078e00ff */
[----:B------:R-:W-:Y:S01]  /*794f0*/  IMAD.SHL.U32 R10, R10, 0x2, RZ ;  /* 0x000000020a0a7824 */ /* 0x000fe200078e00ff */
[----:B--2---:R-:W-:Y:S02]  /*79500*/  ISETP.NE.U32.AND P0, PT, R7, R0, PT ;  /* 0x000000000700720c */ /* 0x004fe40003f05070 */
[----:B------:R-:W2:Y:S02]  /*79510*/  LDL.LU R0, [R1+0x2398] ;  /* 0x0023980001007983 */ /* 0x000ea40000300800 */
[-C--:B------:R-:W-:Y:S02]  /*79520*/  IADD3 R6, P1, R6, R10.reuse, RZ ;  /* 0x0000000a06067210 */ /* 0x080fe40007f3e0ff */
[-C--:B---3--:R-:W-:Y:S02]  /*79530*/  IADD3 R20, P2, R20, R10.reuse, RZ ;  /* 0x0000000a14147210 */ /* 0x088fe40007f5e0ff */
[-C--:B----4-:R-:W-:Y:S02]  /*79540*/  IADD3 R21, P3, R21, R10.reuse, RZ ;  /* 0x0000000a15157210 */ /* 0x090fe40007f7e0ff */
[----:B------:R-:W-:-:S02]  /*79550*/  IADD3 R22, P4, R22, R10, RZ ;  /* 0x0000000a16167210 */ /* 0x000fc40007f9e0ff */
[-C--:B------:R-:W-:Y:S01]  /*79560*/  IADD3 R23, P5, R23, R10.reuse, RZ ;  /* 0x0000000a17177210 */ /* 0x080fe20007fbe0ff */
[----:B------:R-:W-:Y:S01]  /*79570*/  STL [R1+0x15c4], R6 ;  /* 0x0015c40601007387 */ /* 0x000fe20000100800 */
[-C--:B------:R-:W-:Y:S01]  /*79580*/  IADD3 R11, P6, R11, R10.reuse, RZ ;  /* 0x0000000a0b0b7210 */ /* 0x080fe20007fde0ff */
[----:B------:R-:W-:Y:S02]  /*79590*/  STL [R1+0x15bc], R20 ;  /* 0x0015bc1401007387 */ /* 0x000fe40000100800 */
[----:B------:R-:W-:Y:S01]  /*795a0*/  STL [R1+0x15b4], R21 ;  /* 0x0015b41501007387 */ /* 0x000fe20000100800 */
[----:B------:R-:W-:Y:S01]  /*795b0*/  STL [R1+0x15ac], R22 ;  /* 0x0015ac1601007387 */ /* 0x000fe20000100800 */
[----:B------:R-:W-:Y:S02]  /*795c0*/  STL [R1+0x15a4], R23 ;  /* 0x0015a41701007387 */ /* 0x000fe40000100800 */
[----:B------:R-:W-:Y:S02]  /*795d0*/  STL [R1+0x159c], R11 ;  /* 0x00159c0b01007387 */ /* 0x000fe40000100800 */
[--C-:B--2---:R-:W-:Y:S01]  /*795e0*/  IMAD.X R3, R3, 0x1, R0.reuse, P1 ;  /* 0x0000000103037824 */ /* 0x104fe200008e0600 */
[-C--:B------:R-:W-:Y:S01]  /*795f0*/  IADD3 R2, P1, R2, R10.reuse, RZ ;  /* 0x0000000a02027210 */ /* 0x080fe20007f3e0ff */
[--C-:B------:R-:W-:Y:S01]  /*79600*/  IMAD.X R5, R5, 0x1, R0.reuse, P2 ;  /* 0x0000000105057824 */ /* 0x100fe200010e0600 */
[-C--:B------:R-:W-:Y:S01]  /*79610*/  IADD3 R4, P2, R4, R10.reuse, RZ ;  /* 0x0000000a04047210 */ /* 0x080fe20007f5e0ff */
[--C-:B------:R-:W-:Y:S01]  /*79620*/  IMAD.X R14, R14, 0x1, R0.reuse, P3 ;  /* 0x000000010e0e7824 */ /* 0x100fe200018e0600 */
[----:B------:R-:W-:Y:S01]  /*79630*/  STL [R1+0x15c0], R3 ;  /* 0x0015c00301007387 */ /* 0x000fe20000100800 */
[-C--:B------:R-:W-:Y:S01]  /*79640*/  IADD3 R15, P3, R15, R10.reuse, RZ ;  /* 0x0000000a0f0f7210 */ /* 0x080fe20007f7e0ff */
[----:B------:R-:W-:Y:S02]  /*79650*/  STL [R1+0x1594], R2 ;  /* 0x0015940201007387 */ /* 0x000fe40000100800 */
        /* <DEDUP_REMOVED lines=22> */
[----:B------:R-:W-:Y:S01]  /*797c0*/  STL [R1+0x1564], R17 ;  /* 0x0015641101007387 */ /* 0x000fe20000100800 */
[-C--:B------:R-:W-:Y:S01]  /*797d0*/  IADD3 R8, P3, R8, R10.reuse, RZ ;  /* 0x0000000a08087210 */ /* 0x080fe20007f7e0ff */
[----:B------:R-:W-:Y:S02]  /*797e0*/  STL [R1+0x1588], R12 ;  /* 0x0015880c01007387 */ /* 0x000fe40000100800 */
[--C-:B------:R-:W-:Y:S01]  /*797f0*/  IMAD.X R29, R29, 0x1, R0.reuse, P4 ;  /* 0x000000011d1d7824 */ /* 0x100fe200020e0600 */
[----:B------:R-:W-:Y:S01]  /*79800*/  STL [R1+0x155c], R16 ;  /* 0x00155c1001007387 */ /* 0x000fe20000100800 */
[----:B------:R-:W-:Y:S02]  /*79810*/  STL [R1+0x1580], R9 ;  /* 0x0015800901007387 */ /* 0x000fe40000100800 */
[----:B------:R0:W-:Y:S01]  /*79820*/  STL [R1+0x2394], R10 ;  /* 0x0023940a01007387 */ /* 0x0001e20000100800 */
[----:B------:R-:W-:Y:S01]  /*79830*/  IADD3 R28, P4, R28, R10, RZ ;  /* 0x0000000a1c1c7210 */ /* 0x000fe20007f9e0ff */
[----:B------:R-:W-:Y:S04]  /*79840*/  STL [R1+0x1554], R8 ;  /* 0x0015540801007387 */ /* 0x000fe80000100800 */
[----:B0-----:R-:W2:Y:S01]  /*79850*/  LDL.LU R10, [R1+0x1570] ;  /* 0x00157000010a7983 */ /* 0x001ea20000300800 */
[----:B------:R-:W-:Y:S02]  /*79860*/  STL [R1+0x1578], R29 ;  /* 0x0015781d01007387 */ /* 0x000fe40000100800 */
[----:B------:R-:W3:Y:S02]  /*79870*/  LDL.LU R7, [R1+0x1560] ;  /* 0x0015600001077983 */ /* 0x000ee40000300800 */
[----:B------:R-:W-:Y:S01]  /*79880*/  STL [R1+0x154c], R28 ;  /* 0x00154c1c01007387 */ /* 0x000fe20000100800 */
[----:B---3--:R0:W-:Y:S04]  /*79890*/  STL [R1+0x2388], R7 ;  /* 0x0023880701007387 */ /* 0x0081e80000100800 */
[----:B0-----:R-:W3:Y:S04]  /*798a0*/  LDL.LU R7, [R1+0x153c] ;  /* 0x00153c0001077983 */ /* 0x001ee80000300800 */
[----:B---3--:R0:W-:Y:S04]  /*798b0*/  STL [R1+0x238c], R7 ;  /* 0x00238c0701007387 */ /* 0x0081e80000100800 */
[----:B0-----:R-:W3:Y:S01]  /*798c0*/  LDL.LU R7, [R1+0x1568] ;  /* 0x0015680001077983 */ /* 0x001ee20000300800 */
[----:B--2---:R-:W-:-:S03]  /*798d0*/  IMAD.X R10, R10, 0x1, R0, P5 ;  /* 0x000000010a0a7824 */ /* 0x004fc600028e0600 */
[----:B---3--:R0:W-:Y:S04]  /*798e0*/  STL [R1+0x2390], R7 ;  /* 0x0023900701007387 */ /* 0x0081e80000100800 */
[----:B0-----:R-:W2:Y:S01]  /*798f0*/  LDL.LU R7, [R1+0x1544] ;  /* 0x0015440001077983 */ /* 0x001ea20000300800 */
[----:B------:R-:W3:Y:S02]  /*79900*/  LDL.LU R6, [R1+0x1534] ;  /* 0x0015340001067983 */ /* 0x000ee40000300800 */
[----:B------:R-:W4:Y:S02]  /*79910*/  LDL.LU R20, [R1+0x1558] ;  /* 0x0015580001147983 */ /* 0x000f240000300800 */
        /* <DEDUP_REMOVED lines=24> */
[----:B------:R0:W-:Y:S02]  /*79aa0*/  STL [R1+0x1570], R10 ;  /* 0x0015700a01007387 */ /* 0x0001e40000100800 */
[----:B0-----:R-:W2:Y:S02]  /*79ab0*/  LDL.LU R10, [R1+0x2394] ;  /* 0x00239400010a7983 */ /* 0x001ea40000300800 */
[----:B--2---:R-:W-:-:S05]  /*79ac0*/  IADD3 R7, P5, R7, R10, RZ ;  /* 0x0000000a07077210 */ /* 0x004fca0007fbe0ff */
[----:B------:R0:W-:Y:S04]  /*79ad0*/  STL [R1+0x1544], R7 ;  /* 0x0015440701007387 */ /* 0x0001e80000100800 */
[----:B0-----:R-:W2:Y:S02]  /*79ae0*/  LDL.LU R7, [R1+0x2390] ;  /* 0x0023900001077983 */ /* 0x001ea40000300800 */
[----:B--2---:R-:W-:-:S05]  /*79af0*/  IMAD.X R7, R7, 0x1, R0, P6 ;  /* 0x0000000107077824 */ /* 0x004fca00030e0600 */
[----:B------:R0:W-:Y:S04]  /*79b00*/  STL [R1+0x1568], R7 ;  /* 0x0015680701007387 */ /* 0x0001e80000100800 */
[----:B0-----:R-:W2:Y:S02]  /*79b10*/  LDL.LU R7, [R1+0x238c] ;  /* 0x00238c0001077983 */ /* 0x001ea40000300800 */
[----:B--2---:R-:W-:-:S05]  /*79b20*/  IADD3 R7, P6, R7, R10, RZ ;  /* 0x0000000a07077210 */ /* 0x004fca0007fde0ff */
[----:B------:R0:W-:Y:S04]  /*79b30*/  STL [R1+0x153c], R7 ;  /* 0x00153c0701007387 */ /* 0x0001e80000100800 */
[----:B0-----:R-:W2:Y:S01]  /*79b40*/  LDL.LU R7, [R1+0x2388] ;  /* 0x0023880001077983 */ /* 0x001ea20000300800 */
[--C-:B----4-:R-:W-:Y:S01]  /*79b50*/  IMAD.X R20, R20, 0x1, R0.reuse, P2 ;  /* 0x0000000114147824 */ /* 0x110fe200010e0600 */
[-C--:B------:R-:W-:Y:S01]  /*79b60*/  IADD3 R21, P2, R21, R10.reuse, RZ ;  /* 0x0000000a15157210 */ /* 0x080fe20007f5e0ff */
[--C-:B------:R-:W-:Y:S01]  /*79b70*/  IMAD.X R22, R22, 0x1, R0.reuse, P3 ;  /* 0x0000000116167824 */ /* 0x100fe200018e0600 */
        /* <DEDUP_REMOVED lines=16> */
[----:B------:R-:W-:Y:S01]  /*79c80*/  IADD3 R9, P6, R9, R10, RZ ;  /* 0x0000000a09097210 */ /* 0x000fe20007fde0ff */
[----:B------:R-:W-:-:S02]  /*79c90*/  IMAD.X R28, R28, 0x1, R0, P2 ;  /* 0x000000011c1c7824 */ /* 0x000fc400010e0600 */
[----:B--2---:R-:W-:Y:S01]  /*79ca0*/  IMAD.X R7, R7, 0x1, R0, P1 ;  /* 0x0000000107077824 */ /* 0x004fe200008e0600 */
[----:B---3--:R-:W-:-:S04]  /*79cb0*/  IADD3 R6, P1, R6, R10, RZ ;  /* 0x0000000a06067210 */ /* 0x008fc80007f3e0ff */
[----:B------:R-:W-:Y:S01]  /*79cc0*/  STL [R1+0x1560], R7 ;  /* 0x0015600701007387 */ /* 0x000fe20000100800 */
[----:B------:R-:W-:Y:S02]  /*79cd0*/  STL [R1+0x1534], R6 ;  /* 0x0015340601007387 */ /* 0x000fe40000100800 */
[----:B------:R-:W-:Y:S02]  /*79ce0*/  STL [R1+0x1558], R20 ;  /* 0x0015581401007387 */ /* 0x000fe40000100800 */
[----:B------:R-:W-:Y:S01]  /*79cf0*/  STL [R1+0x152c], R21 ;  /* 0x00152c1501007387 */ /* 0x000fe20000100800 */
[----:B------:R-:W-:Y:S01]  /*79d00*/  STL [R1+0x1550], R22 ;  /* 0x0015501601007387 */ /* 0x000fe20000100800 */
[----:B------:R-:W-:Y:S02]  /*79d10*/  STL [R1+0x1524], R23 ;  /* 0x0015241701007387 */ /* 0x000fe40000100800 */
[----:B------:R-:W-:Y:S02]  /*79d20*/  STL [R1+0x1548], R11 ;  /* 0x0015480b01007387 */ /* 0x000fe40000100800 */
[----:B------:R-:W-:Y:S02]  /*79d30*/  STL [R1+0x151c], R3 ;  /* 0x00151c0301007387 */ /* 0x000fe40000100800 */
[--C-:B------:R-:W-:Y:S01]  /*79d40*/  IMAD.X R15, R15, 0x1, R0.reuse, P1 ;  /* 0x000000010f0f7824 */ /* 0x100fe200008e0600 */
[----:B------:R-:W-:Y:S01]  /*79d50*/  STL [R1+0x1540], R2 ;  /* 0x0015400201007387 */ /* 0x000fe20000100800 */
[----:B------:R-:W-:Y:S01]  /*79d60*/  IADD3 R18, P1, R18, R10, RZ ;  /* 0x0000000a12127210 */ /* 0x000fe20007f3e0ff */
        /* <DEDUP_REMOVED lines=12> */
[----:B------:R-:W-:-:S02]  /*79e30*/  IMAD.X R8, R8, 0x1, R0, P1 ;  /* 0x0000000108087824 */ /* 0x000fc400008e0600 */
[----:B------:R-:W-:Y:S01]  /*79e40*/  STL [R1+0x14e4], R12 ;  /* 0x0014e40c01007387 */ /* 0x000fe20000100800 */
[-C--:B------:R-:W-:Y:S01]  /*79e50*/  IADD3 R29, P1, R29, R10.reuse, RZ ;  /* 0x0000000a1d1d7210 */ /* 0x080fe20007f3e0ff */
[----:B------:R-:W-:Y:S01]  /*79e60*/  STL [R1+0x1508], R16 ;  /* 0x0015081001007387 */ /* 0x000fe20000100800 */
[----:B------:R-:W-:Y:S02]  /*79e70*/  STL [R1+0x14dc], R9 ;  /* 0x0014dc0901007387 */ /* 0x000fe40000100800 */
[----:B------:R0:W-:Y:S02]  /*79e80*/  STL [R1+0x2384], R0 ;  /* 0x0023840001007387 */ /* 0x0001e40000100800 */
[----:B------:R-:W-:Y:S01]  /*79e90*/  STL [R1+0x1500], R8 ;  /* 0x0015000801007387 */ /* 0x000fe20000100800 */
        /* <DEDUP_REMOVED lines=8> */
[----:B--2---:R-:W-:-:S03]  /*79f20*/  IADD3 R0, P2, R0, R10, RZ ;  /* 0x0000000a00007210 */ /* 0x004fc60007f5e0ff */
        /* <DEDUP_REMOVED lines=30> */
[----:B--2---:R-:W-:-:S05]  /*7a110*/  IMAD.X R7, R7, 0x1, R0, P3 ;  /* 0x0000000107077824 */ /* 0x004fca00018e0600 */
[----:B------:R0:W-:Y:S04]  /*7a120*/  STL [R1+0x14f0], R7 ;  /* 0x0014f00701007387 */ /* 0x0001e80000100800 */
[----:B0-----:R-:W2:Y:S02]  /*7a130*/  LDL.LU R7, [R1+0x2380] ;  /* 0x0023800001077983 */ /* 0x001ea40000300800 */
[----:B--2---:R-:W-:-:S05]  /*7a140*/  IADD3 R7, P3, R7, R10, RZ ;  /* 0x0000000a07077210 */ /* 0x004fca0007f7e0ff */
[----:B------:R0:W-:Y:S04]  /*7a150*/  STL [R1+0x14c4], R7 ;  /* 0x0014c40701007387 */ /* 0x0001e80000100800 */
[----:B0-----:R-:W2:Y:S02]  /*7a160*/  LDL.LU R7, [R1+0x237c] ;  /* 0x00237c0001077983 */ /* 0x001ea40000300800 */
[----:B--2---:R-:W-:-:S05]  /*7a170*/  IMAD.X R7, R7, 0x1, R0, P4 ;  /* 0x0000000107077824 */ /* 0x004fca00020e0600 */
[----:B------:R0:W-:Y:S04]  /*7a180*/  STL [R1+0x14e8], R7 ;  /* 0x0014e80701007387 */ /* 0x0001e80000100800 */
[----:B0-----:R-:W2:Y:S01]  /*7a190*/  LDL.LU R7, [R1+0x2378] ;  /* 0x0023780001077983 */ /* 0x001ea20000300800 */
[--C-:B---3--:R-:W-:Y:S01]  /*7a1a0*/  IMAD.X R6, R6, 0x1, R0.reuse, P5 ;  /* 0x0000000106067824 */ /* 0x108fe200028e0600 */
[-C--:B----4-:R-:W-:Y:S01]  /*7a1b0*/  IADD3 R20, P5, R20, R10.reuse, RZ ;  /* 0x0000000a14147210 */ /* 0x090fe20007fbe0ff */
        /* <DEDUP_REMOVED lines=18> */
[----:B------:R-:W-:Y:S01]  /*7a2e0*/  IMAD.X R29, R29, 0x1, R0, P5 ;  /* 0x000000011d1d7824 */ /* 0x000fe200028e0600 */
[----:B------:R-:W-:-:S02]  /*7a2f0*/  IADD3 R28, P5, R28, R10, RZ ;  /* 0x0000000a1c1c7210 */ /* 0x000fc40007fbe0ff */
[----:B--2---:R-:W-:-:S05]  /*7a300*/  IADD3 R7, P4, R7, R10, RZ ;  /* 0x0000000a07077210 */ /* 0x004fca0007f9e0ff */
[----:B------:R-:W-:Y:S01]  /*7a310*/  STL [R1+0x14bc], R7 ;  /* 0x0014bc0701007387 */ /* 0x000fe20000100800 */
[----:B------:R-:W-:Y:S02]  /*7a320*/  STL [R1+0x14e0], R6 ;  /* 0x0014e00601007387 */ /* 0x000fe40000100800 */
[----:B------:R-:W-:Y:S02]  /*7a330*/  STL [R1+0x14b4], R20 ;  /* 0x0014b41401007387 */ /* 0x000fe40000100800 */
[----:B------:R-:W-:Y:S01]  /*7a340*/  STL [R1+0x14d8], R21 ;  /* 0x0014d81501007387 */ /* 0x000fe20000100800 */
[----:B------:R-:W-:Y:S01]  /*7a350*/  STL [R1+0x14ac], R22 ;  /* 0x0014ac1601007387 */ /* 0x000fe20000100800 */
        /* <DEDUP_REMOVED lines=16> */
[----:B------:R-:W-:-:S02]  /*7a460*/  IMAD.X R9, R9, 0x1, R0, P4 ;  /* 0x0000000109097824 */ /* 0x000fc400020e0600 */
[----:B------:R-:W-:Y:S02]  /*7a470*/  STL [R1+0x1498], R13 ;  /* 0x0014980d01007387 */ /* 0x000fe40000100800 */
[----:B------:R-:W-:Y:S01]  /*7a480*/  STL [R1+0x146c], R17 ;  /* 0x00146c1101007387 */ /* 0x000fe20000100800 */
[----:B------:R-:W-:Y:S01]  /*7a490*/  IADD3 R8, P4, R8, R10, RZ ;  /* 0x0000000a08087210 */ /* 0x000fe20007f9e0ff */
[----:B------:R-:W-:Y:S01]  /*7a4a0*/  STL [R1+0x1490], R12 ;  /* 0x0014900c01007387 */ /* 0x000fe20000100800 */
[----:B------:R-:W-:Y:S02]  /*7a4b0*/  STL [R1+0x1464], R16 ;  /* 0x0014641001007387 */ /* 0x000fe40000100800 */
[----:B------:R-:W-:Y:S02]  /*7a4c0*/  STL [R1+0x1488], R9 ;  /* 0x0014880901007387 */ /* 0x000fe40000100800 */
[----:B------:R0:W-:Y:S01]  /*7a4d0*/  STL [R1+0x2374], R10 ;  /* 0x0023740a01007387 */ /* 0x0001e20000100800 */
        /* <DEDUP_REMOVED lines=1147> */
[----:B------:R0:W-:Y:S02]  /*7ec90*/  STL [R1+0xefc], R28 ;  /* 0x000efc1c01007387 */ /* 0x0001e40000100800 */
[----:B0-----:R-:W3:Y:S01]  /*7eca0*/  LDL.LU R28, [R1+0xe84] ;  /* 0x000e8400011c7983 */ /* 0x001ee20000300800 */
        /* <DEDUP_REMOVED lines=39> */
[-C--:B------:R-:W-:Y:S01]  /*7ef20*/  IADD3 R15, P4, R15, R10.reuse, RZ ;  /* 0x0000000a0f0f7210 */ /* 0x080fe20007f9e0ff */
        /* <DEDUP_REMOVED lines=11> */
[----:B------:R-:W-:Y:S02]  /*7efe0*/  STL [R1+0xea4], R27 ;  /* 0x000ea41b01007387 */ /* 0x000fe40000100800 */
[----:B------:R-:W-:Y:S02]  /*7eff0*/  STL [R1+0xec8], R13 ;  /* 0x000ec80d01007387 */ /* 0x000fe40000100800 */
[----:B------:R-:W-:Y:S01]  /*7f000*/  STL [R1+0xe9c], R17 ;  /* 0x000e9c1101007387 */ /* 0x000fe20000100800 */
[----:B------:R0:W-:Y:S01]  /*7f010*/  STL [R1+0xeb8], R29 ;  /* 0x000eb81d01007387 */ /* 0x0001e20000100800 */
[----:B------:R-:W-:Y:S03]  /*7f020*/  STL [R1+0xec0], R12 ;  /* 0x000ec00c01007387 */ /* 0x000fe60000100800 */
[----:B0-----:R-:W2:Y:S01]  /*7f030*/  LDL.LU R29, [R1+0xea8] ;  /* 0x000ea800011d7983 */ /* 0x001ea20000300800 */
[----:B------:R-:W-:Y:S02]  /*7f040*/  STL [R1+0xe94], R16 ;  /* 0x000e941001007387 */ /* 0x000fe40000100800 */
[----:B------:R-:W3:Y:S01]  /*7f050*/  LDL.LU R7, [R1+0xe98] ;  /* 0x000e980001077983 */ /* 0x000ee20000300800 */
[----:B------:R-:W-:Y:S01]  /*7f060*/  IADD3 R9, P4, R9, R10, RZ ;  /* 0x0000000a09097210 */ /* 0x000fe20007f9e0ff */
[----:B------:R-:W-:-:S04]  /*7f070*/  IMAD.X R8, R8, 0x1, R0, P5 ;  /* 0x0000000108087824 */ /* 0x000fc800028e0600 */
[----:B------:R-:W-:Y:S04]  /*7f080*/  STL [R1+0xe8c], R9 ;  /* 0x000e8c0901007387 */ /* 0x000fe80000100800 */
[----:B---3--:R0:W-:Y:S01]  /*7f090*/  STL [R1+0x22b0], R7 ;  /* 0x0022b00701007387 */ /* 0x0081e20000100800 */
[----:B------:R-:W-:Y:S03]  /*7f0a0*/  STL [R1+0xeb0], R8 ;  /* 0x000eb00801007387 */ /* 0x000fe60000100800 */
[----:B0-----:R-:W3:Y:S01]  /*7f0b0*/  LDL.LU R7, [R1+0xe74] ;  /* 0x000e740001077983 */ /* 0x001ee20000300800 */
[----:B------:R-:W-:-:S05]  /*7f0c0*/  IADD3 R28, P5, R28, R10, RZ ;  /* 0x0000000a1c1c7210 */ /* 0x000fca0007fbe0ff */
[----:B------:R-:W-:Y:S04]  /*7f0d0*/  STL [R1+0xe84], R28 ;  /* 0x000e841c01007387 */ /* 0x000fe80000100800 */
[----:B---3--:R0:W-:Y:S04]  /*7f0e0*/  STL [R1+0x22b4], R7 ;  /* 0x0022b40701007387 */ /* 0x0081e80000100800 */
[----:B0-----:R-:W3:Y:S01]  /*7f0f0*/  LDL.LU R7, [R1+0xea0] ;  /* 0x000ea00001077983 */ /* 0x001ee20000300800 */
[----:B--2---:R-:W-:-:S03]  /*7f100*/  IMAD.X R29, R29, 0x1, R0, P6 ;  /* 0x000000011d1d7824 */ /* 0x004fc600030e0600 */
        /* <DEDUP_REMOVED lines=25> */
[----:B------:R0:W-:Y:S01]  /*7f2a0*/  STL [R1+0xea8], R29 ;  /* 0x000ea81d01007387 */ /* 0x0001e20000100800 */
[----:B------:R-:W3:Y:S02]  /*7f2b0*/  LDL.LU R9, [R1+0xe38] ;  /* 0x000e380001097983 */ /* 0x000ee40000300800 */
[----:B------:R-:W3:Y:S01]  /*7f2c0*/  LDL.LU R8, [R1+0xe0c] ;  /* 0x000e0c0001087983 */ /* 0x000ee20000300800 */
[----:B0-----:R-:W3:Y:S01]  /*7f2d0*/  LDL.LU R29, [R1+0xe30] ;  /* 0x000e3000011d7983 */ /* 0x001ee20000300800 */
        /* <DEDUP_REMOVED lines=10> */
[-C--:B---3--:R-:W-:Y:S01]  /*7f380*/  IADD3 R21, P3, R21, R10.reuse, RZ ;  /* 0x0000000a15157210 */ /* 0x088fe20007f7e0ff */
        /* <DEDUP_REMOVED lines=13> */
[--C-:B------:R-:W-:Y:S01]  /*7f460*/  IMAD.X R27, R27, 0x1, R0.reuse, P5 ;  /* 0x000000011b1b7824 */ /* 0x100fe200028e0600 */
[-C--:B------:R-:W-:Y:S02]  /*7f470*/  IADD3 R13, P5, R13, R10.reuse, RZ ;  /* 0x0000000a0d0d7210 */ /* 0x080fe40007fbe0ff */
[-C--:B------:R-:W-:Y:S01]  /*7f480*/  IADD3 R17, P6, R17, R10.reuse, RZ ;  /* 0x0000000a11117210 */ /* 0x080fe20007fde0ff */
[--C-:B------:R-:W-:Y:S01]  /*7f490*/  IMAD.X R12, R12, 0x1, R0.reuse, P1 ;  /* 0x000000010c0c7824 */ /* 0x100fe200008e0600 */
[-C--:B------:R-:W-:Y:S01]  /*7f4a0*/  IADD3 R16, P1, R16, R10.reuse, RZ ;  /* 0x0000000a10107210 */ /* 0x080fe20007f3e0ff */
[----:B--2---:R-:W-:Y:S01]  /*7f4b0*/  IMAD.X R7, R7, 0x1, R0, P2 ;  /* 0x0000000107077824 */ /* 0x004fe200010e0600 */
[----:B------:R-:W-:-:S04]  /*7f4c0*/  IADD3 R6, P2, R6, R10, RZ ;  /* 0x0000000a06067210 */ /* 0x000fc80007f5e0ff */
        /* <DEDUP_REMOVED lines=20> */
[----:B------:R0:W-:Y:S01]  /*7f610*/  STL [R1+0xe48], R28 ;  /* 0x000e481c01007387 */ /* 0x0001e20000100800 */
[----:B------:R-:W-:Y:S04]  /*7f620*/  STL [R1+0xe50], R27 ;  /* 0x000e501b01007387 */ /* 0x000fe80000100800 */
[----:B0-----:R-:W2:Y:S01]  /*7f630*/  LDL.LU R28, [R1+0xe04] ;  /* 0x000e0400011c7983 */ /* 0x001ea20000300800 */
[----:B------:R-:W-:Y:S02]  /*7f640*/  STL [R1+0xe24], R13 ;  /* 0x000e240d01007387 */ /* 0x000fe40000100800 */
[----:B------:R-:W-:Y:S02]  /*7f650*/  STL [R1+0xe1c], R17 ;  /* 0x000e1c1101007387 */ /* 0x000fe40000100800 */
[----:B------:R-:W-:Y:S01]  /*7f660*/  STL [R1+0xe40], R12 ;  /* 0x000e400c01007387 */ /* 0x000fe20000100800 */
[----:B------:R-:W-:Y:S01]  /*7f670*/  STL [R1+0xe14], R16 ;  /* 0x000e141001007387 */ /* 0x000fe20000100800 */
[----:B------:R-:W3:Y:S02]  /*7f680*/  LDL.LU R7, [R1+0xdf4] ;  /* 0x000df40001077983 */ /* 0x000ee40000300800 */
[----:B------:R-:W-:Y:S01]  /*7f690*/  IMAD.X R9, R9, 0x1, R0, P2 ;  /* 0x0000000109097824 */ /* 0x000fe200010e0600 */
[----:B------:R-:W-:-:S04]  /*7f6a0*/  IADD3 R8, P2, R8, R10, RZ ;  /* 0x0000000a08087210 */ /* 0x000fc80007f5e0ff */
[----:B------:R-:W-:Y:S04]  /*7f6b0*/  STL [R1+0xe38], R9 ;  /* 0x000e380901007387 */ /* 0x000fe80000100800 */
[----:B---3--:R0:W-:Y:S01]  /*7f6c0*/  STL [R1+0x22a4], R7 ;  /* 0x0022a40701007387 */ /* 0x0081e20000100800 */
[----:B------:R-:W-:Y:S03]  /*7f6d0*/  STL [R1+0xe0c], R8 ;  /* 0x000e0c0801007387 */ /* 0x000fe60000100800 */
[----:B0-----:R-:W3:Y:S01]  /*7f6e0*/  LDL.LU R7, [R1+0xe20] ;  /* 0x000e200001077983 */ /* 0x001ee20000300800 */
[----:B------:R-:W-:-:S05]  /*7f6f0*/  IMAD.X R29, R29, 0x1, R0, P3 ;  /* 0x000000011d1d7824 */ /* 0x000fca00018e0600 */
[----:B------:R-:W-:Y:S04]  /*7f700*/  STL [R1+0xe30], R29 ;  /* 0x000e301d01007387 */ /* 0x000fe80000100800 */
        /* <DEDUP_REMOVED lines=25> */
[----:B------:R0:W-:Y:S02]  /*7f8a0*/  STL [R1+0xe04], R28 ;  /* 0x000e041c01007387 */ /* 0x0001e40000100800 */
[----:B------:R-:W3:Y:S02]  /*7f8b0*/  LDL.LU R12, [R1+0xdd4] ;  /* 0x000dd400010c7983 */ /* 0x000ee40000300800 */
[----:B------:R-:W3:Y:S01]  /*7f8c0*/  LDL.LU R16, [R1+0x1cc4] ;  /* 0x001cc40001107983 */ /* 0x000ee20000300800 */
[----:B------:R-:W3:Y:S01]  /*7f8d0*/  LDL.LU R9, [R1+0x15d8] ;  /* 0x0015d80001097983 */ /* 0x000ee20000300800 */
[----:B------:R-:W3:Y:S02]  /*7f8e0*/  LDL.LU R8, [R1+0x1cbc] ;  /* 0x001cbc0001087983 */ /* 0x000ee40000300800 */
[----:B------:R-:W3:Y:S01]  /*7f8f0*/  LDL.LU R29, [R1+0x15d4] ;  /* 0x0015d400011d7983 */ /* 0x000ee20000300800 */
        /* <DEDUP_REMOVED lines=15> */
[----:B------:R-:W-:Y:S01]  /*7f9f0*/  IADD3 R11, P2, R11, R10, RZ ;  /* 0x0000000a0b0b7210 */ /* 0x000fe20007f5e0ff */
[--C-:B------:R-:W-:Y:S01]  /*7fa00*/  IMAD.X R3, R3, 0x1, R0.reuse, P3 ;  /* 0x0000000103037824 */ /* 0x100fe200018e0600 */
[----:B------:R-:W-:Y:S01]  /*7fa10*/  IADD3 R2, P3, R2, UR8, RZ ;  /* 0x0000000802027c10 */ /* 0x000fe2000ff7e0ff */
[--C-:B------:R-:W-:Y:S01]  /*7fa20*/  IMAD.X R5, R5, 0x1, R0.reuse, P4 ;  /* 0x0000000105057824 */ /* 0x100fe200020e0600 */
[----:B------:R-:W-:Y:S01]  /*7fa30*/  IADD3 R4, P4, R4, UR8, RZ ;  /* 0x0000000804047c10 */ /* 0x000fe2000ff9e0ff */
[--C-:B------:R-:W-:Y:S01]  /*7fa40*/  IMAD.X R18, R18, 0x1, R0.reuse, P6 ;  /* 0x0000000112127824 */ /* 0x100fe200030e0600 */
[----:B------:R-:W-:Y:S01]  /*7fa50*/  IADD3 R19, P6, R19, UR8, RZ ;  /* 0x0000000813137c10 */ /* 0x000fe2000ffde0ff */
[--C-:B------:R-:W-:Y:S01]  /*7fa60*/  IMAD.X R24, R24, 0x1, R0.reuse, P1 ;  /* 0x0000000118187824 */ /* 0x100fe200008e0600 */
[----:B------:R-:W-:Y:S01]  /*7fa70*/  IADD3 R25, P1, R25, UR8, RZ ;  /* 0x0000000819197c10 */ /* 0x000fe2000ff3e0ff */
[----:B------:R-:W-:Y:S01]  /*7fa80*/  IMAD.X R26, R26, 0x1, R0, P2 ;  /* 0x000000011a1a7824 */ /* 0x000fe200010e0600 */
[----:B------:R-:W-:-:S02]  /*7fa90*/  IADD3 R27, P2, R27, UR8, RZ ;  /* 0x000000081b1b7c10 */ /* 0x000fc4000ff5e0ff */
[----:B------:R-:W-:Y:S01]  /*7faa0*/  IADD3.X R13, R13, UR5, RZ, P3, !PT ;  /* 0x000000050d0d7c10 */ /* 0x000fe20009ffe4ff */
[----:B------:R-:W-:Y:S01]  /*7fab0*/  IADD3 R17, P3, R17, UR8, RZ ;  /* 0x0000000811117c10 */ /* 0x000fe2000ff7e0ff */
[----:B------:R-:W-:Y:S01]  /*7fac0*/  IADD3.X R12, R12, UR5, RZ, P4, !PT ;  /* 0x000000050c0c7c10 */ /* 0x000fe2000a7fe4ff */
[----:B------:R-:W-:Y:S01]  /*7fad0*/  IADD3 R16, P4, R16, UR8, RZ ;  /* 0x0000000810107c10 */ /* 0x000fe2000ff9e0ff */
        /* <DEDUP_REMOVED lines=8> */
[----:B------:R-:W-:Y:S01]  /*7fb60*/  IMAD.X R14, R14, 0x1, R0, P5 ;  /* 0x000000010e0e7824 */ /* 0x000fe200028e0600 */
[----:B------:R-:W-:Y:S01]  /*7fb70*/  STL [R1+0xe00], R3 ;  /* 0x000e000301007387 */ /* 0x000fe20000100800 */
[----:B------:R-:W-:Y:S01]  /*7fb80*/  IADD3 R15, P5, R15, UR8, RZ ;  /* 0x000000080f0f7c10 */ /* 0x000fe2000ffbe0ff */
        /* <DEDUP_REMOVED lines=11> */
[----:B------:R-:W-:Y:S01]  /*7fc40*/  STL [R1+0x1ccc], R27 ;  /* 0x001ccc1b01007387 */ /* 0x000fe20000100800 */
[----:B------:R-:W-:Y:S01]  /*7fc50*/  IADD3.X R9, R9, UR5, RZ, P5, !PT ;  /* 0x0000000509097c10 */ /* 0x000fe2000affe4ff */
[----:B------:R-:W-:Y:S01]  /*7fc60*/  STL [R1+0x15e0], R13 ;  /* 0x0015e00d01007387 */ /* 0x000fe20000100800 */
[----:B------:R-:W-:Y:S01]  /*7fc70*/  STL [R1+0x1cc8], R17 ;  /* 0x001cc81101007387 */ /* 0x000fe20000100800 */
[----:B------:R-:W-:Y:S02]  /*7fc80*/  STL [R1+0xdd4], R12 ;  /* 0x000dd40c01007387 */ /* 0x000fe40000100800 */
[----:B------:R-:W-:Y:S02]  /*7fc90*/  STL [R1+0x1cc4], R16 ;  /* 0x001cc41001007387 */ /* 0x000fe40000100800 */
[----:B------:R-:W-:Y:S01]  /*7fca0*/  STL [R1+0x15d8], R9 ;  /* 0x0015d80901007387 */ /* 0x000fe20000100800 */
[----:B0-----:R-:W2:Y:S01]  /*7fcb0*/  LDL.LU R0, [R1+0x15cc] ;  /* 0x0015cc0001007983 */ /* 0x001ea20000300800 */
[----:B------:R-:W-:-:S02]  /*7fcc0*/  IADD3 R8, P5, R8, UR8, RZ ;  /* 0x0000000808087c10 */ /* 0x000fc4000ffbe0ff */
[----:B------:R-:W-:-:S03]  /*7fcd0*/  IADD3.X R29, R29, UR5, RZ, P6, !PT ;  /* 0x000000051d1d7c10 */ /* 0x000fc6000b7fe4ff */
[----:B------:R-:W-:Y:S04]  /*7fce0*/  STL [R1+0x1cbc], R8 ;  /* 0x001cbc0801007387 */ /* 0x000fe80000100800 */
[----:B--2---:R0:W-:Y:S01]  /*7fcf0*/  STL [R1+0x229c], R0 ;  /* 0x00229c0001007387 */ /* 0x0041e20000100800 */
[----:B------:R-:W-:Y:S03]  /*7fd00*/  STL [R1+0x15d4], R29 ;  /* 0x0015d41d01007387 */ /* 0x000fe60000100800 */
[----:B0-----:R-:W2:Y:S01]  /*7fd10*/  LDL.LU R0, [R1+0x1cac] ;  /* 0x001cac0001007983 */ /* 0x001ea20000300800 */
[----:B------:R-:W-:-:S05]  /*7fd20*/  IADD3 R28, P6, R28, UR8, RZ ;  /* 0x000000081c1c7c10 */ /* 0x000fca000ffde0ff */
[----:B------:R-:W-:Y:S04]  /*7fd30*/  STL [R1+0x1cb4], R28 ;  /* 0x001cb41c01007387 */ /* 0x000fe80000100800 */
        /* <DEDUP_REMOVED lines=30> */
[----:B--2---:R-:W-:-:S05]  /*7ff20*/  IADD3.X R0, R0, UR5, RZ, P1, !PT ;  /* 0x0000000500007c10 */ /* 0x004fca0008ffe4ff */
[----:B------:R0:W-:Y:S04]  /*7ff30*/  STL [R1+0x15d0], R0 ;  /* 0x0015d00001007387 */ /* 0x0001e80000100800 */
[----:B0-----:R-:W2:Y:S02]  /*7ff40*/  LDL.LU R0, [R1+0x22a0] ;  /* 0x0022a00001007983 */ /* 0x001ea40000300800 */
[----:B--2---:R-:W-:-:S05]  /*7ff50*/  IADD3 R0, P1, R0, UR8, RZ ;  /* 0x0000000800007c10 */ /* 0x004fca000ff3e0ff */
[----:B------:R0:W-:Y:S04]  /*7ff60*/  STL [R1+0x1cac], R0 ;  /* 0x001cac0001007387 */ /* 0x0001e80000100800 */
[----:B0-----:R-:W2:Y:S01]  /*7ff70*/  LDL.LU R0, [R1+0x229c] ;  /* 0x00229c0001007983 */ /* 0x001ea20000300800 */
[----:B----4-:R-:W-:Y:S01]  /*7ff80*/  IADD3.X R6, R6, UR5, RZ, P3, !PT ;  /* 0x0000000506067c10 */ /* 0x010fe20009ffe4ff */
[----:B---3--:R-:W-:Y:S01]  /*7ff90*/  IADD3 R20, P3, R20, UR8, RZ ;  /* 0x0000000814147c10 */ /* 0x008fe2000ff7e0ff */
[----:B------:R-:W-:Y:S01]  /*7ffa0*/  IADD3.X R21, R21, UR5, RZ, P4, !PT ;  /* 0x0000000515157c10 */ /* 0x000fe2000a7fe4ff */
[----:B------:R-:W-:Y:S01]  /*7ffb0*/  IADD3 R22, P4, R22, UR8, RZ ;  /* 0x0000000816167c10 */ /* 0x000fe2000ff9e0ff */
        /* <DEDUP_REMOVED lines=16> */
[----:B--2---:R-:W-:Y:S01]  /*800c0*/  IADD3.X R0, R0, UR5, RZ, P2, !PT ;  /* 0x0000000500007c10 */ /* 0x004fe200097fe4ff */
[----:B------:R-:W-:-:S04]  /*800d0*/  IADD3 R7, P2, R7, UR8, RZ ;  /* 0x0000000807077c10 */ /* 0x000fc8000ff5e0ff */
[----:B------:R0:W-:Y:S01]  /*800e0*/  STL [R1+0x15cc], R0 ;  /* 0x0015cc0001007387 */ /* 0x0001e20000100800 */
[----:B------:R-:W-:Y:S02]  /*800f0*/  STL [R1+0x1ca4], R7 ;  /* 0x001ca40701007387 */ /* 0x000fe40000100800 */
[----:B------:R-:W-:Y:S02]  /*80100*/  STL [R1+0x15c8], R6 ;  /* 0x0015c80601007387 */ /* 0x000fe40000100800 */
[----:B------:R-:W-:Y:S01]  /*80110*/  STL [R1+0x1c9c], R20 ;  /* 0x001c9c1401007387 */ /* 0x000fe20000100800 */
[----:B------:R-:W-:Y:S01]  /*80120*/  STL [R1+0x1cc0], R21 ;  /* 0x001cc01501007387 */ /* 0x000fe20000100800 */
[----:B------:R-:W-:Y:S02]  /*80130*/  STL [R1+0x1c94], R22 ;  /* 0x001c941601007387 */ /* 0x000fe40000100800 */
[----:B------:R-:W-:Y:S02]  /*80140*/  STL [R1+0x1cb8], R23 ;  /* 0x001cb81701007387 */ /* 0x000fe40000100800 */
[----:B------:R-:W-:Y:S01]  /*80150*/  STL [R1+0x1c8c], R10 ;  /* 0x001c8c0a01007387 */ /* 0x000fe20000100800 */
[----:B------:R-:W-:Y:S01]  /*80160*/  IADD3.X R4, R4, UR5, RZ, P2, !PT ;  /* 0x0000000504047c10 */ /* 0x000fe200097fe4ff */
        /* <DEDUP_REMOVED lines=13> */
[----:B------:R-:W-:Y:S01]  /*80240*/  IADD3.X R16, R16, UR5, RZ, P2, !PT ;  /* 0x0000000510107c10 */ /* 0x000fe200097fe4ff */
[----:B------:R-:W-:Y:S01]  /*80250*/  STL [R1+0x1c80], R27 ;  /* 0x001c801b01007387 */ /* 0x000fe20000100800 */
[----:B------:R-:W-:Y:S01]  /*80260*/  IADD3 R9, P2, R9, UR8, RZ ;  /* 0x0000000809097c10 */ /* 0x000fe2000ff5e0ff */
[----:B------:R-:W-:Y:S01]  /*80270*/  STL [R1+0x1c54], R13 ;  /* 0x001c540d01007387 */ /* 0x000fe20000100800 */
[----:B------:R-:W-:Y:S02]  /*80280*/  STL [R1+0x1c78], R17 ;  /* 0x001c781101007387 */ /* 0x000fe40000100800 */
[----:B------:R-:W-:Y:S02]  /*80290*/  STL [R1+0x1c4c], R12 ;  /* 0x001c4c0c01007387 */ /* 0x000fe40000100800 */
[----:B------:R-:W-:Y:S01]  /*802a0*/  STL [R1+0x1c70], R16 ;  /* 0x001c701001007387 */ /* 0x000fe20000100800 */
[----:B------:R-:W-:Y:S01]  /*802b0*/  STL [R1+0x1c44], R9 ;  /* 0x001c440901007387 */ /* 0x000fe20000100800 */
[----:B0-----:R-:W2:Y:S01]  /*802c0*/  LDL.LU R0, [R1+0x1c2c] ;  /* 0x001c2c0001007983 */ /* 0x001ea20000300800 */
[----:B------:R-:W-:Y:S01]  /*802d0*/  IADD3.X R8, R8, UR5, RZ, P3, !PT ;  /* 0x0000000508087c10 */ /* 0x000fe20009ffe4ff */
[----:B------:R-:W-:-:S04]  /*802e0*/  IADD3 R29, P3, R29, UR8, RZ ;  /* 0x000000081d1d7c10 */ /* 0x000fc8000ff7e0ff */
[----:B------:R-:W-:Y:S04]  /*802f0*/  STL [R1+0x1c68], R8 ;  /* 0x001c680801007387 */ /* 0x000fe80000100800 */
[----:B--2---:R0:W-:Y:S01]  /*80300*/  STL [R1+0x2294], R0 ;  /* 0x0022940001007387 */ /* 0x0041e20000100800 */
[----:B------:R-:W-:Y:S03]  /*80310*/  STL [R1+0x1c3c], R29 ;  /* 0x001c3c1d01007387 */ /* 0x000fe60000100800 */
[----:B0-----:R-:W2:Y:S01]  /*80320*/  LDL.LU R0, [R1+0x1c58] ;  /* 0x001c580001007983 */ /* 0x001ea20000300800 */
[----:B------:R-:W-:-:S05]  /*80330*/  IADD3.X R28, R28, UR5, RZ, P4, !PT ;  /* 0x000000051c1c7c10 */ /* 0x000fca000a7fe4ff */
        /* <DEDUP_REMOVED lines=31> */
[----:B--2---:R-:W-:-:S05]  /*80530*/  IADD3 R0, P4, R0, UR8, RZ ;  /* 0x0000000800007c10 */ /* 0x004fca000ff9e0ff */
[----:B------:R0:W-:Y:S04]  /*80540*/  STL [R1+0x1c34], R0 ;  /* 0x001c340001007387 */ /* 0x0001e80000100800 */
[----:B0-----:R-:W2:Y:S02]  /*80550*/  LDL.LU R0, [R1+0x2298] ;  /* 0x0022980001007983 */ /* 0x001ea40000300800 */
[----:B--2---:R-:W-:-:S05]  /*80560*/  IADD3.X R0, R0, UR5, RZ, P5, !PT ;  /* 0x0000000500007c10 */ /* 0x004fca000affe4ff */
[----:B------:R0:W-:Y:S04]  /*80570*/  STL [R1+0x1c58], R0 ;  /* 0x001c580001007387 */ /* 0x0001e80000100800 */
[----:B0-----:R-:W2:Y:S01]  /*80580*/  LDL.LU R0, [R1+0x2294] ;  /* 0x0022940001007983 */ /* 0x001ea20000300800 */
[----:B---3--:R-:W-:Y:S01]  /*80590*/  IADD3.X R7, R7, UR5, RZ, P6, !PT ;  /* 0x0000000507077c10 */ /* 0x008fe2000b7fe4ff */
[----:B----4-:R-:W-:Y:S01]  /*805a0*/  IADD3 R6, P6, R6, UR8, RZ ;  /* 0x0000000806067c10 */ /* 0x010fe2000ffde0ff */
        /* <DEDUP_REMOVED lines=18> */
[----:B------:R-:W-:-:S02]  /*806d0*/  IADD3.X R9, R9, UR5, RZ, P6, !PT ;  /* 0x0000000509097c10 */ /* 0x000fc4000b7fe4ff */
[----:B--2---:R-:W-:-:S05]  /*806e0*/  IADD3 R0, P5, R0, UR8, RZ ;  /* 0x0000000800007c10 */ /* 0x004fca000ffbe0ff */
[----:B------:R0:W-:Y:S01]  /*806f0*/  STL [R1+0x1c2c], R0 ;  /* 0x001c2c0001007387 */ /* 0x0001e20000100800 */
[----:B------:R-:W-:Y:S02]  /*80700*/  STL [R1+0x1c50], R7 ;  /* 0x001c500701007387 */ /* 0x000fe40000100800 */
[----:B------:R-:W-:Y:S02]  /*80710*/  STL [R1+0x1c24], R6 ;  /* 0x001c240601007387 */ /* 0x000fe40000100800 */
[----:B------:R-:W-:Y:S01]  /*80720*/  STL [R1+0x1c48], R20 ;  /* 0x001c481401007387 */ /* 0x000fe20000100800 */
[----:B------:R-:W-:Y:S01]  /*80730*/  STL [R1+0x1c1c], R21 ;  /* 0x001c1c1501007387 */ /* 0x000fe20000100800 */
        /* <DEDUP_REMOVED lines=24> */
[----:B------:R-:W-:Y:S02]  /*808c0*/  STL [R1+0x1bf0], R9 ;  /* 0x001bf00901007387 */ /* 0x000fe40000100800 */
        /* <DEDUP_REMOVED lines=1327> */
[----:B------:R-:W-:Y:S02]  /*85bc0*/  IADD3.X R27, R27, UR5, RZ, P4, !PT ;  /* 0x000000051b1b7c10 */ /* 0x000fe4000a7fe4ff */
[----:B------:R-:W-:Y:S02]  /*85bd0*/  IADD3.X R25, R25, UR5, RZ, P2, !PT ;  /* 0x0000000519197c10 */ /* 0x000fe400097fe4ff */
[----:B------:R-:W-:Y:S02]  /*85be0*/  IADD3.X R26, R26, UR5, RZ, P3, !PT ;  /* 0x000000051a1a7c10 */ /* 0x000fe40009ffe4ff */
[----:B--2---:R-:W-:-:S05]  /*85bf0*/  IADD3 R0, P6, R0, UR8, RZ ;  /* 0x0000000800007c10 */ /* 0x004fca000ffde0ff */
[----:B------:R0:W-:Y:S04]  /*85c00*/  STL [R1+0x1d7c], R0 ;  /* 0x001d7c0001007387 */ /* 0x0001e80000100800 */
[----:B0-----:R0:W5:Y:S01]  /*85c10*/  LDL.LU R0, [R1+0x2220] ;  /* 0x0022200001007983 */ /* 0x0011620000300800 */
[----:B------:R1:W-:Y:S03]  /*85c20*/  STL [R1+0x1d18], R6 ;  /* 0x001d180601007387 */ /* 0x0003e60000100800 */
[----:B-1----:R0:W5:Y:S01]  /*85c30*/  LDL.LU R6, [R1+0x221c] ;  /* 0x00221c0001067983 */ /* 0x0021620000300800 */
[----:B------:R1:W-:Y:S03]  /*85c40*/  STL [R1+0x1d84], R7 ;  /* 0x001d840701007387 */ /* 0x0003e60000100800 */
[----:B-1----:R0:W5:Y:S01]  /*85c50*/  LDL.LU R7, [R1+0x2218] ;  /* 0x0022180001077983 */ /* 0x0021620000300800 */
[----:B------:R1:W-:Y:S03]  /*85c60*/  STL [R1+0x1d20], R3 ;  /* 0x001d200301007387 */ /* 0x0003e60000100800 */
[----:B-1----:R0:W5:Y:S01]  /*85c70*/  LDL.LU R3, [R1+0x2214] ;  /* 0x0022140001037983 */ /* 0x0021620000300800 */
[----:B------:R1:W-:Y:S01]  /*85c80*/  STL [R1+0x1d8c], R2 ;  /* 0x001d8c0201007387 */ /* 0x0003e20000100800 */
[----:B------:R-:W-:-:S02]  /*85c90*/  IADD3.X R9, R9, UR5, RZ, P6, !PT ;  /* 0x0000000509097c10 */ /* 0x000fc4000b7fe4ff */
[----:B-1----:R0:W5:Y:S01]  /*85ca0*/  LDL.LU R2, [R1+0x2210] ;  /* 0x0022100001027983 */ /* 0x0021620000300800 */
[----:B------:R1:W-:Y:S01]  /*85cb0*/  STL [R1+0x1d28], R5 ;  /* 0x001d280501007387 */ /* 0x0003e20000100800 */
[----:B------:R-:W-:Y:S02]  /*85cc0*/  IADD3 R8, P6, R8, UR8, RZ ;  /* 0x0000000808087c10 */ /* 0x000fe4000ffde0ff */
[----:B-1----:R0:W5:Y:S01]  /*85cd0*/  LDL.LU R5, [R1+0x220c] ;  /* 0x00220c0001057983 */ /* 0x0021620000300800 */
[----:B------:R1:W-:Y:S03]  /*85ce0*/  STL [R1+0x1d94], R4 ;  /* 0x001d940401007387 */ /* 0x0003e60000100800 */
        /* <DEDUP_REMOVED lines=19> */
[----:B------:R0:W-:Y:S02]  /*85e20*/  STL [R1+0x1d50], R20 ;  /* 0x001d501401007387 */ /* 0x0001e40000100800 */
[----:B------:R0:W-:Y:S02]  /*85e30*/  STL [R1+0x1db0], R21 ;  /* 0x001db01501007387 */ /* 0x0001e40000100800 */
[----:B------:R0:W-:Y:S01]  /*85e40*/  STL [R1+0x1d58], R22 ;  /* 0x001d581601007387 */ /* 0x0001e20000100800 */
[----:B------:R0:W-:Y:S01]  /*85e50*/  STL [R1+0x1dc0], R23 ;  /* 0x001dc01701007387 */ /* 0x0001e20000100800 */
        /* <DEDUP_REMOVED lines=10> */
[----:B0-----:R-:W2:Y:S04]  /*85f00*/  LDL.LU R26, [R1+0x1d98] ;  /* 0x001d9800011a7983 */ /* 0x001ea80000300800 */
[----:B------:R-:W3:Y:S01]  /*85f10*/  LDL.LU R27, [R1+0x1da0] ;  /* 0x001da000011b7983 */ /* 0x000ee20000300800 */
[----:B-----5:R-:W-:-:S02]  /*85f20*/  IMAD.MOV.U32 R11, RZ, RZ, R2 ;  /* 0x000000ffff0b7224 */ /* 0x020fc400078e0002 */
[----:B------:R-:W-:Y:S02]  /*85f30*/  IMAD.MOV.U32 R2, RZ, RZ, R5 ;  /* 0x000000ffff027224 */ /* 0x000fe400078e0005 */
[----:B------:R-:W-:Y:S01]  /*85f40*/  IMAD.MOV.U32 R10, RZ, RZ, R4 ;  /* 0x000000ffff0a7224 */ /* 0x000fe200078e0004 */
[----:B--2---:R-:W-:Y:S02]  /*85f50*/  IADD3.X R26, R26, UR5, RZ, P5, !PT ;  /* 0x000000051a1a7c10 */ /* 0x004fe4000affe4ff */
[----:B---3--:R-:W-:-:S03]  /*85f60*/  IADD3.X R27, R27, UR5, RZ, P6, !PT ;  /* 0x000000051b1b7c10 */ /* 0x008fc6000b7fe4ff */
[----:B------:R0:W-:Y:S04]  /*85f70*/  STL [R1+0x1d98], R26 ;  /* 0x001d981a01007387 */ /* 0x0001e80000100800 */
[----:B------:R0:W-:Y:S04]  /*85f80*/  STL.64 [R1+0xc98], R2 ;  /* 0x000c980201007387 */ /* 0x0001e80000100a00 */
[----:B------:R0:W-:Y:S04]  /*85f90*/  STL [R1+0x1da0], R27 ;  /* 0x001da01b01007387 */ /* 0x0001e80000100800 */
[----:B------:R0:W-:Y:S01]  /*85fa0*/  STL.64 [R1+0xca0], R10 ;  /* 0x000ca00a01007387 */ /* 0x0001e20000100a00 */
[----:B------:R-:W-:Y:S01]  /*85fb0*/  @!P0 CALL.REL.NOINC `(.L_x_2) ;  /* 0x0000001000008944 */ /* 0x000fe20003c00000 */
[----:B------:R-:W-:Y:S05]  /*85fc0*/  BRA `(.L_x_3) ;  /* 0xfff9f72000007947 */ /* 0x000fea000383ffff */
.L_x_2:
[----:B------:R-:W2:Y:S04]  /*85fd0*/  LDL.LU R0, [R1+0x840] ;  /* 0x0008400001007983 */ /* 0x000ea80000300800 */
[----:B--2---:R1:W-:Y:S04]  /*85fe0*/  STL [R1+0x25bc], R0 ;  /* 0x0025bc0001007387 */ /* 0x0043e80000100800 */
[----:B-1----:R-:W2:Y:S04]  /*85ff0*/  LDL.LU R0, [R1+0x84c] ;  /* 0x00084c0001007983 */ /* 0x002ea80000300800 */
        /* <DEDUP_REMOVED lines=33> */
[----:B------:R-:W2:Y:S01]  /*86210*/  LDL.LU R5, [R1+0x8d4] ;  /* 0x0008d40001057983 */ /* 0x000ea20000300800 */
[----:B-1----:R-:W-:-:S03]  /*86220*/  IMAD.MOV.U32 R0, RZ, RZ, R7 ;  /* 0x000000ffff007224 */ /* 0x002fc600078e0007 */
        /* <DEDUP_REMOVED lines=33> */
[----:B0-----:R-:W2:Y:S04]  /*86440*/  LDL.LU R3, [R1+0x8d0] ;  /* 0x0008d00001037983 */ /* 0x001ea80000300800 */
[----:B------:R-:W3:Y:S04]  /*86450*/  LDL.LU R4, [R1+0x8e4] ;  /* 0x0008e40001047983 */ /* 0x000ee80000300800 */
[----:B------:R-:W3:Y:S04]  /*86460*/  LDL.LU R2, [R1+0x8e0] ;  /* 0x0008e00001027983 */ /* 0x000ee80000300800 */
[----:B------:R-:W4:Y:S04]  /*86470*/  LDL.LU R20, [R1+0x41c] ;  /* 0x00041c0001147983 */ /* 0x000f280000300800 */
[----:B------:R-:W4:Y:S04]  /*86480*/  LDL.LU R21, [R1+0x418] ;  /* 0x0004180001157983 */ /* 0x000f280000300800 */
[----:B------:R-:W5:Y:S04]  /*86490*/  LDL.LU R22, [R1+0x42c] ;  /* 0x00042c0001167983 */ /* 0x000f680000300800 */
[----:B------:R-:W5:Y:S04]  /*864a0*/  LDL.LU R23, [R1+0x428] ;  /* 0x0004280001177983 */ /* 0x000f680000300800 */
[----:B------:R-:W2:Y:S04]  /*864b0*/  LDL.LU R10, [R1+0x45c] ;  /* 0x00045c00010a7983 */ /* 0x000ea80000300800 */
[----:B------:R-:W2:Y:S04]  /*864c0*/  LDL.LU R11, [R1+0x458] ;  /* 0x00045800010b7983 */ /* 0x000ea80000300800 */
[----:B------:R-:W2:Y:S04]  /*864d0*/  LDL.LU R14, [R1+0x46c] ;  /* 0x00046c00010e7983 */ /* 0x000ea80000300800 */
[----:B------:R-:W2:Y:S04]  /*864e0*/  LDL.LU R15, [R1+0x468] ;  /* 0x00046800010f7983 */ /* 0x000ea80000300800 */
[----:B------:R-:W2:Y:S04]  /*864f0*/  LDL.LU R18, [R1+0x414] ;  /* 0x0004140001127983 */ /* 0x000ea80000300800 */
[----:B------:R-:W2:Y:S01]  /*86500*/  LDL.LU R19, [R1+0x410] ;  /* 0x0004100001137983 */ /* 0x000ea20000300800 */
[----:B-1----:R-:W-:-:S03]  /*86510*/  IMAD.MOV.U32 R5, RZ, RZ, R6 ;  /* 0x000000ffff057224 */ /* 0x002fc600078e0006 */
[----:B------:R-:W2:Y:S04]  /*86520*/  LDL.LU R24, [R1+0x424] ;  /* 0x0004240001187983 */ /* 0x000ea80000300800 */
[----:B------:R-:W2:Y:S04]  /*86530*/  LDL.LU R25, [R1+0x420] ;  /* 0x0004200001197983 */ /* 0x000ea80000300800 */
[----:B------:R-:W2:Y:S04]  /*86540*/  LDL.LU R26, [R1+0x454] ;  /* 0x00045400011a7983 */ /* 0x000ea80000300800 */
[----:B------:R-:W2:Y:S04]  /*86550*/  LDL.LU R27, [R1+0x450] ;  /* 0x00045000011b7983 */ /* 0x000ea80000300800 */
[----:B------:R-:W2:Y:S04]  /*86560*/  LDL.LU R6, [R1+0x464] ;  /* 0x0004640001067983 */ /* 0x000ea80000300800 */
[----:B------:R-:W2:Y:S04]  /*86570*/  LDL.LU R7, [R1+0x460] ;  /* 0x0004600001077983 */ /* 0x000ea80000300800 */
[----:B------:R0:W-:Y:S04]  /*86580*/  STL [R1+0x221c], R9 ;  /* 0x00221c0901007387 */ /* 0x0001e80000100800 */
[----:B0-----:R-:W2:Y:S04]  /*86590*/  LDL.LU R9, [R1+0x844] ;  /* 0x0008440001097983 */ /* 0x001ea80000300800 */
[----:B------:R0:W-:Y:S01]  /*865a0*/  STL [R1+0x2218], R8 ;  /* 0x0022180801007387 */ /* 0x0001e20000100800 */
[----:B------:R-:W-:-:S03]  /*865b0*/  F2FP.BF16.PACK_AB R0, R5, R0 ;  /* 0x000000000500723e */ /* 0x000fc600000010ff */
        /* <DEDUP_REMOVED lines=13> */
[----:B------:R-:W2:Y:S04]  /*86690*/  LDL.LU R5, [R1+0x2644] ;  /* 0x0026440001057983 */ /* 0x000ea80000300800 */
[----:B------:R0:W-:Y:S04]  /*866a0*/  STL [R1+0x3dc], R0 ;  /* 0x0003dc0001007387 */ /* 0x0001e80000100800 */
[----:B0-----:R-:W2:Y:S02]  /*866b0*/  LDL.LU R0, [R1+0x2640] ;  /* 0x0026400001007983 */ /* 0x001ea40000300800 */
[----:B--2---:R-:W-:-:S02]  /*866c0*/  F2FP.BF16.PACK_AB R0, R5, R0 ;  /* 0x000000000500723e */ /* 0x004fc400000010ff */
        /* <DEDUP_REMOVED lines=62> */
[----:B0-----:R-:W2:Y:S01]  /*86ab0*/  LDL.LU R0, [R1+0x25c0] ;  /* 0x0025c00001007983 */ /* 0x001ea20000300800 */
[----:B------:R-:W-:Y:S02]  /*86ac0*/  F2FP.BF16.PACK_AB R28, R28, R16 ;  /* 0x000000101c1c723e */ /* 0x000fe400000010ff */
[----:B--2---:R-:W-:-:S02]  /*86ad0*/  F2FP.BF16.PACK_AB R29, R0, R29 ;  /* 0x0000001d001d723e */ /* 0x004fc400000010ff */
[----:B------:R-:W2:Y:S01]  /*86ae0*/  LDL.LU R0, [R1+0x25bc] ;  /* 0x0025bc0001007983 */ /* 0x000ea20000300800 */
[----:B------:R-:W-:Y:S02]  /*86af0*/  F2FP.BF16.PACK_AB R16, R17, R12 ;  /* 0x0000000c1110723e */ /* 0x000fe400000010ff */
[----:B------:R-:W-:Y:S01]  /*86b00*/  F2FP.BF16.PACK_AB R12, R13, R8 ;  /* 0x000000080d0c723e */ /* 0x000fe200000010ff */
[----:B------:R-:W-:Y:S04]  /*86b10*/  STL [R1+0x398], R29 ;  /* 0x0003981d01007387 */ /* 0x000fe80000100800 */
[----:B------:R-:W-:Y:S04]  /*86b20*/  STL [R1+0x394], R28 ;  /* 0x0003941c01007387 */ /* 0x000fe80000100800 */
[----:B------:R-:W-:Y:S04]  /*86b30*/  STL [R1+0x390], R16 ;  /* 0x0003901001007387 */ /* 0x000fe80000100800 */
[----:B------:R-:W-:Y:S01]  /*86b40*/  STL [R1+0x38c], R12 ;  /* 0x00038c0c01007387 */ /* 0x000fe20000100800 */
[----:B--2---:R-:W-:-:S02]  /*86b50*/  F2FP.BF16.PACK_AB R8, R9, R0 ;  /* 0x000000000908723e */ /* 0x004fc400000010ff */
[----:B------:R-:W-:Y:S02]  /*86b60*/  F2FP.BF16.PACK_AB R0, R5, R3 ;  /* 0x000000030500723e */ /* 0x000fe400000010ff */
[----:B---3--:R-:W-:Y:S01]  /*86b70*/  F2FP.BF16.PACK_AB R3, R4, R2 ;  /* 0x000000020403723e */ /* 0x008fe200000010ff */
[----:B------:R-:W-:Y:S01]  /*86b80*/  STL [R1+0x388], R8 ;  /* 0x0003880801007387 */ /* 0x000fe20000100800 */
[----:B----4-:R-:W-:-:S03]  /*86b90*/  F2FP.BF16.PACK_AB R2, R20, R21 ;  /* 0x000000151402723e */ /* 0x010fc600000010ff */
[----:B------:R5:W-:Y:S04]  /*86ba0*/  STL [R1+0x384], R0 ;  /* 0x0003840001007387 */ /* 0x000be80000100800 */
[----:B------:R0:W-:Y:S01]  /*86bb0*/  STL [R1+0x380], R3 ;  /* 0x0003800301007387 */ /* 0x0001e20000100800 */
[----:B-----5:R-:W-:-:S03]  /*86bc0*/  F2FP.BF16.PACK_AB R0, R22, R23 ;  /* 0x000000171600723e */ /* 0x020fc600000010ff */
[----:B------:R1:W-:Y:S01]  /*86bd0*/  STL [R1+0x37c], R2 ;  /* 0x00037c0201007387 */ /* 0x0003e20000100800 */
[----:B0-----:R-:W-:-:S03]  /*86be0*/  F2FP.BF16.PACK_AB R3, R10, R11 ;  /* 0x0000000b0a03723e */ /* 0x001fc600000010ff */
[----:B------:R0:W-:Y:S04]  /*86bf0*/  STL [R1+0x378], R0 ;  /* 0x0003780001007387 */ /* 0x0001e80000100800 */
[----:B------:R2:W-:Y:S01]  /*86c00*/  STL [R1+0x374], R3 ;  /* 0x0003740301007387 */ /* 0x0005e20000100800 */
[----:B-1----:R-:W-:Y:S02]  /*86c10*/  F2FP.BF16.PACK_AB R2, R14, R15 ;  /* 0x0000000f0e02723e */ /* 0x002fe400000010ff */
[----:B0-----:R-:W-:-:S03]  /*86c20*/  F2FP.BF16.PACK_AB R0, R18, R19 ;  /* 0x000000131200723e */ /* 0x001fc600000010ff */
[----:B------:R0:W-:Y:S01]  /*86c30*/  STL [R1+0x370], R2 ;  /* 0x0003700201007387 */ /* 0x0001e20000100800 */
[----:B--2---:R-:W-:-:S03]  /*86c40*/  F2FP.BF16.PACK_AB R3, R24, R25 ;  /* 0x000000191803723e */ /* 0x004fc600000010ff */
[----:B------:R1:W-:Y:S04]  /*86c50*/  STL [R1+0x36c], R0 ;  /* 0x00036c0001007387 */ /* 0x0003e80000100800 */
[----:B------:R-:W-:Y:S04]  /*86c60*/  STL [R1+0x368], R3 ;  /* 0x0003680301007387 */ /* 0x000fe80000100800 */
[----:B------:R-:W2:Y:S01]  /*86c70*/  LDL.LU R29, [R1+0x5d8] ;  /* 0x0005d800011d7983 */ /* 0x000ea20000300800 */
[----:B0-----:R-:W-:Y:S02]  /*86c80*/  F2FP.BF16.PACK_AB R2, R26, R27 ;  /* 0x0000001b1a02723e */ /* 0x001fe400000010ff */
[----:B-1----:R-:W-:-:S03]  /*86c90*/  F2FP.BF16.PACK_AB R0, R6, R7 ;  /* 0x000000070600723e */ /* 0x002fc600000010ff */
        /* <DEDUP_REMOVED lines=36> */
[----:B------:R-:W3:Y:S04]  /*86ee0*/  LDL.LU R28, [R1+0x5ec] ;  /* 0x0005ec00011c7983 */ /* 0x000ee80000300800 */
[----:B---3--:R0:W-:Y:S04]  /*86ef0*/  STL [R1+0x2530], R28 ;  /* 0x0025301c01007387 */ /* 0x0081e80000100800 */
        /* <DEDUP_REMOVED lines=34> */
[----:B0-----:R-:W2:Y:S04]  /*87120*/  LDL.LU R28, [R1+0x24c] ;  /* 0x00024c00011c7983 */ /* 0x001ea80000300800 */
[----:B------:R-:W3:Y:S04]  /*87130*/  LDL.LU R16, [R1+0x5e8] ;  /* 0x0005e80001107983 */ /* 0x000ee80000300800 */
[----:B------:R-:W4:Y:S04]  /*87140*/  LDL.LU R17, [R1+0x5fc] ;  /* 0x0005fc0001117983 */ /* 0x000f280000300800 */
[----:B------:R-:W4:Y:S04]  /*87150*/  LDL.LU R12, [R1+0x5f8] ;  /* 0x0005f800010c7983 */ /* 0x000f280000300800 */
[----:B------:R-:W5:Y:S04]  /*87160*/  LDL.LU R13, [R1+0x254] ;  /* 0x00025400010d7983 */ /* 0x000f680000300800 */
        /* <DEDUP_REMOVED lines=23> */
[----:B--2---:R-:W-:-:S03]  /*872e0*/  F2FP.BF16.PACK_AB R29, R28, R29 ;  /* 0x0000001d1c1d723e */ /* 0x004fc600000010ff */
        /* <DEDUP_REMOVED lines=68> */
[----:B------:R-:W3:Y:S04]  /*87730*/  LDL.LU R28, [R1+0x2530] ;  /* 0x00253000011c7983 */ /* 0x000ee80000300800 */
[----:B------:R-:W-:Y:S01]  /*87740*/  STL [R1+0x318], R29 ;  /* 0x0003181d01007387 */ /* 0x000fe20000100800 */
[----:B---3--:R-:W-:Y:S02]  /*87750*/  F2FP.BF16.PACK_AB R28, R28, R16 ;  /* 0x000000101c1c723e */ /* 0x008fe400000010ff */
[----:B----4-:R-:W-:Y:S02]  /*87760*/  F2FP.BF16.PACK_AB R16, R17, R12 ;  /* 0x0000000c1110723e */ /* 0x010fe400000010ff */
[----:B-----5:R-:W-:Y:S02]  /*87770*/  F2FP.BF16.PACK_AB R12, R13, R8 ;  /* 0x000000080d0c723e */ /* 0x020fe400000010ff */
[----:B------:R-:W-:Y:S01]  /*87780*/  F2FP.BF16.PACK_AB R8, R9, R0 ;  /* 0x000000000908723e */ /* 0x000fe200000010ff */
[----:B------:R-:W-:Y:S01]  /*87790*/  STL [R1+0x314], R28 ;  /* 0x0003141c01007387 */ /* 0x000fe20000100800 */
[----:B------:R-:W-:-:S02]  /*877a0*/  F2FP.BF16.PACK_AB R0, R5, R3 ;  /* 0x000000030500723e */ /* 0x000fc400000010ff */
[----:B------:R-:W-:Y:S01]  /*877b0*/  F2FP.BF16.PACK_AB R3, R4, R2 ;  /* 0x000000020403723e */ /* 0x000fe200000010ff */
[----:B------:R-:W-:Y:S01]  /*877c0*/  STL [R1+0x310], R16 ;  /* 0x0003101001007387 */ /* 0x000fe20000100800 */
[----:B------:R-:W-:-:S03]  /*877d0*/  F2FP.BF16.PACK_AB R2, R20, R21 ;  /* 0x000000151402723e */ /* 0x000fc600000010ff */
[----:B------:R-:W-:Y:S04]  /*877e0*/  STL [R1+0x30c], R12 ;  /* 0x00030c0c01007387 */ /* 0x000fe80000100800 */
[----:B------:R-:W-:Y:S04]  /*877f0*/  STL [R1+0x308], R8 ;  /* 0x0003080801007387 */ /* 0x000fe80000100800 */
[----:B------:R0:W-:Y:S04]  /*87800*/  STL [R1+0x304], R0 ;  /* 0x0003040001007387 */ /* 0x0001e80000100800 */
[----:B------:R1:W-:Y:S01]  /*87810*/  STL [R1+0x300], R3 ;  /* 0x0003000301007387 */ /* 0x0003e20000100800 */
[----:B0-----:R-:W-:-:S03]  /*87820*/  F2FP.BF16.PACK_AB R0, R22, R23 ;  /* 0x000000171600723e */ /* 0x001fc600000010ff */
[----:B------:R0:W-:Y:S01]  /*87830*/  STL [R1+0x2fc], R2 ;  /* 0x0002fc0201007387 */ /* 0x0001e20000100800 */
[----:B-1----:R-:W-:-:S03]  /*87840*/  F2FP.BF16.PACK_AB R3, R10, R11 ;  /* 0x0000000b0a03723e */ /* 0x002fc600000010ff */
[----:B------:R1:W-:Y:S04]  /*87850*/  STL [R1+0x2f8], R0 ;  /* 0x0002f80001007387 */ /* 0x0003e80000100800 */
[----:B------:R2:W-:Y:S01]  /*87860*/  STL [R1+0x2f4], R3 ;  /* 0x0002f40301007387 */ /* 0x0005e20000100800 */
[----:B0-----:R-:W-:Y:S02]  /*87870*/  F2FP.BF16.PACK_AB R2, R14, R15 ;  /* 0x0000000f0e02723e */ /* 0x001fe400000010ff */
[----:B-1----:R-:W-:-:S03]  /*87880*/  F2FP.BF16.PACK_AB R0, R18, R19 ;  /* 0x000000131200723e */ /* 0x002fc600000010ff */
        /* <DEDUP_REMOVED lines=762> */
[----:B------:R-:W2:Y:S03]  /*8a830*/  LDL.LU R28, [R1+0x2310] ;  /* 0x00231000011c7983 */ /* 0x000ea60000300800 */
[----:B------:R0:W-:Y:S02]  /*8a840*/  STL [R1+0xe0], R29 ;  /* 0x0000e01d01007387 */ /* 0x0001e40000100800 */
[----:B0-----:R-:W2:Y:S02]  /*8a850*/  LDL.LU R29, [R1+0x230c] ;  /* 0x00230c00011d7983 */ /* 0x001ea40000300800 */
[----:B--2---:R-:W-:Y:S02]  /*8a860*/  F2FP.BF16.PACK_AB R29, R28, R29 ;  /* 0x0000001d1c1d723e */ /* 0x004fe400000010ff */
[----:B------:R-:W2:Y:S03]  /*8a870*/  LDL.LU R28, [R1+0x2308] ;  /* 0x00230800011c7983 */ /* 0x000ea60000300800 */
[----:B------:R0:W-:Y:S02]  /*8a880*/  STL [R1+0xdc], R29 ;  /* 0x0000dc1d01007387 */ /* 0x0001e40000100800 */
[----:B0-----:R-:W2:Y:S02]  /*8a890*/  LDL.LU R29, [R1+0x2304] ;  /* 0x00230400011d7983 */ /* 0x001ea40000300800 */
[----:B--2---:R-:W-:-:S02]  /*8a8a0*/  F2FP.BF16.PACK_AB R29, R28, R29 ;  /* 0x0000001d1c1d723e */ /* 0x004fc400000010ff */
[----:B------:R-:W3:Y:S03]  /*8a8b0*/  LDL.LU R28, [R1+0x2300] ;  /* 0x00230000011c7983 */ /* 0x000ee60000300800 */
[----:B------:R-:W-:Y:S01]  /*8a8c0*/  STL [R1+0xd8], R29 ;  /* 0x0000d81d01007387 */ /* 0x000fe20000100800 */
[----:B---3--:R-:W-:Y:S01]  /*8a8d0*/  F2FP.BF16.PACK_AB R28, R28, R16 ;  /* 0x000000101c1c723e */ /* 0x008fe200000010ff */
[----:B----4-:R-:W-:Y:S01]  /*8a8e0*/  F2FP.BF16.PACK_AB R16, R17, R12 ;  /* 0x0000000c1110723e */ /* 0x010fe200000010ff */
[----:B-----5:R-:W-:Y:S01]  /*8a8f0*/  F2FP.BF16.PACK_AB R12, R13, R8 ;  /* 0x000000080d0c723e */ /* 0x020fe200000010ff */
[----:B------:R-:W-:Y:S01]  /*8a900*/  F2FP.BF16.PACK_AB R8, R9, R0 ;  /* 0x000000000908723e */ /* 0x000fe200000010ff */
[----:B------:R-:W-:Y:S01]  /*8a910*/  F2FP.BF16.PACK_AB R0, R5, R3 ;  /* 0x000000030500723e */ /* 0x000fe200000010ff */
[----:B------:R-:W-:Y:S01]  /*8a920*/  STL [R1+0xd4], R28 ;  /* 0x0000d41c01007387 */ /* 0x000fe20000100800 */
[----:B------:R-:W-:Y:S01]  /*8a930*/  F2FP.BF16.PACK_AB R3, R4, R2 ;  /* 0x000000020403723e */ /* 0x000fe200000010ff */
[----:B------:R-:W-:Y:S02]  /*8a940*/  STL [R1+0xd0], R16 ;  /* 0x0000d01001007387 */ /* 0x000fe40000100800 */
[----:B------:R-:W-:Y:S01]  /*8a950*/  STL [R1+0xcc], R12 ;  /* 0x0000cc0c01007387 */ /* 0x000fe20000100800 */
[----:B------:R-:W-:Y:S01]  /*8a960*/  STL [R1+0xc8], R8 ;  /* 0x0000c80801007387 */ /* 0x000fe20000100800 */
[----:B------:R-:W-:Y:S01]  /*8a970*/  F2FP.BF16.PACK_AB R2, R20, R21 ;  /* 0x000000151402723e */ /* 0x000fe200000010ff */
[----:B------:R0:W-:Y:S02]  /*8a980*/  STL [R1+0xc4], R0 ;  /* 0x0000c40001007387 */ /* 0x0001e40000100800 */
[----:B------:R1:W-:Y:S02]  /*8a990*/  STL [R1+0xc0], R3 ;  /* 0x0000c00301007387 */ /* 0x0003e40000100800 */
[----:B------:R2:W-:Y:S01]  /*8a9a0*/  STL [R1+0xbc], R2 ;  /* 0x0000bc0201007387 */ /* 0x0005e20000100800 */
[----:B0-----:R-:W-:-:S02]  /*8a9b0*/  F2FP.BF16.PACK_AB R0, R22, R23 ;  /* 0x000000171600723e */ /* 0x001fc400000010ff */
[----:B-1----:R-:W-:Y:S02]  /*8a9c0*/  F2FP.BF16.PACK_AB R3, R10, R11 ;  /* 0x0000000b0a03723e */ /* 0x002fe400000010ff */
[----:B--2---:R-:W-:Y:S01]  /*8a9d0*/  F2FP.BF16.PACK_AB R2, R14, R15 ;  /* 0x0000000f0e02723e */ /* 0x004fe200000010ff */
[----:B------:R0:W-:Y:S02]  /*8a9e0*/  STL [R1+0xb8], R0 ;  /* 0x0000b80001007387 */ /* 0x0001e40000100800 */
[----:B------:R1:W-:Y:S02]  /*8a9f0*/  STL [R1+0xb4], R3 ;  /* 0x0000b40301007387 */ /* 0x0003e40000100800 */
[----:B------:R2:W-:Y:S01]  /*8aa00*/  STL [R1+0xb0], R2 ;  /* 0x0000b00201007387 */ /* 0x0005e20000100800 */
[----:B0-----:R-:W-:Y:S02]  /*8aa10*/  F2FP.BF16.PACK_AB R0, R18, R19 ;  /* 0x000000131200723e */ /* 0x001fe400000010ff */
[----:B-1----:R-:W-:-:S03]  /*8aa20*/  F2FP.BF16.PACK_AB R3, R24, R25 ;  /* 0x000000191803723e */ /* 0x002fc600000010ff */
[----:B------:R0:W-:Y:S02]  /*8aa30*/  STL [R1+0xac], R0 ;  /* 0x0000ac0001007387 */ /* 0x0001e40000100800 */
[----:B------:R-:W-:Y:S02]  /*8aa40*/  STL [R1+0xa8], R3 ;  /* 0x0000a80301007387 */ /* 0x000fe40000100800 */
[----:B------:R-:W3:Y:S01]  /*8aa50*/  LDL.LU R29, [R1+0xc48] ;  /* 0x000c4800011d7983 */ /* 0x000ee20000300800 */
[----:B--2---:R-:W-:Y:S02]  /*8aa60*/  F2FP.BF16.PACK_AB R2, R26, R27 ;  /* 0x0000001b1a02723e */ /* 0x004fe400000010ff */
[----:B0-----:R-:W-:-:S03]  /*8aa70*/  F2FP.BF16.PACK_AB R0, R6, R7 ;  /* 0x000000070600723e */ /* 0x001fc600000010ff */
[----:B------:R-:W-:Y:S04]  /*8aa80*/  STL [R1+0xa4], R2 ;  /* 0x0000a40201007387 */ /* 0x000fe80000100800 */
[----:B---3--:R0:W-:Y:S01]  /*8aa90*/  STL [R1+0x2278], R29 ;  /* 0x0022781d01007387 */ /* 0x0081e20000100800 */
[----:B------:R-:W-:Y:S03]  /*8aaa0*/  STL [R1+0xa0], R0 ;  /* 0x0000a00001007387 */ /* 0x000fe60000100800 */
        /* <DEDUP_REMOVED lines=32> */
[----:B0-----:R-:W2:Y:S01]  /*8acb0*/  LDL.LU R29, [R1+0xb38] ;  /* 0x000b3800011d7983 */ /* 0x001ea20000300800 */
[----:B------:R-:W3:Y:S03]  /*8acc0*/  LDL.LU R28, [R1+0xc5c] ;  /* 0x000c5c00011c7983 */ /* 0x000ee60000300800 */
        /* <DEDUP_REMOVED lines=35> */
[----:B0-----:R-:W2:Y:S01]  /*8af00*/  LDL.LU R28, [R1+0xb3c] ;  /* 0x000b3c00011c7983 */ /* 0x001ea20000300800 */
[----:B------:R-:W3:Y:S02]  /*8af10*/  LDL.LU R16, [R1+0xc58] ;  /* 0x000c580001107983 */ /* 0x000ee40000300800 */
[----:B------:R-:W4:Y:S02]  /*8af20*/  LDL.LU R17, [R1+0xc6c] ;  /* 0x000c6c0001117983 */ /* 0x000f240000300800 */
[----:B------:R-:W4:Y:S01]  /*8af30*/  LDL.LU R12, [R1+0xc68] ;  /* 0x000c6800010c7983 */ /* 0x000f220000300800 */
[----:B------:R-:W5:Y:S01]  /*8af40*/  LDL.LU R13, [R1+0xc34] ;  /* 0x000c3400010d7983 */ /* 0x000f620000300800 */
[----:B------:R-:W5:Y:S02]  /*8af50*/  LDL.LU R8, [R1+0xc30] ;  /* 0x000c300001087983 */ /* 0x000f640000300800 */
        /* <DEDUP_REMOVED lines=112> */
[----:B------:R-:W-:Y:S01]  /*8b660*/  STL [R1+0x30], R2 ;  /* 0x0000300201007387 */ /* 0x000fe20000100800 */
[----:B0-----:R-:W-:Y:S02]  /*8b670*/  F2FP.BF16.PACK_AB R0, R18, R19 ;  /* 0x000000131200723e */ /* 0x001fe400000010ff */
[----:B-1----:R-:W-:-:S03]  /*8b680*/  F2FP.BF16.PACK_AB R3, R24, R25 ;  /* 0x000000191803723e */ /* 0x002fc600000010ff */
[----:B------:R0:W-:Y:S02]  /*8b690*/  STL [R1+0x2c], R0 ;  /* 0x00002c0001007387 */ /* 0x0001e40000100800 */
[----:B------:R-:W-:Y:S01]  /*8b6a0*/  STL [R1+0x28], R3 ;  /* 0x0000280301007387 */ /* 0x000fe20000100800 */
[----:B0-----:R-:W-:Y:S02]  /*8b6b0*/  F2FP.BF16.PACK_AB R0, R6, R7 ;  /* 0x000000070600723e */ /* 0x001fe400000010ff */
[----:B------:R-:W2:Y:S01]  /*8b6c0*/  LDL.LU R7, [R1+0xd18] ;  /* 0x000d180001077983 */ /* 0x000ea20000300800 */
[----:B------:R-:W-:-:S05]  /*8b6d0*/  F2FP.BF16.PACK_AB R2, R26, R27 ;  /* 0x0000001b1a02723e */ /* 0x000fca00000010ff */
[----:B------:R-:W-:Y:S04]  /*8b6e0*/  STL [R1+0x24], R2 ;  /* 0x0000240201007387 */ /* 0x000fe80000100800 */
[----:B--2---:R0:W-:Y:S01]  /*8b6f0*/  STL [R1+0x2234], R7 ;  /* 0x0022340701007387 */ /* 0x0041e20000100800 */
        /* <DEDUP_REMOVED lines=35> */
[----:B------:R-:W3:Y:S03]  /*8b930*/  LDL.LU R5, [R1+0xd38] ;  /* 0x000d380001057983 */ /* 0x000ee60000300800 */
[----:B---3--:R0:W-:Y:S04]  /*8b940*/  STL [R1+0x222c], R5 ;  /* 0x00222c0501007387 */ /* 0x0081e80000100800 */
[----:B0-----:R-:W3:Y:S01]  /*8b950*/  LDL.LU R5, [R1+0xd2c] ;  /* 0x000d2c0001057983 */ /* 0x001ee20000300800 */
[----:B------:R-:W4:Y:S03]  /*8b960*/  LDL.LU R4, [R1+0xd48] ;  /* 0x000d480001047983 */ /* 0x000f260000300800 */
[----:B----4-:R0:W-:Y:S04]  /*8b970*/  STL [R1+0x2228], R4 ;  /* 0x0022280401007387 */ /* 0x0101e80000100800 */
[----:B0-----:R-:W4:Y:S01]  /*8b980*/  LDL.LU R4, [R1+0xd3c] ;  /* 0x000d3c0001047983 */ /* 0x001f220000300800 */
[----:B------:R-:W5:Y:S03]  /*8b990*/  LDL.LU R11, [R1+0xd10] ;  /* 0x000d1000010b7983 */ /* 0x000f660000300800 */
[----:B-----5:R0:W-:Y:S04]  /*8b9a0*/  STL [R1+0x2224], R11 ;  /* 0x0022240b01007387 */ /* 0x0201e80000100800 */
[----:B0-----:R-:W5:Y:S01]  /*8b9b0*/  LDL.LU R11, [R1+0xd4c] ;  /* 0x000d4c00010b7983 */ /* 0x001f620000300800 */
[----:B------:R-:W2:Y:S03]  /*8b9c0*/  LDL.LU R9, [R1+0xd24] ;  /* 0x000d240001097983 */ /* 0x000ea60000300800 */
[----:B--2---:R0:W-:Y:S04]  /*8b9d0*/  STL [R1+0x2220], R9 ;  /* 0x0022200901007387 */ /* 0x0041e80000100800 */
[----:B0-----:R-:W2:Y:S01]  /*8b9e0*/  LDL.LU R9, [R1+0xd14] ;  /* 0x000d140001097983 */ /* 0x001ea20000300800 */
[----:B------:R-:W2:Y:S02]  /*8b9f0*/  LDL.LU R10, [R1+0xd20] ;  /* 0x000d2000010a7983 */ /* 0x000ea40000300800 */
[----:B------:R-:W2:Y:S02]  /*8ba00*/  LDL.LU R8, [R1+0xd34] ;  /* 0x000d340001087983 */ /* 0x000ea40000300800 */
[----:B------:R-:W2:Y:S02]  /*8ba10*/  LDL.LU R15, [R1+0xd58] ;  /* 0x000d5800010f7983 */ /* 0x000ea40000300800 */
[----:B--2---:R0:W-:Y:S04]  /*8ba20*/  STL [R1+0x2214], R15 ;  /* 0x0022140f01007387 */ /* 0x0041e80000100800 */
[----:B0-----:R-:W2:Y:S01]  /*8ba30*/  LDL.LU R15, [R1+0xd44] ;  /* 0x000d4400010f7983 */ /* 0x001ea20000300800 */
        /* <DEDUP_REMOVED lines=16> */
[----:B------:R-:W2:Y:S01]  /*8bb40*/  LDL.LU R28, [R1+0xdac] ;  /* 0x000dac00011c7983 */ /* 0x000ea20000300800 */
[----:B------:R-:W-:-:S02]  /*8bb50*/  F2FP.BF16.PACK_AB R7, R6, R7 ;  /* 0x000000070607723e */ /* 0x000fc400000010ff */
        /* <DEDUP_REMOVED lines=14> */
[----:B------:R0:W-:Y:S03]  /*8bc40*/  STL [R1+0x1c], R7 ;  /* 0x00001c0701007387 */ /* 0x0001e60000100800 */
        /* <DEDUP_REMOVED lines=27> */
[----:B------:R0:W-:Y:S02]  /*8be00*/  STL [R1], R7 ;  /* 0x0000000701007387 */ /* 0x0001e40000100800 */
[----:B0-----:R-:W2:Y:S02]  /*8be10*/  LDL.LU R7, [R1+0x2234] ;  /* 0x0022340001077983 */ /* 0x001ea40000300800 */
[----:B--2---:R-:W-:Y:S02]  /*8be20*/  F2FP.BF16.PACK_AB R7, R6, R7 ;  /* 0x000000070607723e */ /* 0x004fe400000010ff */
[----:B------:R-:W3:Y:S02]  /*8be30*/  LDL.LU R6, [R1+0x2230] ;  /* 0x0022300001067983 */ /* 0x000ee40000300800 */
[----:B---3--:R-:W-:-:S02]  /*8be40*/  F2FP.BF16.PACK_AB R6, R5, R6 ;  /* 0x000000060506723e */ /* 0x008fc400000010ff */
[----:B------:R-:W4:Y:S02]  /*8be50*/  LDL.LU R5, [R1+0x222c] ;  /* 0x00222c0001057983 */ /* 0x000f240000300800 */
[----:B----4-:R-:W-:Y:S02]  /*8be60*/  F2FP.BF16.PACK_AB R5, R4, R5 ;  /* 0x000000050405723e */ /* 0x010fe400000010ff */
[----:B------:R-:W5:Y:S02]  /*8be70*/  LDL.LU R4, [R1+0x2228] ;  /* 0x0022280001047983 */ /* 0x000f640000300800 */
[----:B-----5:R-:W-:Y:S02]  /*8be80*/  F2FP.BF16.PACK_AB R4, R11, R4 ;  /* 0x000000040b04723e */ /* 0x020fe400000010ff */
[----:B------:R-:W2:Y:S02]  /*8be90*/  LDL.LU R11, [R1+0x2224] ;  /* 0x00222400010b7983 */ /* 0x000ea40000300800 */
[----:B--2---:R-:W-:-:S02]  /*8bea0*/  F2FP.BF16.PACK_AB R11, R9, R11 ;  /* 0x0000000b090b723e */ /* 0x004fc400000010ff */
[----:B------:R-:W2:Y:S02]  /*8beb0*/  LDL.LU R9, [R1+0x2220] ;  /* 0x0022200001097983 */ /* 0x000ea40000300800 */
[----:B--2---:R-:W-:Y:S02]  /*8bec0*/  F2FP.BF16.PACK_AB R10, R9, R10 ;  /* 0x0000000a090a723e */ /* 0x004fe400000010ff */
[----:B------:R-:W2:Y:S02]  /*8bed0*/  LDL.LU R9, [R1+0x221c] ;  /* 0x00221c0001097983 */ /* 0x000ea40000300800 */
[----:B--2---:R-:W-:Y:S02]  /*8bee0*/  F2FP.BF16.PACK_AB R9, R8, R9 ;  /* 0x000000090809723e */ /* 0x004fe400000010ff */
        /* <DEDUP_REMOVED lines=20> */
[----:B------:R-:W2:Y:S01]  /*8c030*/  LDL.LU R28, [R1+0x21f0] ;  /* 0x0021f000011c7983 */ /* 0x000ea20000300800 */
[----:B------:R-:W-:Y:S02]  /*8c040*/  F2FP.BF16.PACK_AB R21, R29, R21 ;  /* 0x000000151d15723e */ /* 0x000fe400000010ff */
[----:B--2---:R-:W-:Y:S02]  /*8c050*/  F2FP.BF16.PACK_AB R22, R28, R22 ;  /* 0x000000161c16723e */ /* 0x004fe400000010ff */
[----:B------:R-:W2:Y:S01]  /*8c060*/  LDL.LU R28, [R1+0x21ec] ;  /* 0x0021ec00011c7983 */ /* 0x000ea20000300800 */
[----:B------:R-:W2:Y:S01]  /*8c070*/  LDL.LU R29, [R1+0x21e8] ;  /* 0x0021e800011d7983 */ /* 0x000ea20000300800 */
[----:B------:R-:W-:Y:S02]  /*8c080*/  F2FP.BF16.PACK_AB R25, R24, R25 ;  /* 0x000000191819723e */ /* 0x000fe400000010ff */
[----:B------:R-:W-:Y:S02]  /*8c090*/  F2FP.BF16.PACK_AB R20, R0, R20 ;  /* 0x000000140014723e */ /* 0x000fe400000010ff */
[----:B------:R-:W-:-:S02]  /*8c0a0*/  F2FP.BF16.PACK_AB R27, R3, R27 ;  /* 0x0000001b031b723e */ /* 0x000fc400000010ff */
[----:B------:R-:W-:Y:S02]  /*8c0b0*/  F2FP.BF16.PACK_AB R26, R2, R26 ;  /* 0x0000001a021a723e */ /* 0x000fe400000010ff */
[----:B--2---:R-:W-:Y:S02]  /*8c0c0*/  F2FP.BF16.PACK_AB R24, R29, R28 ;  /* 0x0000001c1d18723e */ /* 0x004fe400000010ff */
.L_x_1:
[----:B------:R-:W2:Y:S04]  /*8c0d0*/  LDL.LU R28, [R1+0x1df0] ;  /* 0x001df000011c7983 */ /* 0x000ea80000300800 */
[----:B------:R-:W3:Y:S04]  /*8c0e0*/  LDL.LU R2, [R1+0x1dec] ;  /* 0x001dec0001027983 */ /* 0x000ee80000300800 */
[----:B------:R-:W4:Y:S04]  /*8c0f0*/  LDL.LU R3, [R1+0x1de8] ;  /* 0x001de80001037983 */ /* 0x000f280000300800 */
[----:B------:R1:W-:Y:S04]  /*8c100*/  STL [R1+0x227c], R29 ;  /* 0x00227c1d01007387 */ /* 0x0003e80000100800 */
[----:B0-----:R-:W0:Y:S04]  /*8c110*/  S2R R0, SR_TID.X ;  /* 0x0000000000007919 */ /* 0x001e280000002100 */
[----:B------:R-:W-:Y:S04]  /*8c120*/  STL [R1+0x2280], R26 ;  /* 0x0022801a01007387 */ /* 0x000fe80000100800 */
[----:B-1----:R-:W1:Y:S04]  /*8c130*/  S2R R29, SR_TID.X ;  /* 0x00000000001d7919 */ /* 0x002e680000002100 */
[----:B------:R-:W-:Y:S01]  /*8c140*/  STL [R1+0x24f0], R22 ;  /* 0x0024f01601007387 */ /* 0x000fe20000100800 */
[----:B0-----:R-:W-:-:S03]  /*8c150*/  LOP3.LUT R0, R0, 0x7f, RZ, 0xc0, !PT ;  /* 0x0000007f00007812 */ /* 0x001fc600078ec0ff */
[----:B------:R-:W-:Y:S01]  /*8c160*/  BAR.SYNC.DEFER_BLOCKING 0x0 ;  /* 0x0000000000007b1d */ /* 0x000fe20000010000 */
[----:B--2---:R-:W-:Y:S01]  /*8c170*/  ISETP.GE.AND P1, PT, R28, c[0x0][0x17c], PT ;  /* 0x00005f001c007a0c */ /* 0x004fe20003f26270 */
[C---:B-1----:R-:W-:Y:S01]  /*8c180*/  IMAD.SHL.U32 R28, R29.reuse, 0x800, RZ ;  /* 0x000008001d1c7824 */ /* 0x042fe200078e00ff */
[----:B---3--:R-:W-:Y:S01]  /*8c190*/  ISETP.GE.AND P0, PT, R2, c[0x0][0x17c], PT ;  /* 0x00005f0002007a0c */ /* 0x008fe20003f06270 */
[----:B------:R-:W-:-:S03]  /*8c1a0*/  IMAD.SHL.U32 R2, R29, 0x20, RZ ;  /* 0x000000201d027824 */ /* 0x000fc600078e00ff */
[----:B------:R-:W-:-:S05]  /*8c1b0*/  LOP3.LUT R28, R28, 0x3000, RZ, 0xc0, !PT ;  /* 0x000030001c1c7812 */ /* 0x000fca00078ec0ff */
[----:B------:R-:W-:Y:S02]  /*8c1c0*/  IMAD R28, R0, 0x10, R28 ;  /* 0x00000010001c7824 */ /* 0x000fe400078e021c */
[----:B------:R-:W-:-:S05]  /*8c1d0*/  IMAD.SHL.U32 R0, R29, 0x200, RZ ;  /* 0x000002001d007824 */ /* 0x000fca00078e00ff */
[----:B------:R-:W-:-:S04]  /*8c1e0*/  LOP3.LUT R0, R0, 0x3000, RZ, 0xc0, !PT ;  /* 0x0000300000007812 */ /* 0x000fc800078ec0ff */
[----:B------:R-:W-:Y:S01]  /*8c1f0*/  LOP3.LUT R0, R0, 0x60, R2, 0xf8, !PT ;  /* 0x0000006000007812 */ /* 0x000fe200078ef802 */
[----:B------:R-:W-:-:S05]  /*8c200*/  IMAD.SHL.U32 R2, R29, 0x4, RZ ;  /* 0x000000041d027824 */ /* 0x000fca00078e00ff */
[----:B------:R-:W-:-:S05]  /*8c210*/  LOP3.LUT R0, R0, 0x170, R2, 0x78, !PT ;  /* 0x0000017000007812 */ /* 0x000fca00078e7802 */
[----:B----4-:R-:W-:-:S05]  /*8c220*/  IMAD.IADD R0, R0, 0x1, R3 ;  /* 0x0000000100007824 */ /* 0x010fca00078e0203 */
[----:B------:R0:W-:Y:S04]  /*8c230*/  STS.128 [R0+0x200], R16 ;  /* 0x0002001000007388 */ /* 0x0001e80000000c00 */
[----:B------:R1:W-:Y:S04]  /*8c240*/  STS.128 [R0+0x80], R20 ;  /* 0x0000801400007388 */ /* 0x0003e80000000c00 */
[----:B------:R-:W-:Y:S04]  /*8c250*/  STS.128 [R0], R24 ;  /* 0x0000001800007388 */ /* 0x000fe80000000c00 */
[----:B0-----:R-:W2:Y:S04]  /*8c260*/  LDL.LU R16, [R1+0x90] ;  /* 0x0000900001107983 */ /* 0x001ea80000300800 */
[----:B------:R-:W2:Y:S04]  /*8c270*/  LDL.LU R17, [R1+0x94] ;  /* 0x0000940001117983 */ /* 0x000ea80000300800 */
[----:B------:R-:W3:Y:S04]  /*8c280*/  LDL.LU R18, [R1+0x98] ;  /* 0x0000980001127983 */ /* 0x000ee80000300800 */
[----:B------:R-:W3:Y:S04]  /*8c290*/  LDL.LU R19, [R1+0x9c] ;  /* 0x00009c0001137983 */ /* 0x000ee80000300800 */
[----:B---3--:R-:W-:Y:S04]  /*8c2a0*/  STL.64 [R1+0x2500], R18 ;  /* 0x0025001201007387 */ /* 0x008fe80000100a00 */
[----:B--2---:R0:W-:Y:S04]  /*8c2b0*/  STL.64 [R1+0x24f8], R16 ;  /* 0x0024f81001007387 */ /* 0x0041e80000100a00 */
[----:B-1----:R-:W2:Y:S04]  /*8c2c0*/  LDL.LU R20, [R1+0x60] ;  /* 0x0000600001147983 */ /* 0x002ea80000300800 */
[----:B------:R-:W2:Y:S04]  /*8c2d0*/  LDL.LU R21, [R1+0x64] ;  /* 0x0000640001157983 */ /* 0x000ea80000300800 */
[----:B------:R-:W3:Y:S04]  /*8c2e0*/  LDL.LU R22, [R1+0x68] ;  /* 0x0000680001167983 */ /* 0x000ee80000300800 */
[----:B------:R-:W3:Y:S04]  /*8c2f0*/  LDL.LU R23, [R1+0x6c] ;  /* 0x00006c0001177983 */ /* 0x000ee80000300800 */
[----:B---3--:R-:W-:Y:S04]  /*8c300*/  STL.64 [R1+0x2510], R22 ;  /* 0x0025101601007387 */ /* 0x008fe80000100a00 */
[----:B--2---:R-:W-:Y:S04]  /*8c310*/  STL.64 [R1+0x2508], R20 ;  /* 0x0025081401007387 */ /* 0x004fe80000100a00 */
[----:B0-----:R-:W2:Y:S04]  /*8c320*/  LDL.LU R16, [R1+0x50] ;  /* 0x0000500001107983 */ /* 0x001ea80000300800 */
[----:B------:R-:W2:Y:S04]  /*8c330*/  LDL.LU R17, [R1+0x54] ;  /* 0x0000540001117983 */ /* 0x000ea80000300800 */
[----:B------:R-:W3:Y:S04]  /*8c340*/  LDL.LU R18, [R1+0x58] ;  /* 0x0000580001127983 */ /* 0x000ee80000300800 */
[----:B------:R-:W3:Y:S04]  /*8c350*/  LDL.LU R19, [R1+0x5c] ;  /* 0x00005c0001137983 */ /* 0x000ee80000300800 */
[----:B------:R-:W4:Y:S04]  /*8c360*/  LDL.LU R24, [R1+0x10] ;  /* 0x0000100001187983 */ /* 0x000f280000300800 */
[----:B------:R-:W4:Y:S04]  /*8c370*/  LDL.LU R25, [R1+0x14] ;  /* 0x0000140001197983 */ /* 0x000f280000300800 */
[----:B------:R-:W4:Y:S04]  /*8c380*/  LDL.LU R26, [R1+0x18] ;  /* 0x00001800011a7983 */ /* 0x000f280000300800 */
[----:B------:R-:W4:Y:S04]  /*8c390*/  LDL.LU R27, [R1+0x1c] ;  /* 0x00001c00011b7983 */ /* 0x000f280000300800 */
[----:B---3--:R-:W-:Y:S04]  /*8c3a0*/  STL.64 [R1+0x2520], R18 ;  /* 0x0025201201007387 */ /* 0x008fe80000100a00 */
[----:B--2---:R0:W-:Y:S04]  /*8c3b0*/  STL.64 [R1+0x2518], R16 ;  /* 0x0025181001007387 */ /* 0x0041e80000100a00 */
[----:B0-----:R-:W2:Y:S04]  /*8c3c0*/  LDL.LU R16, [R1+0x30] ;  /* 0x0000300001107983 */ /* 0x001ea80000300800 */
[----:B------:R-:W2:Y:S04]  /*8c3d0*/  LDL.LU R17, [R1+0x34] ;  /* 0x0000340001117983 */ /* 0x000ea80000300800 */
[----:B------:R-:W3:Y:S04]  /*8c3e0*/  LDL.LU R18, [R1+0x38] ;  /* 0x0000380001127983 */ /* 0x000ee80000300800 */
[----:B------:R-:W3:Y:S04]  /*8c3f0*/  LDL.LU R19, [R1+0x3c] ;  /* 0x00003c0001137983 */ /* 0x000ee80000300800 */
        /* <DEDUP_REMOVED lines=8> */
[----:B0-----:R-:W2:Y:S04]  /*8c480*/  LDL.LU R16, [R1] ;  /* 0x0000000001107983 */ /* 0x001ea80000300800 */
[----:B------:R-:W2:Y:S04]  /*8c490*/  LDL.LU R17, [R1+0x4] ;  /* 0x0000040001117983 */ /* 0x000ea80000300800 */
[----:B------:R-:W2:Y:S04]  /*8c4a0*/  LDL.LU R18, [R1+0x8] ;  /* 0x0000080001127983 */ /* 0x000ea80000300800 */
[----:B------:R-:W2:Y:S04]  /*8c4b0*/  LDL.LU R19, [R1+0xc] ;  /* 0x00000c0001137983 */ /* 0x000ea80000300800 */
[----:B------:R0:W-:Y:S04]  /*8c4c0*/  STS.128 [R0+0x280], R12 ;  /* 0x0002800c00007388 */ /* 0x0001e80000000c00 */
[----:B------:R-:W-:Y:S04]  /*8c4d0*/  STS.128 [R0+0x400], R8 ;  /* 0x0004000800007388 */ /* 0x000fe80000000c00 */
[----:B------:R1:W-:Y:S04]  /*8c4e0*/  STS.128 [R0+0x480], R4 ;  /* 0x0004800400007388 */ /* 0x0003e80000000c00 */
[----:B----4-:R-:W-:Y:S04]  /*8c4f0*/  STS.128 [R0+0x680], R24 ;  /* 0x0006801800007388 */ /* 0x010fe80000000c00 */
[----:B------:R-:W3:Y:S04]  /*8c500*/  LDL.LU R20, [R1+0x40] ;  /* 0x0000400001147983 */ /* 0x000ee80000300800 */
[----:B------:R-:W3:Y:S04]  /*8c510*/  LDL.LU R21, [R1+0x44] ;  /* 0x0000440001157983 */ /* 0x000ee80000300800 */
[----:B------:R-:W3:Y:S04]  /*8c520*/  LDL.LU R22, [R1+0x48] ;  /* 0x0000480001167983 */ /* 0x000ee80000300800 */
[----:B------:R-:W3:Y:S04]  /*8c530*/  LDL.LU R23, [R1+0x4c] ;  /* 0x00004c0001177983 */ /* 0x000ee80000300800 */
[----:B0-----:R-:W4:Y:S04]  /*8c540*/  LDL.LU R12, [R1+0x80] ;  /* 0x00008000010c7983 */ /* 0x001f280000300800 */
[----:B------:R-:W4:Y:S01]  /*8c550*/  LDL.LU R13, [R1+0x84] ;  /* 0x00008400010d7983 */ /* 0x000f220000300800 */
[----:B-1----:R-:W-:-:S03]  /*8c560*/  LOP3.LUT R4, R28, 0x20, RZ, 0x3c, !PT ;  /* 0x000000201c047812 */ /* 0x002fc600078e3cff */
[----:B------:R-:W4:Y:S04]  /*8c570*/  LDL.LU R14, [R1+0x88] ;  /* 0x00008800010e7983 */ /* 0x000f280000300800 */
[----:B------:R-:W4:Y:S04]  /*8c580*/  LDL.LU R15, [R1+0x8c] ;  /* 0x00008c00010f7983 */ /* 0x000f280000300800 */
[----:B------:R-:W5:Y:S04]  /*8c590*/  LDL.LU R8, [R1+0x70] ;  /* 0x0000700001087983 */ /* 0x000f680000300800 */
[----:B------:R-:W5:Y:S04]  /*8c5a0*/  LDL.LU R9, [R1+0x74] ;  /* 0x0000740001097983 */ /* 0x000f680000300800 */
[----:B------:R-:W5:Y:S04]  /*8c5b0*/  LDL.LU R10, [R1+0x78] ;  /* 0x00007800010a7983 */ /* 0x000f680000300800 */
[----:B------:R-:W5:Y:S01]  /*8c5c0*/  LDL.LU R11, [R1+0x7c] ;  /* 0x00007c00010b7983 */ /* 0x000f620000300800 */
[----:B------:R-:W-:-:S02]  /*8c5d0*/  LOP3.LUT R3, R28, 0x40, RZ, 0x3c, !PT ;  /* 0x000000401c037812 */ /* 0x000fc400078e3cff */
[----:B------:R-:W-:Y:S01]  /*8c5e0*/  LOP3.LUT R2, R28, 0x60, RZ, 0x3c, !PT ;  /* 0x000000601c027812 */ /* 0x000fe200078e3cff */
[----:B--2---:R-:W-:Y:S04]  /*8c5f0*/  STS.128 [R0+0x600], R16 ;  /* 0x0006001000007388 */ /* 0x004fe80000000c00 */
[----:B------:R-:W-:Y:S06]  /*8c600*/  BAR.SYNC.DEFER_BLOCKING 0x0 ;  /* 0x0000000000007b1d */ /* 0x000fec0000010000 */
[----:B------:R-:W0:Y:S04]  /*8c610*/  LDS.128 R16, [R28] ;  /* 0x000000001c107984 */ /* 0x000e280000000c00 */
[----:B------:R-:W-:Y:S04]  /*8c620*/  LDS.128 R24, [R28+0x800] ;  /* 0x000800001c187984 */ /* 0x000fe80000000c00 */
[----:B0-----:R-:W-:Y:S04]  /*8c630*/  STL.64 [R1+0x290], R16 ;  /* 0x0002901001007387 */ /* 0x001fe80000100a00 */
[----:B------:R-:W-:Y:S04]  /*8c640*/  STL.64 [R1+0x298], R18 ;  /* 0x0002981201007387 */ /* 0x000fe80000100a00 */
[----:B------:R-:W0:Y:S04]  /*8c650*/  LDS.128 R16, [R4] ;  /* 0x0000000004107984 */ /* 0x000e280000000c00 */
[----:B0-----:R-:W-:Y:S01]  /*8c660*/  STL [R1+0x2a4], R17 ;  /* 0x0002a41101007387 */ /* 0x001fe20000100800 */
[----:B------:R-:W-:-:S03]  /*8c670*/  IMAD.MOV.U32 R29, RZ, RZ, R16 ;  /* 0x000000ffff1d7224 */ /* 0x000fc600078e0010 */
[----:B------:R-:W-:Y:S04]  /*8c680*/  STL.64 [R1+0x3e0], R24 ;  /* 0x0003e01801007387 */ /* 0x000fe80000100a00 */
[----:B------:R-:W-:Y:S04]  /*8c690*/  STL.64 [R1+0x3e8], R26 ;  /* 0x0003e81a01007387 */ /* 0x000fe80000100a00 */
[----:B------:R-:W-:Y:S04]  /*8c6a0*/  STL.64 [R1+0x2a8], R18 ;  /* 0x0002a81201007387 */ /* 0x000fe80000100a00 */
[----:B------:R-:W0:Y:S04]  /*8c6b0*/  LDS.128 R16, [R3] ;  /* 0x0000000003107984 */ /* 0x000e280000000c00 */
[----:B------:R-:W1:Y:S04]  /*8c6c0*/  LDS.128 R24, [R4+0x800] ;  /* 0x0008000004187984 */ /* 0x000e680000000c00 */
[----:B0-----:R-:W-:Y:S04]  /*8c6d0*/  STL [R1+0x2b4], R17 ;  /* 0x0002b41101007387 */ /* 0x001fe80000100800 */
[----:B-1----:R-:W-:Y:S04]  /*8c6e0*/  STL.64 [R1+0x3f0], R24 ;  /* 0x0003f01801007387 */ /* 0x002fe80000100a00 */
[----:B------:R0:W-:Y:S04]  /*8c6f0*/  STL.64 [R1+0x3f8], R26 ;  /* 0x0003f81a01007387 */ /* 0x0001e80000100a00 */
[----:B------:R-:W-:Y:S01]  /*8c700*/  STL.64 [R1+0x2b8], R18 ;  /* 0x0002b81201007387 */ /* 0x000fe20000100a00 */
[----:B0-----:R-:W-:-:S03]  /*8c710*/  IMAD.MOV.U32 R27, RZ, RZ, R16 ;  /* 0x000000ffff1b7224 */ /* 0x001fc600078e0010 */
[----:B------:R-:W0:Y:S04]  /*8c720*/  LDS.128 R16, [R3+0x800] ;  /* 0x0008000003107984 */ /* 0x000e280000000c00 */
[----:B0-----:R-:W-:Y:S04]  /*8c730*/  STL.64 [R1+0x400], R16 ;  /* 0x0004001001007387 */ /* 0x001fe80000100a00 */
[----:B------:R-:W-:Y:S04]  /*8c740*/  STL.64 [R1+0x408], R18 ;  /* 0x0004081201007387 */ /* 0x000fe80000100a00 */
[----:B------:R-:W0:Y:S04]  /*8c750*/  LDS.128 R16, [R2] ;  /* 0x0000000002107984 */ /* 0x000e280000000c00 */
[----:B0-----:R-:W-:Y:S04]  /*8c760*/  STL.64 [R1+0x2c0], R16 ;  /* 0x0002c01001007387 */ /* 0x001fe80000100a00 */
[----:B------:R-:W-:Y:S04]  /*8c770*/  STL.64 [R1+0x2c8], R18 ;  /* 0x0002c81201007387 */ /* 0x000fe80000100a00 */
[----:B------:R-:W0:Y:S04]  /*8c780*/  LDS.128 R16, [R2+0x800] ;  /* 0x0008000002107984 */ /* 0x000e280000000c00 */
[----:B------:R-:W-:Y:S06]  /*8c790*/  BAR.SYNC.DEFER_BLOCKING 0x0 ;  /* 0x0000000000007b1d */ /* 0x000fec0000010000 */
[----:B0-----:R-:W-:Y:S04]  /*8c7a0*/  STL.64 [R1+0x410], R16 ;  /* 0x0004101001007387 */ /* 0x001fe80000100a00 */
[----:B------:R0:W-:Y:S04]  /*8c7b0*/  STL.64 [R1+0x418], R18 ;  /* 0x0004181201007387 */ /* 0x0001e80000100a00 */
[----:B0-----:R-:W2:Y:S04]  /*8c7c0*/  LDL.LU.64 R18, [R1+0x2540] ;  /* 0x0025400001127983 */ /* 0x001ea80000300a00 */
[----:B------:R-:W2:Y:S04]  /*8c7d0*/  LDL.LU.64 R16, [R1+0x2538] ;  /* 0x0025380001107983 */ /* 0x000ea80000300a00 */
[----:B--2---:R0:W-:Y:S04]  /*8c7e0*/  STS.128 [R0], R16 ;  /* 0x0000001000007388 */ /* 0x0041e80000000c00 */
[----:B0-----:R-:W2:Y:S04]  /*8c7f0*/  LDL.LU.64 R18, [R1+0x2530] ;  /* 0x0025300001127983 */ /* 0x001ea80000300a00 */
[----:B------:R-:W2:Y:S04]  /*8c800*/  LDL.LU.64 R16, [R1+0x2528] ;  /* 0x0025280001107983 */ /* 0x000ea80000300a00 */
[----:B---3--:R-:W-:Y:S04]  /*8c810*/  STS.128 [R0+0x200], R20 ;  /* 0x0002001400007388 */ /* 0x008fe80000000c00 */
[----:B--2---:R0:W-:Y:S04]  /*8c820*/  STS.128 [R0+0x80], R16 ;  /* 0x0000801000007388 */ /* 0x0041e80000000c00 */
[----:B0-----:R-:W2:Y:S04]  /*8c830*/  LDL.LU.64 R18, [R1+0x2520] ;  /* 0x0025200001127983 */ /* 0x001ea80000300a00 */
[----:B------:R-:W2:Y:S04]  /*8c840*/  LDL.LU.64 R16, [R1+0x2518] ;  /* 0x0025180001107983 */ /* 0x000ea80000300a00 */
[----:B------:R-:W3:Y:S04]  /*8c850*/  LDL.LU.64 R22, [R1+0x2510] ;  /* 0x0025100001167983 */ /* 0x000ee80000300a00 */
[----:B------:R-:W3:Y:S04]  /*8c860*/  LDL.LU.64 R20, [R1+0x2508] ;  /* 0x0025080001147983 */ /* 0x000ee80000300a00 */
[----:B--2---:R0:W-:Y:S04]  /*8c870*/  STS.128 [R0+0x280], R16 ;  /* 0x0002801000007388 */ /* 0x0041e80000000c00 */
[----:B0-----:R-:W2:Y:S04]  /*8c880*/  LDL.LU.64 R18, [R1+0x2500] ;  /* 0x0025000001127983 */ /* 0x001ea80000300a00 */
[----:B------:R-:W2:Y:S04]  /*8c890*/  LDL.LU.64 R16, [R1+0x24f8] ;  /* 0x0024f80001107983 */ /* 0x000ea80000300a00 */
[----:B---3--:R0:W-:Y:S04]  /*8c8a0*/  STS.128 [R0+0x400], R20 ;  /* 0x0004001400007388 */ /* 0x0081e80000000c00 */
[----:B0-----:R-:W3:Y:S04]  /*8c8b0*/  LDL.LU R22, [R1+0x24f0] ;  /* 0x0024f00001167983 */ /* 0x001ee80000300800 */
[----:B-----5:R-:W-:Y:S04]  /*8c8c0*/  STS.128 [R0+0x480], R8 ;  /* 0x0004800800007388 */ /* 0x020fe80000000c00 */
[----:B----4-:R-:W-:Y:S04]  /*8c8d0*/  STS.128 [R0+0x600], R12 ;  /* 0x0006000c00007388 */ /* 0x010fe80000000c00 */
[----:B--2---:R-:W-:Y:S04]  /*8c8e0*/  STS.128 [R0+0x680], R16 ;  /* 0x0006801000007388 */ /* 0x004fe80000000c00 */
[----:B------:R-:W-:Y:S06]  /*8c8f0*/  BAR.SYNC.DEFER_BLOCKING 0x0 ;  /* 0x0000000000007b1d */ /* 0x000fec0000010000 */
[----:B------:R-:W0:Y:S04]  /*8c900*/  LDS.128 R8, [R28] ;  /* 0x000000001c087984 */ /* 0x000e280000000c00 */
[----:B------:R-:W-:Y:S04]  /*8c910*/  LDS.128 R12, [R28+0x800] ;  /* 0x000800001c0c7984 */ /* 0x000fe80000000c00 */
[----:B------:R-:W-:Y:S04]  /*8c920*/  LDS.128 R16, [R3] ;  /* 0x0000000003107984 */ /* 0x000fe80000000c00 */
[----:B0-----:R-:W-:Y:S01]  /*8c930*/  STL [R1+0x4], R9 ;  /* 0x0000040901007387 */ /* 0x001fe20000100800 */
[----:B------:R-:W-:-:S03]  /*8c940*/  IMAD.MOV.U32 R26, RZ, RZ, R8 ;  /* 0x000000ffff1a7224 */ /* 0x000fc600078e0008 */
[----:B------:R-:W-:Y:S04]  /*8c950*/  STL.64 [R1+0x8], R10 ;  /* 0x0000080a01007387 */ /* 0x000fe80000100a00 */
[----:B------:R-:W0:Y:S04]  /*8c960*/  LDS.128 R8, [R4] ;  /* 0x0000000004087984 */ /* 0x000e280000000c00 */
[----:B------:R-:W1:Y:S04]  /*8c970*/  LDS.128 R4, [R4+0x800] ;  /* 0x0008000004047984 */ /* 0x000e680000000c00 */
[----:B------:R-:W-:Y:S01]  /*8c980*/  STL.64 [R1+0x2288], R26 ;  /* 0x0022881a01007387 */ /* 0x000fe20000100a00 */
[----:B0-----:R-:W-:-:S03]  /*8c990*/  IMAD.MOV.U32 R23, RZ, RZ, R8 ;  /* 0x000000ffff177224 */ /* 0x001fc600078e0008 */
[----:B------:R-:W-:Y:S04]  /*8c9a0*/  STL [R1+0x14], R9 ;  /* 0x0000140901007387 */ /* 0x000fe80000100800 */
[----:B------:R-:W-:Y:S04]  /*8c9b0*/  STL.64 [R1+0x30], R12 ;  /* 0x0000300c01007387 */ /* 0x000fe80000100a00 */
[----:B------:R-:W-:Y:S04]  /*8c9c0*/  STL.64 [R1+0x38], R14 ;  /* 0x0000380e01007387 */ /* 0x000fe80000100a00 */
[----:B------:R-:W-:Y:S04]  /*8c9d0*/  STL.64 [R1+0x18], R10 ;  /* 0x0000180a01007387 */ /* 0x000fe80000100a00 */
[----:B---3--:R-:W-:Y:S04]  /*8c9e0*/  STL.64 [R1+0x2290], R22 ;  /* 0x0022901601007387 */ /* 0x008fe80000100a00 */
[----:B------:R-:W-:Y:S04]  /*8c9f0*/  STL [R1+0x2274], R17 ;  /* 0x0022741101007387 */ /* 0x000fe80000100800 */
[----:B-1----:R-:W-:Y:S04]  /*8ca00*/  STL.64 [R1+0x40], R4 ;  /* 0x0000400401007387 */ /* 0x002fe80000100a00 */
[----:B------:R-:W-:Y:S04]  /*8ca10*/  STL.64 [R1+0x48], R6 ;  /* 0x0000480601007387 */ /* 0x000fe80000100a00 */
[----:B------:R-:W0:Y:S04]  /*8ca20*/  LDS.128 R4, [R3+0x800] ;  /* 0x0008000003047984 */ /* 0x000e280000000c00 */
[----:B------:R-:W-:Y:S04]  /*8ca30*/  STL [R1+0x2270], R18 ;  /* 0x0022701201007387 */ /* 0x000fe80000100800 */
[----:B------:R-:W-:Y:S04]  /*8ca40*/  STL [R1+0x226c], R19 ;  /* 0x00226c1301007387 */ /* 0x000fe80000100800 */
[----:B0-----:R-:W-:Y:S01]  /*8ca50*/  STL [R1+0x54], R5 ;  /* 0x0000540501007387 */ /* 0x001fe20000100800 */
[----:B------:R-:W-:-:S03]  /*8ca60*/  IMAD.MOV.U32 R17, RZ, RZ, R4 ;  /* 0x000000ffff117224 */ /* 0x000fc600078e0004 */
[----:B------:R-:W-:Y:S04]  /*8ca70*/  STL.64 [R1+0x58], R6 ;  /* 0x0000580601007387 */ /* 0x000fe80000100a00 */
[----:B------:R-:W2:Y:S04]  /*8ca80*/  LDL.LU R12, [R1+0x190] ;  /* 0x00019000010c7983 */ /* 0x000ea80000300800 */
[----:B------:R-:W2:Y:S04]  /*8ca90*/  LDL.LU R13, [R1+0x194] ;  /* 0x00019400010d7983 */ /* 0x000ea80000300800 */
[----:B------:R-:W3:Y:S04]  /*8caa0*/  LDL.LU R14, [R1+0x198] ;  /* 0x00019800010e7983 */ /* 0x000ee80000300800 */
[----:B------:R-:W3:Y:S04]  /*8cab0*/  LDL.LU R15, [R1+0x19c] ;  /* 0x00019c00010f7983 */ /* 0x000ee80000300800 */
[----:B------:R-:W0:Y:S04]  /*8cac0*/  LDS.128 R4, [R2] ;  /* 0x0000000002047984 */ /* 0x000e280000000c00 */
[----:B---3--:R-:W-:Y:S04]  /*8cad0*/  STL.64 [R1+0x2438], R14 ;  /* 0x0024380e01007387 */ /* 0x008fe80000100a00 */
[----:B--2---:R-:W-:Y:S04]  /*8cae0*/  STL.64 [R1+0x2430], R12 ;  /* 0x0024300c01007387 */ /* 0x004fe80000100a00 */
[----:B------:R-:W2:Y:S04]  /*8caf0*/  LDL.LU R8, [R1+0x180] ;  /* 0x0001800001087983 */ /* 0x000ea80000300800 */
[----:B------:R-:W2:Y:S04]  /*8cb00*/  LDL.LU R9, [R1+0x184] ;  /* 0x0001840001097983 */ /* 0x000ea80000300800 */
[----:B------:R-:W3:Y:S04]  /*8cb10*/  LDL.LU R10, [R1+0x188] ;  /* 0x00018800010a7983 */ /* 0x000ee80000300800 */
[----:B------:R-:W3:Y:S04]  /*8cb20*/  LDL.LU R11, [R1+0x18c] ;  /* 0x00018c00010b7983 */ /* 0x000ee80000300800 */
        /* <DEDUP_REMOVED lines=62> */
[----:B------:R-:W1:Y:S04]  /*8cf10*/  LDS.128 R20, [R2+0x800] ;  /* 0x0008000002147984 */ /* 0x000e680000000c00 */
[----:B------:R-:W2:Y:S04]  /*8cf20*/  LDL.LU R12, [R1+0x140] ;  /* 0x00014000010c7983 */ /* 0x000ea80000300800 */
[----:B------:R-:W2:Y:S04]  /*8cf30*/  LDL.LU R13, [R1+0x144] ;  /* 0x00014400010d7983 */ /* 0x000ea80000300800 */
[----:B------:R-:W2:Y:S04]  /*8cf40*/  LDL.LU R14, [R1+0x148] ;  /* 0x00014800010e7983 */ /* 0x000ea80000300800 */
[----:B------:R-:W2:Y:S04]  /*8cf50*/  LDL.LU R15, [R1+0x14c] ;  /* 0x00014c00010f7983 */ /* 0x000ea80000300800 */
[----:B------:R-:W3:Y:S04]  /*8cf60*/  LDL.LU R8, [R1+0x130] ;  /* 0x0001300001087983 */ /* 0x000ee80000300800 */
[----:B------:R-:W3:Y:S04]  /*8cf70*/  LDL.LU R9, [R1+0x134] ;  /* 0x0001340001097983 */ /* 0x000ee80000300800 */
[----:B------:R-:W3:Y:S04]  /*8cf80*/  LDL.LU R10, [R1+0x138] ;  /* 0x00013800010a7983 */ /* 0x000ee80000300800 */
[----:B------:R-:W3:Y:S04]  /*8cf90*/  LDL.LU R11, [R1+0x13c] ;  /* 0x00013c00010b7983 */ /* 0x000ee80000300800 */
[----:B------:R-:W4:Y:S04]  /*8cfa0*/  LDL.LU R24, [R1+0x120] ;  /* 0x0001200001187983 */ /* 0x000f280000300800 */
[----:B------:R-:W4:Y:S04]  /*8cfb0*/  LDL.LU R25, [R1+0x124] ;  /* 0x0001240001197983 */ /* 0x000f280000300800 */
[----:B------:R-:W4:Y:S04]  /*8cfc0*/  LDL.LU R26, [R1+0x128] ;  /* 0x00012800011a7983 */ /* 0x000f280000300800 */
[----:B------:R-:W4:Y:S04]  /*8cfd0*/  LDL.LU R27, [R1+0x12c] ;  /* 0x00012c00011b7983 */ /* 0x000f280000300800 */
[----:B------:R-:W-:Y:S04]  /*8cfe0*/  STL [R1+0x2278], R17 ;  /* 0x0022781101007387 */ /* 0x000fe80000100800 */
[----:B0-----:R-:W-:Y:S04]  /*8cff0*/  STL.64 [R1+0x22a0], R6 ;  /* 0x0022a00601007387 */ /* 0x001fe80000100a00 */
[----:B------:R0:W-:Y:S01]  /*8d000*/  STL.64 [R1+0x2298], R4 ;  /* 0x0022980401007387 */ /* 0x0001e20000100a00 */
[----:B-1----:R-:W-:-:S03]  /*8d010*/  IMAD.MOV.U32 R19, RZ, RZ, R22 ;  /* 0x000000ffff137224 */ /* 0x002fc600078e0016 */
[----:B------:R-:W-:Y:S06]  /*8d020*/  BAR.SYNC.DEFER_BLOCKING 0x0 ;  /* 0x0000000000007b1d */ /* 0x000fec0000010000 */
[----:B0-----:R-:W5:Y:S04]  /*8d030*/  LDL.LU R4, [R1+0x150] ;  /* 0x0001500001047983 */ /* 0x001f680000300800 */
[----:B------:R-:W5:Y:S04]  /*8d040*/  LDL.LU R5, [R1+0x154] ;  /* 0x0001540001057983 */ /* 0x000f680000300800 */
[----:B------:R-:W5:Y:S04]  /*8d050*/  LDL.LU R6, [R1+0x158] ;  /* 0x0001580001067983 */ /* 0x000f680000300800 */
[----:B------:R-:W5:Y:S04]  /*8d060*/  LDL.LU R7, [R1+0x15c] ;  /* 0x00015c0001077983 */ /* 0x000f680000300800 */
[----:B------:R-:W-:Y:S04]  /*8d070*/  STL.64 [R1+0x60], R20 ;  /* 0x0000601401007387 */ /* 0x000fe80000100a00 */
[----:B------:R0:W-:Y:S04]  /*8d080*/  STL [R1+0x6c], R23 ;  /* 0x00006c1701007387 */ /* 0x0001e80000100800 */
[----:B0-----:R-:W2:Y:S04]  /*8d090*/  LDL.LU.64 R22, [R1+0x24e8] ;  /* 0x0024e80001167983 */ /* 0x001ea80000300a00 */
[----:B------:R-:W2:Y:S04]  /*8d0a0*/  LDL.LU.64 R20, [R1+0x24e0] ;  /* 0x0024e00001147983 */ /* 0x000ea80000300a00 */
[----:B--2---:R0:W-:Y:S04]  /*8d0b0*/  STS.128 [R0], R20 ;  /* 0x0000001400007388 */ /* 0x0041e80000000c00 */
[----:B0-----:R-:W2:Y:S04]  /*8d0c0*/  LDL.LU.64 R22, [R1+0x24d8] ;  /* 0x0024d80001167983 */ /* 0x001ea80000300a00 */
[----:B------:R-:W2:Y:S04]  /*8d0d0*/  LDL.LU.64 R20, [R1+0x24d0] ;  /* 0x0024d00001147983 */ /* 0x000ea80000300a00 */
[----:B--2---:R0:W-:Y:S04]  /*8d0e0*/  STS.128 [R0+0x80], R20 ;  /* 0x0000801400007388 */ /* 0x0041e80000000c00 */
        /* <DEDUP_REMOVED lines=16> */
[----:B------:R-:W2:Y:S01]  /*8d1f0*/  LDL.LU.64 R20, [R1+0x2470] ;  /* 0x0024700001147983 */ /* 0x000ea20000300a00 */
[----:B------:R-:W-:-:S03]  /*8d200*/  LOP3.LUT R17, R28, 0x20, RZ, 0x3c, !PT ;  /* 0x000000201c117812 */ /* 0x000fc600078e3cff */
[----:B--2---:R-:W-:Y:S04]  /*8d210*/  STS.128 [R0+0x680], R20 ;  /* 0x0006801400007388 */ /* 0x004fe80000000c00 */
[----:B------:R-:W-:Y:S06]  /*8d220*/  BAR.SYNC.DEFER_BLOCKING 0x0 ;  /* 0x0000000000007b1d */ /* 0x000fec0000010000 */
[----:B------:R-:W0:Y:S04]  /*8d230*/  LDS.128 R20, [R28] ;  /* 0x000000001c147984 */ /* 0x000e280000000c00 */
[----:B0-----:R-:W-:Y:S04]  /*8d240*/  STL.64 [R1+0xa0], R20 ;  /* 0x0000a01401007387 */ /* 0x001fe80000100a00 */
[----:B------:R-:W-:Y:S04]  /*8d250*/  STL.64 [R1+0xa8], R22 ;  /* 0x0000a81601007387 */ /* 0x000fe80000100a00 */
[----:B------:R-:W0:Y:S04]  /*8d260*/  LDS.128 R20, [R28+0x800] ;  /* 0x000800001c147984 */ /* 0x000e280000000c00 */
[----:B0-----:R-:W-:Y:S04]  /*8d270*/  STL.64 [R1+0x100], R20 ;  /* 0x0001001401007387 */ /* 0x001fe80000100a00 */
[----:B------:R-:W-:Y:S04]  /*8d280*/  STL.64 [R1+0x108], R22 ;  /* 0x0001081601007387 */ /* 0x000fe80000100a00 */
        /* <DEDUP_REMOVED lines=17> */
[----:B----4-:R-:W-:Y:S04]  /*8d3a0*/  STS.128 [R0], R24 ;  /* 0x0000001800007388 */ /* 0x010fe80000000c00 */
[----:B---3--:R-:W-:Y:S04]  /*8d3b0*/  STS.128 [R0+0x80], R8 ;  /* 0x0000800800007388 */ /* 0x008fe80000000c00 */
[----:B0-----:R-:W-:Y:S04]  /*8d3c0*/  STL.64 [R1+0x440], R20 ;  /* 0x0004401401007387 */ /* 0x001fe80000100a00 */
[----:B------:R0:W-:Y:S04]  /*8d3d0*/  STL.64 [R1+0x448], R22 ;  /* 0x0004481601007387 */ /* 0x0001e80000100a00 */
[----:B------:R1:W-:Y:S04]  /*8d3e0*/  STS.128 [R0+0x200], R12 ;  /* 0x0002000c00007388 */ /* 0x0003e80000000c00 */
[----:B0-----:R-:W2:Y:S04]  /*8d3f0*/  LDL.LU.64 R22, [R1+0x2468] ;  /* 0x0024680001167983 */ /* 0x001ea80000300a00 */
[----:B------:R-:W2:Y:S04]  /*8d400*/  LDL.LU.64 R20, [R1+0x2460] ;  /* 0x0024600001147983 */ /* 0x000ea80000300a00 */
[----:B------:R-:W3:Y:S04]  /*8d410*/  LDL.LU.64 R26, [R1+0x2458] ;  /* 0x00245800011a7983 */ /* 0x000ee80000300a00 */
[----:B------:R-:W3:Y:S04]  /*8d420*/  LDL.LU.64 R24, [R1+0x2450] ;  /* 0x0024500001187983 */ /* 0x000ee80000300a00 */
[----:B------:R-:W4:Y:S04]  /*8d430*/  LDL.LU.64 R10, [R1+0x2448] ;  /* 0x00244800010a7983 */ /* 0x000f280000300a00 */
[----:B------:R-:W4:Y:S04]  /*8d440*/  LDL.LU.64 R8, [R1+0x2440] ;  /* 0x0024400001087983 */ /* 0x000f280000300a00 */
[----:B-1----:R-:W4:Y:S04]  /*8d450*/  LDL.LU.64 R14, [R1+0x2438] ;  /* 0x00243800010e7983 */ /* 0x002f280000300a00 */
[----:B------:R-:W4:Y:S04]  /*8d460*/  LDL.LU.64 R12, [R1+0x2430] ;  /* 0x00243000010c7983 */ /* 0x000f280000300a00 */
[----:B-----5:R-:W-:Y:S04]  /*8d470*/  STS.128 [R0+0x280], R4 ;  /* 0x0002800400007388 */ /* 0x020fe80000000c00 */
[----:B--2---:R-:W-:Y:S04]  /*8d480*/  STS.128 [R0+0x400], R20 ;  /* 0x0004001400007388 */ /* 0x004fe80000000c00 */
[----:B---3--:R-:W-:Y:S04]  /*8d490*/  STS.128 [R0+0x480], R24 ;  /* 0x0004801800007388 */ /* 0x008fe80000000c00 */
[----:B----4-:R-:W-:Y:S04]  /*8d4a0*/  STS.128 [R0+0x600], R8 ;  /* 0x0006000800007388 */ /* 0x010fe80000000c00 */
[----:B------:R-:W-:Y:S04]  /*8d4b0*/  STS.128 [R0+0x680], R12 ;  /* 0x0006800c00007388 */ /* 0x000fe80000000c00 */
[----:B------:R-:W-:Y:S06]  /*8d4c0*/  BAR.SYNC.DEFER_BLOCKING 0x0 ;  /* 0x0000000000007b1d */ /* 0x000fec0000010000 */
[----:B------:R-:W0:Y:S04]  /*8d4d0*/  LDS.128 R4, [R28] ;  /* 0x000000001c047984 */ /* 0x000e280000000c00 */
[----:B------:R-:W1:Y:S04]  /*8d4e0*/  LDS.128 R12, [R28+0x800] ;  /* 0x000800001c0c7984 */ /* 0x000e680000000c00 */
[----:B------:R-:W2:Y:S04]  /*8d4f0*/  LDS.128 R8, [R17] ;  /* 0x0000000011087984 */ /* 0x000ea80000000c00 */
[----:B0-----:R-:W-:Y:S04]  /*8d500*/  STL.64 [R1+0x80], R4 ;  /* 0x0000800401007387 */ /* 0x001fe80000100a00 */
[----:B------:R-:W-:Y:S04]  /*8d510*/  STL.64 [R1+0x88], R6 ;  /* 0x0000880601007387 */ /* 0x000fe80000100a00 */
[----:B------:R-:W0:Y:S04]  /*8d520*/  LDS.128 R4, [R17+0x800] ;  /* 0x0008000011047984 */ /* 0x000e280000000c00 */
[----:B-1----:R-:W-:Y:S04]  /*8d530*/  STL.64 [R1+0xe0], R12 ;  /* 0x0000e00c01007387 */ /* 0x002fe80000100a00 */
[----:B------:R-:W-:Y:S04]  /*8d540*/  STL.64 [R1+0xe8], R14 ;  /* 0x0000e80e01007387 */ /* 0x000fe80000100a00 */
[----:B------:R-:W-:Y:S04]  /*8d550*/  STL [R1+0x23b8], R19 ;  /* 0x0023b81301007387 */ /* 0x000fe80000100800 */
[----:B--2---:R1:W-:Y:S04]  /*8d560*/  STL.64 [R1+0x90], R8 ;  /* 0x0000900801007387 */ /* 0x0043e80000100a00 */
[----:B------:R2:W-:Y:S04]  /*8d570*/  STL.64 [R1+0x98], R10 ;  /* 0x0000980a01007387 */ /* 0x0005e80000100a00 */
[----:B------:R-:W-:Y:S04]  /*8d580*/  STL.64 [R1+0x23b0], R16 ;  /* 0x0023b01001007387 */ /* 0x000fe80000100a00 */
[----:B0-----:R-:W-:Y:S04]  /*8d590*/  STL.64 [R1+0x110], R4 ;  /* 0x0001100401007387 */ /* 0x001fe80000100a00 */
[----:B------:R-:W-:Y:S04]  /*8d5a0*/  STL.64 [R1+0x118], R6 ;  /* 0x0001180601007387 */ /* 0x000fe80000100a00 */
[----:B-1----:R-:W3:Y:S04]  /*8d5b0*/  LDL.LU R8, [R1+0x280] ;  /* 0x0002800001087983 */ /* 0x002ee80000300800 */
[----:B------:R-:W3:Y:S04]  /*8d5c0*/  LDL.LU R9, [R1+0x284] ;  /* 0x0002840001097983 */ /* 0x000ee80000300800 */
[----:B--2---:R-:W2:Y:S04]  /*8d5d0*/  LDL.LU R10, [R1+0x288] ;  /* 0x00028800010a7983 */ /* 0x004ea80000300800 */
[----:B------:R-:W2:Y:S04]  /*8d5e0*/  LDL.LU R11, [R1+0x28c] ;  /* 0x00028c00010b7983 */ /* 0x000ea80000300800 */
[----:B--2---:R-:W-:Y:S04]  /*8d5f0*/  STL.64 [R1+0x2378], R10 ;  /* 0x0023780a01007387 */ /* 0x004fe80000100a00 */
[----:B---3--:R0:W-:Y:S04]  /*8d600*/  STL.64 [R1+0x2370], R8 ;  /* 0x0023700801007387 */ /* 0x0081e80000100a00 */
        /* <DEDUP_REMOVED lines=18> */
[----:B------:R-:W5:Y:S04]  /*8d730*/  LDL.LU R18, [R1+0x208] ;  /* 0x0002080001127983 */ /* 0x000f680000300800 */
[----:B------:R-:W5:Y:S04]  /*8d740*/  LDL.LU R19, [R1+0x20c] ;  /* 0x00020c0001137983 */ /* 0x000f680000300800 */
[----:B-----5:R-:W-:Y:S04]  /*8d750*/  STL.64 [R1+0x23c8], R18 ;  /* 0x0023c81201007387 */ /* 0x020fe80000100a00 */
[----:B----4-:R0:W-:Y:S04]  /*8d760*/  STL.64 [R1+0x23c0], R16 ;  /* 0x0023c01001007387 */ /* 0x0101e80000100a00 */
[----:B0-----:R-:W4:Y:S04]  /*8d770*/  LDL.LU R16, [R1+0x1f0] ;  /* 0x0001f00001107983 */ /* 0x001f280000300800 */
        /* <DEDUP_REMOVED lines=34> */
[----:B----4-:R-:W-:Y:S04]  /*8d9a0*/  STL.64 [R1+0x2420], R16 ;  /* 0x0024201001007387 */ /* 0x010fe80000100a00 */
[----:B------:R-:W0:Y:S04]  /*8d9b0*/  LDS.128 R16, [R3] ;  /* 0x0000000003107984 */ /* 0x000e280000000c00 */
[----:B---3--:R-:W-:Y:S04]  /*8d9c0*/  STL.64 [R1+0x23a8], R10 ;  /* 0x0023a80a01007387 */ /* 0x008fe80000100a00 */
[----:B--2---:R1:W-:Y:S04]  /*8d9d0*/  STL.64 [R1+0x23a0], R8 ;  /* 0x0023a00801007387 */ /* 0x0043e80000100a00 */
[----:B-1----:R-:W2:Y:S04]  /*8d9e0*/  LDL.LU R8, [R1+0x210] ;  /* 0x0002100001087983 */ /* 0x002ea80000300800 */
        /* <DEDUP_REMOVED lines=11> */
[----:B------:R-:W5:Y:S04]  /*8daa0*/  LDL.LU R4, [R1+0x250] ;  /* 0x0002500001047983 */ /* 0x000f680000300800 */
[----:B------:R-:W5:Y:S04]  /*8dab0*/  LDL.LU R5, [R1+0x254] ;  /* 0x0002540001057983 */ /* 0x000f680000300800 */
[----:B------:R-:W5:Y:S04]  /*8dac0*/  LDL.LU R6, [R1+0x258] ;  /* 0x0002580001067983 */ /* 0x000f680000300800 */
[----:B------:R-:W5:Y:S04]  /*8dad0*/  LDL.LU R7, [R1+0x25c] ;  /* 0x00025c0001077983 */ /* 0x000f680000300800 */
[----:B------:R-:W2:Y:S04]  /*8dae0*/  LDL.LU R12, [R1+0x2d0] ;  /* 0x0002d000010c7983 */ /* 0x000ea80000300800 */
[----:B------:R-:W2:Y:S04]  /*8daf0*/  LDL.LU R13, [R1+0x2d4] ;  /* 0x0002d400010d7983 */ /* 0x000ea80000300800 */
[----:B------:R-:W2:Y:S04]  /*8db00*/  LDL.LU R14, [R1+0x2d8] ;  /* 0x0002d800010e7983 */ /* 0x000ea80000300800 */
[----:B------:R-:W2:Y:S04]  /*8db10*/  LDL.LU R15, [R1+0x2dc] ;  /* 0x0002dc00010f7983 */ /* 0x000ea80000300800 */
        /* <DEDUP_REMOVED lines=32> */
[----:B------:R-:W-:Y:S04]  /*8dd20*/  STS.128 [R0+0x680], R8 ;  /* 0x0006800800007388 */ /* 0x000fe80000000c00 */
[----:B--2---:R0:W-:Y:S04]  /*8dd30*/  STS.128 [R0+0x600], R16 ;  /* 0x0006001000007388 */ /* 0x0041e80000000c00 */
[----:B------:R-:W-:Y:S06]  /*8dd40*/  BAR.SYNC.DEFER_BLOCKING 0x0 ;  /* 0x0000000000007b1d */ /* 0x000fec0000010000 */
[----:B0-----:R-:W2:Y:S04]  /*8dd50*/  LDL.LU R19, [R1+0x23b8] ;  /* 0x0023b80001137983 */ /* 0x001ea80000300800 */
[----:B------:R-:W2:Y:S04]  /*8dd60*/  LDL.LU.64 R16, [R1+0x23b0] ;  /* 0x0023b00001107983 */ /* 0x000ea80000300a00 */
[----:B------:R-:W0:Y:S04]  /*8dd70*/  LDS.128 R8, [R28] ;  /* 0x000000001c087984 */ /* 0x000e280000000c00 */
[----:B0-----:R-:W-:Y:S04]  /*8dd80*/  STL.64 [R1+0x190], R8 ;  /* 0x0001900801007387 */ /* 0x001fe80000100a00 */
[----:B------:R-:W-:Y:S04]  /*8dd90*/  STL.64 [R1+0x198], R10 ;  /* 0x0001980a01007387 */ /* 0x000fe80000100a00 */
[----:B------:R-:W0:Y:S04]  /*8dda0*/  LDS.128 R8, [R28+0x800] ;  /* 0x000800001c087984 */ /* 0x000e280000000c00 */
[----:B0-----:R-:W-:Y:S04]  /*8ddb0*/  STL.64 [R1+0x1f0], R8 ;  /* 0x0001f00801007387 */ /* 0x001fe80000100a00 */
[----:B------:R-:W-:Y:S04]  /*8ddc0*/  STL.64 [R1+0x1f8], R10 ;  /* 0x0001f80a01007387 */ /* 0x000fe80000100a00 */
[----:B--2---:R-:W0:Y:S04]  /*8ddd0*/  LDS.128 R8, [R17] ;  /* 0x0000000011087984 */ /* 0x004e280000000c00 */
        /* <DEDUP_REMOVED lines=20> */
[----:B----4-:R0:W-:Y:S04]  /*8df20*/  STS.128 [R0], R20 ;  /* 0x0000001400007388 */ /* 0x0101e80000000c00 */
[----:B---3--:R1:W-:Y:S04]  /*8df30*/  STS.128 [R0+0x80], R24 ;  /* 0x0000801800007388 */ /* 0x0083e80000000c00 */
[----:B0-----:R-:W3:Y:S04]  /*8df40*/  LDL.LU.64 R22, [R1+0x2398] ;  /* 0x0023980001167983 */ /* 0x001ee80000300a00 */
[----:B------:R-:W3:Y:S04]  /*8df50*/  LDL.LU.64 R20, [R1+0x2390] ;  /* 0x0023900001147983 */ /* 0x000ee80000300a00 */
[----:B-1----:R-:W4:Y:S04]  /*8df60*/  LDL.LU.64 R26, [R1+0x2388] ;  /* 0x00238800011a7983 */ /* 0x002f280000300a00 */
[----:B------:R-:W4:Y:S04]  /*8df70*/  LDL.LU.64 R24, [R1+0x2380] ;  /* 0x0023800001187983 */ /* 0x000f280000300a00 */
[----:B--2---:R0:W-:Y:S04]  /*8df80*/  STS.128 [R0+0x200], R8 ;  /* 0x0002000800007388 */ /* 0x0041e80000000c00 */
[----:B0-----:R-:W2:Y:S04]  /*8df90*/  LDL.LU.64 R10, [R1+0x2378] ;  /* 0x00237800010a7983 */ /* 0x001ea80000300a00 */
[----:B------:R-:W2:Y:S04]  /*8dfa0*/  LDL.LU.64 R8, [R1+0x2370] ;  /* 0x0023700001087983 */ /* 0x000ea80000300a00 */
[----:B-----5:R-:W-:Y:S04]  /*8dfb0*/  STS.128 [R0+0x280], R4 ;  /* 0x0002800400007388 */ /* 0x020fe80000000c00 */
[----:B---3--:R-:W-:Y:S04]  /*8dfc0*/  STS.128 [R0+0x400], R20 ;  /* 0x0004001400007388 */ /* 0x008fe80000000c00 */
[----:B----4-:R-:W-:Y:S04]  /*8dfd0*/  STS.128 [R0+0x480], R24 ;  /* 0x0004801800007388 */ /* 0x010fe80000000c00 */
[----:B------:R-:W-:Y:S04]  /*8dfe0*/  STS.128 [R0+0x680], R12 ;  /* 0x0006800c00007388 */ /* 0x000fe80000000c00 */
[----:B--2---:R-:W-:Y:S04]  /*8dff0*/  STS.128 [R0+0x600], R8 ;  /* 0x0006000800007388 */ /* 0x004fe80000000c00 */
        /* <DEDUP_REMOVED lines=10> */
[----:B--2---:R-:W-:Y:S04]  /*8e0a0*/  STL.64 [R1+0x140], R8 ;  /* 0x0001400801007387 */ /* 0x004fe80000100a00 */
[----:B------:R-:W-:Y:S04]  /*8e0b0*/  STL.64 [R1+0x148], R10 ;  /* 0x0001480a01007387 */ /* 0x000fe80000100a00 */
[----:B------:R-:W1:Y:S04]  /*8e0c0*/  LDS.128 R8, [R3] ;  /* 0x0000000003087984 */ /* 0x000e680000000c00 */
[----:B------:R-:W-:Y:S04]  /*8e0d0*/  STL.64 [R1+0x2308], R16 ;  /* 0x0023081001007387 */ /* 0x000fe80000100a00 */
[----:B------:R-:W2:Y:S04]  /*8e0e0*/  LDS.128 R12, [R2] ;  /* 0x00000000020c7984 */ /* 0x000ea80000000c00 */
[----:B0-----:R-:W-:Y:S04]  /*8e0f0*/  STL.64 [R1+0xd0], R4 ;  /* 0x0000d00401007387 */ /* 0x001fe80000100a00 */
[----:B------:R-:W-:Y:S04]  /*8e100*/  STL.64 [R1+0xd8], R6 ;  /* 0x0000d80601007387 */ /* 0x000fe80000100a00 */
[----:B------:R-:W0:Y:S04]  /*8e110*/  LDS.128 R4, [R3+0x800] ;  /* 0x0008000003047984 */ /* 0x000e280000000c00 */
[----:B-1----:R-:W-:Y:S04]  /*8e120*/  STL [R1+0x2260], R8 ;  /* 0x0022600801007387 */ /* 0x002fe80000100800 */
[----:B------:R-:W-:Y:S04]  /*8e130*/  STL [R1+0x225c], R9 ;  /* 0x00225c0901007387 */ /* 0x000fe80000100800 */
[----:B------:R-:W-:Y:S04]  /*8e140*/  STL [R1+0x2258], R10 ;  /* 0x0022580a01007387 */ /* 0x000fe80000100800 */
[----:B------:R-:W-:Y:S04]  /*8e150*/  STL [R1+0x2254], R11 ;  /* 0x0022540b01007387 */ /* 0x000fe80000100800 */
[----:B--2---:R-:W-:Y:S04]  /*8e160*/  STL [R1+0x2268], R14 ;  /* 0x0022680e01007387 */ /* 0x004fe80000100800 */
[----:B0-----:R-:W-:Y:S04]  /*8e170*/  STL.64 [R1+0x170], R4 ;  /* 0x0001700401007387 */ /* 0x001fe80000100a00 */
[----:B------:R-:W-:Y:S04]  /*8e180*/  STL.64 [R1+0x178], R6 ;  /* 0x0001780601007387 */ /* 0x000fe80000100a00 */
[----:B------:R-:W0:Y:S04]  /*8e190*/  LDS.128 R4, [R2+0x800] ;  /* 0x0008000002047984 */ /* 0x000e280000000c00 */
[----:B------:R-:W-:Y:S04]  /*8e1a0*/  STL [R1+0x2264], R15 ;  /* 0x0022640f01007387 */ /* 0x000fe80000100800 */
[----:B------:R-:W-:Y:S01]  /*8e1b0*/  STL.64 [R1+0x2318], R12 ;  /* 0x0023180c01007387 */ /* 0x000fe20000100a00 */
[----:B0-----:R-:W-:-:S03]  /*8e1c0*/  IMAD.MOV.U32 R10, RZ, RZ, R5 ;  /* 0x000000ffff0a7224 */ /* 0x001fc600078e0005 */
[----:B------:R0:W-:Y:S01]  /*8e1d0*/  STL [R1+0x18c], R7 ;  /* 0x00018c0701007387 */ /* 0x0001e20000100800 */
[----:B------:R-:W-:Y:S02]  /*8e1e0*/  IMAD.MOV.U32 R11, RZ, RZ, R6 ;  /* 0x000000ffff0b7224 */ /* 0x000fe400078e0006 */
[----:B------:R-:W-:-:S03]  /*8e1f0*/  IMAD.MOV.U32 R9, RZ, RZ, R4 ;  /* 0x000000ffff097224 */ /* 0x000fc600078e0004 */
[----:B------:R-:W-:Y:S04]  /*8e200*/  STL.64 [R1+0x2328], R10 ;  /* 0x0023280a01007387 */ /* 0x000fe80000100a00 */
[----:B------:R-:W-:Y:S04]  /*8e210*/  STL [R1+0x2320], R9 ;  /* 0x0023200901007387 */ /* 0x000fe80000100800 */
[----:B------:R-:W2:Y:S04]  /*8e220*/  LDL.LU R20, [R1+0x3c0] ;  /* 0x0003c00001147983 */ /* 0x000ea80000300800 */
[----:B------:R-:W2:Y:S04]  /*8e230*/  LDL.LU R21, [R1+0x3c4] ;  /* 0x0003c40001157983 */ /* 0x000ea80000300800 */
[----:B------:R-:W3:Y:S04]  /*8e240*/  LDL.LU R22, [R1+0x3c8] ;  /* 0x0003c80001167983 */ /* 0x000ee80000300800 */
[----:B------:R-:W3:Y:S04]  /*8e250*/  LDL.LU R23, [R1+0x3cc] ;  /* 0x0003cc0001177983 */ /* 0x000ee80000300800 */
[----:B------:R-:W-:Y:S06]  /*8e260*/  BAR.SYNC.DEFER_BLOCKING 0x0 ;  /* 0x0000000000007b1d */ /* 0x000fec0000010000 */
[----:B---3--:R-:W-:Y:S04]  /*8e270*/  STL.64 [R1+0x22b0], R22 ;  /* 0x0022b01601007387 */ /* 0x008fe80000100a00 */
[----:B--2---:R1:W-:Y:S04]  /*8e280*/  STL.64 [R1+0x22a8], R20 ;  /* 0x0022a81401007387 */ /* 0x0043e80000100a00 */
[----:B------:R-:W2:Y:S04]  /*8e290*/  LDL.LU R4, [R1+0x3b0] ;  /* 0x0003b00001047983 */ /* 0x000ea80000300800 */
[----:B------:R-:W2:Y:S04]  /*8e2a0*/  LDL.LU R5, [R1+0x3b4] ;  /* 0x0003b40001057983 */ /* 0x000ea80000300800 */
[----:B------:R-:W3:Y:S04]  /*8e2b0*/  LDL.LU R6, [R1+0x3b8] ;  /* 0x0003b80001067983 */ /* 0x000ee80000300800 */
[----:B0-----:R-:W3:Y:S04]  /*8e2c0*/  LDL.LU R7, [R1+0x3bc] ;  /* 0x0003bc0001077983 */ /* 0x001ee80000300800 */
[----:B---3--:R-:W-:Y:S04]  /*8e2d0*/  STL.64 [R1+0x22c0], R6 ;  /* 0x0022c00601007387 */ /* 0x008fe80000100a00 */
[----:B--2---:R-:W-:Y:S04]  /*8e2e0*/  STL.64 [R1+0x22b8], R4 ;  /* 0x0022b80401007387 */ /* 0x004fe80000100a00 */
[----:B-1----:R-:W2:Y:S04]  /*8e2f0*/  LDL.LU R20, [R1+0x3a0] ;  /* 0x0003a00001147983 */ /* 0x002ea80000300800 */
        /* <DEDUP_REMOVED lines=14> */
[----:B----4-:R-:W-:Y:S04]  /*8e3e0*/  STL.64 [R1+0x2330], R16 ;  /* 0x0023301001007387 */ /* 0x010fe80000100a00 */
[----:B------:R-:W4:Y:S04]  /*8e3f0*/  LDL.LU R12, [R1+0x330] ;  /* 0x00033000010c7983 */ /* 0x000f280000300800 */
[----:B------:R-:W4:Y:S04]  /*8e400*/  LDL.LU R13, [R1+0x334] ;  /* 0x00033400010d7983 */ /* 0x000f280000300800 */
[----:B------:R-:W5:Y:S04]  /*8e410*/  LDL.LU R14, [R1+0x338] ;  /* 0x00033800010e7983 */ /* 0x000f680000300800 */
[----:B------:R-:W5:Y:S04]  /*8e420*/  LDL.LU R15, [R1+0x33c] ;  /* 0x00033c00010f7983 */ /* 0x000f680000300800 */
[----:B-----5:R-:W-:Y:S04]  /*8e430*/  STL.64 [R1+0x2348], R14 ;  /* 0x0023480e01007387 */ /* 0x020fe80000100a00 */
[----:B----4-:R0:W-:Y:S04]  /*8e440*/  STL.64 [R1+0x2340], R12 ;  /* 0x0023400c01007387 */ /* 0x0101e80000100a00 */
        /* <DEDUP_REMOVED lines=12> */
[----:B-1----:R-:W4:Y:S04]  /*8e510*/  LDL.LU R8, [R1+0x2f0] ;  /* 0x0002f00001087983 */ /* 0x002f280000300800 */
[----:B------:R-:W4:Y:S04]  /*8e520*/  LDL.LU R9, [R1+0x2f4] ;  /* 0x0002f40001097983 */ /* 0x000f280000300800 */
[----:B------:R-:W4:Y:S04]  /*8e530*/  LDL.LU R10, [R1+0x2f8] ;  /* 0x0002f800010a7983 */ /* 0x000f280000300800 */
[----:B------:R-:W4:Y:S04]  /*8e540*/  LDL.LU R11, [R1+0x2fc] ;  /* 0x0002fc00010b7983 */ /* 0x000f280000300800 */
[----:B0-----:R-:W5:Y:S04]  /*8e550*/  LDL.LU R12, [R1+0x2e0] ;  /* 0x0002e000010c7983 */ /* 0x001f680000300800 */
[----:B------:R-:W5:Y:S04]  /*8e560*/  LDL.LU R13, [R1+0x2e4] ;  /* 0x0002e400010d7983 */ /* 0x000f680000300800 */
[----:B------:R-:W5:Y:S04]  /*8e570*/  LDL.LU R14, [R1+0x2e8] ;  /* 0x0002e800010e7983 */ /* 0x000f680000300800 */
[----:B------:R-:W5:Y:S04]  /*8e580*/  LDL.LU R15, [R1+0x2ec] ;  /* 0x0002ec00010f7983 */ /* 0x000f680000300800 */
        /* <DEDUP_REMOVED lines=16> */
[----:B-----5:R-:W-:Y:S04]  /*8e690*/  STS.128 [R0], R12 ;  /* 0x0000000c00007388 */ /* 0x020fe80000000c00 */
[----:B---3--:R-:W-:Y:S04]  /*8e6a0*/  STL.64 [R1+0x2300], R22 ;  /* 0x0023001601007387 */ /* 0x008fe80000100a00 */
[----:B--2---:R0:W-:Y:S04]  /*8e6b0*/  STL.64 [R1+0x22f8], R20 ;  /* 0x0022f81401007387 */ /* 0x0041e80000100a00 */
[----:B0-----:R-:W2:Y:S04]  /*8e6c0*/  LDL.LU R20, [R1+0x350] ;  /* 0x0003500001147983 */ /* 0x001ea80000300800 */
[----:B------:R-:W2:Y:S04]  /*8e6d0*/  LDL.LU R21, [R1+0x354] ;  /* 0x0003540001157983 */ /* 0x000ea80000300800 */
[----:B------:R-:W2:Y:S04]  /*8e6e0*/  LDL.LU R22, [R1+0x358] ;  /* 0x0003580001167983 */ /* 0x000ea80000300800 */
[----:B------:R-:W2:Y:S04]  /*8e6f0*/  LDL.LU R23, [R1+0x35c] ;  /* 0x00035c0001177983 */ /* 0x000ea80000300800 */
[----:B------:R-:W3:Y:S04]  /*8e700*/  LDL.LU R4, [R1+0x390] ;  /* 0x0003900001047983 */ /* 0x000ee80000300800 */
[----:B------:R-:W3:Y:S04]  /*8e710*/  LDL.LU R5, [R1+0x394] ;  /* 0x0003940001057983 */ /* 0x000ee80000300800 */
[----:B------:R-:W3:Y:S04]  /*8e720*/  LDL.LU R6, [R1+0x398] ;  /* 0x0003980001067983 */ /* 0x000ee80000300800 */
[----:B------:R-:W3:Y:S04]  /*8e730*/  LDL.LU R7, [R1+0x39c] ;  /* 0x00039c0001077983 */ /* 0x000ee80000300800 */
[----:B------:R-:W5:Y:S04]  /*8e740*/  LDL.LU R24, [R1+0x3d0] ;  /* 0x0003d00001187983 */ /* 0x000f680000300800 */
[----:B------:R-:W5:Y:S04]  /*8e750*/  LDL.LU R25, [R1+0x3d4] ;  /* 0x0003d40001197983 */ /* 0x000f680000300800 */
[----:B------:R-:W5:Y:S04]  /*8e760*/  LDL.LU R26, [R1+0x3d8] ;  /* 0x0003d800011a7983 */ /* 0x000f680000300800 */
[----:B------:R-:W5:Y:S04]  /*8e770*/  LDL.LU R27, [R1+0x3dc] ;  /* 0x0003dc00011b7983 */ /* 0x000f680000300800 */
[----:B------:R-:W2:Y:S04]  /*8e780*/  LDL.LU.64 R14, [R1+0x2368] ;  /* 0x00236800010e7983 */ /* 0x000ea80000300a00 */
[----:B------:R-:W2:Y:S04]  /*8e790*/  LDL.LU.64 R12, [R1+0x2360] ;  /* 0x00236000010c7983 */ /* 0x000ea80000300a00 */
[----:B----4-:R0:W-:Y:S04]  /*8e7a0*/  STS.128 [R0+0x80], R8 ;  /* 0x0000800800007388 */ /* 0x0101e80000000c00 */
[----:B------:R-:W-:Y:S04]  /*8e7b0*/  STS.128 [R0+0x280], R16 ;  /* 0x0002801000007388 */ /* 0x000fe80000000c00 */
[----:B0-----:R-:W4:Y:S04]  /*8e7c0*/  LDL.LU.64 R10, [R1+0x2358] ;  /* 0x00235800010a7983 */ /* 0x001f280000300a00 */
[----:B------:R-:W4:Y:S04]  /*8e7d0*/  LDL.LU.64 R8, [R1+0x2350] ;  /* 0x0023500001087983 */ /* 0x000f280000300a00 */
[----:B--2---:R0:W-:Y:S04]  /*8e7e0*/  STS.128 [R0+0x200], R12 ;  /* 0x0002000c00007388 */ /* 0x0041e80000000c00 */
[----:B0-----:R-:W2:Y:S04]  /*8e7f0*/  LDL.LU.64 R14, [R1+0x2348] ;  /* 0x00234800010e7983 */ /* 0x001ea80000300a00 */
[----:B------:R-:W2:Y:S04]  /*8e800*/  LDL.LU.64 R12, [R1+0x2340] ;  /* 0x00234000010c7983 */ /* 0x000ea80000300a00 */
[----:B------:R-:W3:Y:S04]  /*8e810*/  LDL.LU.64 R18, [R1+0x2338] ;  /* 0x0023380001127983 */ /* 0x000ee80000300a00 */
[----:B------:R-:W3:Y:S04]  /*8e820*/  LDL.LU.64 R16, [R1+0x2330] ;  /* 0x0023300001107983 */ /* 0x000ee80000300a00 */
[----:B----4-:R0:W-:Y:S04]  /*8e830*/  STS.128 [R0+0x400], R8 ;  /* 0x0004000800007388 */ /* 0x0101e80000000c00 */
[----:B0-----:R-:W4:Y:S04]  /*8e840*/  LDL.LU.64 R10, [R1+0x2328] ;  /* 0x00232800010a7983 */ /* 0x001f280000300a00 */
[----:B------:R-:W4:Y:S04]  /*8e850*/  LDL.LU R9, [R1+0x2320] ;  /* 0x0023200001097983 */ /* 0x000f280000300800 */
[----:B------:R-:W-:Y:S04]  /*8e860*/  STS.128 [R0+0x680], R20 ;  /* 0x0006801400007388 */ /* 0x000fe80000000c00 */
[----:B--2---:R0:W-:Y:S04]  /*8e870*/  STS.128 [R0+0x480], R12 ;  /* 0x0004800c00007388 */ /* 0x0041e80000000c00 */
[----:B---3--:R1:W-:Y:S04]  /*8e880*/  STS.128 [R0+0x600], R16 ;  /* 0x0006001000007388 */ /* 0x0083e80000000c00 */
[----:B------:R-:W-:Y:S06]  /*8e890*/  BAR.SYNC.DEFER_BLOCKING 0x0 ;  /* 0x0000000000007b1d */ /* 0x000fec0000010000 */
[----:B0-----:R-:W2:Y:S04]  /*8e8a0*/  LDL.LU.64 R12, [R1+0x2318] ;  /* 0x00231800010c7983 */ /* 0x001ea80000300a00 */
[----:B-1----:R-:W3:Y:S04]  /*8e8b0*/  LDL.LU R19, [R1+0x2310] ;  /* 0x0023100001137983 */ /* 0x002ee80000300800 */
[----:B------:R-:W2:Y:S04]  /*8e8c0*/  LDL.LU.64 R16, [R1+0x2308] ;  /* 0x0023080001107983 */ /* 0x000ea80000300a00 */
[----:B------:R-:W0:Y:S04]  /*8e8d0*/  LDS.128 R20, [R28] ;  /* 0x000000001c147984 */ /* 0x000e280000000c00 */
[----:B0-----:R-:W-:Y:S04]  /*8e8e0*/  STL.64 [R1+0x210], R20 ;  /* 0x0002101401007387 */ /* 0x001fe80000100a00 */
[----:B------:R-:W-:Y:S04]  /*8e8f0*/  STL.64 [R1+0x218], R22 ;  /* 0x0002181601007387 */ /* 0x000fe80000100a00 */
[----:B------:R-:W0:Y:S04]  /*8e900*/  LDS.128 R20, [R28+0x800] ;  /* 0x000800001c147984 */ /* 0x000e280000000c00 */
[----:B------:R-:W3:Y:S04]  /*8e910*/  LDL R18, [R1+0xca8] ;  /* 0x000ca80001127983 */ /* 0x000ee80000100800 */
[----:B0-----:R-:W-:Y:S04]  /*8e920*/  STL.64 [R1+0x270], R20 ;  /* 0x0002701401007387 */ /* 0x001fe80000100a00 */
[----:B------:R-:W-:Y:S04]  /*8e930*/  STL.64 [R1+0x278], R22 ;  /* 0x0002781601007387 */ /* 0x000fe80000100a00 */
[----:B------:R-:W3:Y:S04]  /*8e940*/  LDL.LU R14, [R1+0x290] ;  /* 0x00029000010e7983 */ /* 0x000ee80000300800 */
[----:B--2---:R-:W0:Y:S04]  /*8e950*/  LDS.128 R20, [R17] ;  /* 0x0000000011147984 */ /* 0x004e280000000c00 */
[----:B0-----:R-:W-:Y:S04]  /*8e960*/  STL.64 [R1+0x220], R20 ;  /* 0x0002201401007387 */ /* 0x001fe80000100a00 */
[----:B------:R-:W-:Y:S04]  /*8e970*/  STL.64 [R1+0x228], R22 ;  /* 0x0002281601007387 */ /* 0x000fe80000100a00 */
[----:B------:R-:W0:Y:S04]  /*8e980*/  LDS.128 R20, [R17+0x800] ;  /* 0x0008000011147984 */ /* 0x000e280000000c00 */
[----:B0-----:R-:W-:Y:S04]  /*8e990*/  STL.64 [R1+0x280], R20 ;  /* 0x0002801401007387 */ /* 0x001fe80000100a00 */
[----:B------:R-:W-:Y:S04]  /*8e9a0*/  STL.64 [R1+0x288], R22 ;  /* 0x0002881601007387 */ /* 0x000fe80000100a00 */
[----:B------:R-:W0:Y:S04]  /*8e9b0*/  LDS.128 R20, [R3] ;  /* 0x0000000003147984 */ /* 0x000e280000000c00 */
        /* <DEDUP_REMOVED lines=24> */
[----:B------:R-:W3:Y:S04]  /*8eb40*/  LDL R17, [R1+0xcac] ;  /* 0x000cac0001117983 */ /* 0x000ee80000100800 */
[----:B------:R0:W-:Y:S04]  /*8eb50*/  STS.128 [R0+0x280], R4 ;  /* 0x0002800400007388 */ /* 0x0001e80000000c00 */
[----:B0-----:R-:W3:Y:S04]  /*8eb60*/  LDL.LU.64 R6, [R1+0x22c0] ;  /* 0x0022c00001067983 */ /* 0x001ee80000300a00 */
[----:B------:R-:W3:Y:S04]  /*8eb70*/  LDL.LU.64 R4, [R1+0x22b8] ;  /* 0x0022b80001047983 */ /* 0x000ee80000300a00 */
[----:B--2---:R0:W-:Y:S04]  /*8eb80*/  STS.128 [R0+0x400], R20 ;  /* 0x0004001400007388 */ /* 0x0041e80000000c00 */
[----:B0-----:R-:W2:Y:S04]  /*8eb90*/  LDL.LU.64 R22, [R1+0x22b0] ;  /* 0x0022b00001167983 */ /* 0x001ea80000300a00 */
[----:B------:R-:W2:Y:S04]  /*8eba0*/  LDL.LU.64 R20, [R1+0x22a8] ;  /* 0x0022a80001147983 */ /* 0x000ea80000300a00 */
[----:B-----5:R-:W-:Y:S04]  /*8ebb0*/  STS.128 [R0+0x680], R24 ;  /* 0x0006801800007388 */ /* 0x020fe80000000c00 */
[----:B---3--:R0:W-:Y:S04]  /*8ebc0*/  STS.128 [R0+0x480], R4 ;  /* 0x0004800400007388 */ /* 0x0081e80000000c00 */
[----:B0-----:R-:W3:Y:S04]  /*8ebd0*/  LDL.LU.64 R6, [R1+0x22a0] ;  /* 0x0022a00001067983 */ /* 0x001ee80000300a00 */
[----:B------:R-:W5:Y:S01]  /*8ebe0*/  LDL.LU.64 R4, [R1+0x2298] ;  /* 0x0022980001047983 */ /* 0x000f620000300a00 */
[----:B------:R-:W-:-:S02]  /*8ebf0*/  ISETP.GE.AND P2, PT, R18, c[0x0][0x178], PT ;  /* 0x00005e0012007a0c */ /* 0x000fc40003f46270 */
[C---:B------:R-:W-:Y:S02]  /*8ec00*/  ISETP.GE.AND P3, PT, R8.reuse, c[0x0][0x17c], PT ;  /* 0x00005f0008007a0c */ /* 0x040fe40003f66270 */
[C---:B------:R-:W-:Y:S01]  /*8ec10*/  ISETP.LT.AND P2, PT, R8.reuse, c[0x0][0x17c], !P2 ;  /* 0x00005f0008007a0c */ /* 0x040fe20005741270 */
[----:B--2---:R0:W-:Y:S04]  /*8ec20*/  STS.128 [R0+0x600], R20 ;  /* 0x0006001400007388 */ /* 0x0041e80000000c00 */
[----:B0-----:R-:W2:Y:S04]  /*8ec30*/  LDL.LU.64 R22, [R1+0x2290] ;  /* 0x0022900001167983 */ /* 0x001ea80000300a00 */
[----:B------:R-:W3:Y:S01]  /*8ec40*/  LDL.LU.64 R26, [R1+0x2288] ;  /* 0x00228800011a7983 */ /* 0x000ee20000300a00 */
[----:B------:R-:W-:-:S03]  /*8ec50*/  IMAD R0, R8, c[0x0][0x198], RZ ;  /* 0x0000660008007a24 */ /* 0x000fc600078e02ff */
[----:B------:R-:W4:Y:S01]  /*8ec60*/  LDL.LU R8, [R1+0x1df4] ;  /* 0x001df40001087983 */ /* 0x000f220000300800 */
[----:B------:R-:W-:Y:S02]  /*8ec70*/  IMAD R3, R18, c[0x0][0x194], RZ ;  /* 0x0000650012037a24 */ /* 0x000fe400078e02ff */
[----:B------:R-:W-:Y:S01]  /*8ec80*/  IMAD.MOV.U32 R20, RZ, RZ, c[0x0][0x194] ;  /* 0x00006500ff147624 */ /* 0x000fe200078e00ff */
[----:B------:R-:W-:Y:S02]  /*8ec90*/  BAR.SYNC.DEFER_BLOCKING 0x0 ;  /* 0x0000000000007b1d */ /* 0x000fe40000010000 */
[----:B------:R-:W-:Y:S01]  /*8eca0*/  LEA R2, P4, R3, c[0x0][0x170], 0x1 ;  /* 0x00005c0003027a11 */ /* 0x000fe200078808ff */
[----:B------:R-:W-:-:S03]  /*8ecb0*/  IMAD R20, R20, 0x80, R3 ;  /* 0x0000008014147824 */ /* 0x000fc600078e0203 */
[----:B------:R-:W-:Y:S02]  /*8ecc0*/  LEA.HI.X.SX32 R3, R3, c[0x0][0x174], 0x1, P4 ;  /* 0x00005d0003037a11 */ /* 0x000fe400020f0eff */
[C---:B------:R-:W-:Y:S02]  /*8ecd0*/  LEA R24, P4, R20.reuse, c[0x0][0x170], 0x1 ;  /* 0x00005c0014187a11 */ /* 0x040fe400078808ff */
[----:B------:R-:W-:Y:S02]  /*8ece0*/  ISETP.LT.AND P3, PT, R17, c[0x0][0x178], !P3 ;  /* 0x00005e0011007a0c */ /* 0x000fe40005f61270 */
[----:B------:R-:W-:Y:S01]  /*8ecf0*/  LEA.HI.X.SX32 R25, R20, c[0x0][0x174], 0x1, P4 ;  /* 0x00005d0014197a11 */ /* 0x000fe200020f0eff */
[----:B------:R-:W-:-:S05]  /*8ed00*/  IMAD.WIDE R20, R0, 0x2, R2 ;  /* 0x0000000200147825 */ /* 0x000fca00078e0202 */
[----:B------:R0:W-:Y:S01]  /*8ed10*/  @P2 STG.E.U16 [R20.64], R14 ;  /* 0x0000000e14002986 */ /* 0x0001e2000c101506 */
[----:B------:R-:W-:Y:S02]  /*8ed20*/  ISETP.LT.AND P2, PT, R18, c[0x0][0x178], !P1 ;  /* 0x00005e0012007a0c */ /* 0x000fe40004f41270 */
[----:B------:R-:W-:Y:S01]  /*8ed30*/  ISETP.LT.AND P1, PT, R17, c[0x0][0x178], !P1 ;  /* 0x00005e0011007a0c */ /* 0x000fe20004f21270 */
[C---:B0-----:R-:W-:Y:S01]  /*8ed40*/  IMAD.WIDE R20, R0.reuse, 0x2, R24 ;  /* 0x0000000200147825 */ /* 0x041fe200078e0218 */
[----:B------:R-:W-:Y:S02]  /*8ed50*/  IADD3 R0, R0, c[0x0][0x198], RZ ;  /* 0x0000660000007a10 */ /* 0x000fe40007ffe0ff */
[----:B--2---:R-:W-:Y:S02]  /*8ed60*/  PRMT R22, R14, 0x7632, R22 ;  /* 0x000076320e167816 */ /* 0x004fe40000000016 */
[----:B---3--:R0:W-:Y:S02]  /*8ed70*/  @P3 STG.E.U16 [R20.64], R26 ;  /* 0x0000001a14003986 */ /* 0x0081e4000c101506 */
[----:B0-----:R-:W-:-:S05]  /*8ed80*/  IMAD.WIDE R20, R0, 0x2, R2 ;  /* 0x0000000200147825 */ /* 0x001fca00078e0202 */
[----:B------:R0:W-:Y:S02]  /*8ed90*/  @P2 STG.E.U16 [R20.64], R22 ;  /* 0x0000001614002986 */ /* 0x0001e4000c101506 */
[----:B0-----:R-:W-:Y:S01]  /*8eda0*/  PRMT R22, R26, 0x7632, R22 ;  /* 0x000076321a167816 */ /* 0x001fe20000000016 */
[C---:B------:R-:W-:Y:S01]  /*8edb0*/  IMAD.WIDE R20, R0.reuse, 0x2, R24 ;  /* 0x0000000200147825 */ /* 0x040fe200078e0218 */
[----:B------:R-:W-:Y:S01]  /*8edc0*/  IADD3 R0, R0, c[0x0][0x198], RZ ;  /* 0x0000660000007a10 */ /* 0x000fe20007ffe0ff */
[----:B------:R-:W2:Y:S04]  /*8edd0*/  LDL.LU R26, [R1+0x2280] ;  /* 0x00228000011a7983 */ /* 0x000ea80000300800 */
[----:B------:R0:W-:Y:S01]  /*8ede0*/  @P1 STG.E.U16 [R20.64], R22 ;  /* 0x0000001614001986 */ /* 0x0001e2000c101506 */
[----:B------:R-:W-:-:S03]  /*8edf0*/  ISETP.LT.AND P1, PT, R18, c[0x0][0x178], !P0 ;  /* 0x00005e0012007a0c */ /* 0x000fc60004721270 */
[----:B------:R-:W3:Y:S04]  /*8ee00*/  LDL.LU R15, [R1+0x1dfc] ;  /* 0x001dfc00010f7983 */ /* 0x000ee80000300800 */
[----:B------:R-:W2:Y:S01]  /*8ee10*/  LDL.LU R14, [R1+0x1e08] ;  /* 0x001e0800010e7983 */ /* 0x000ea20000300800 */
[----:B0-----:R-:W-:-:S05]  /*8ee20*/  IMAD.WIDE R20, R0, 0x2, R2 ;  /* 0x0000000200147825 */ /* 0x001fca00078e0202 */
[----:B------:R0:W-:Y:S01]  /*8ee30*/  @P1 STG.E.U16 [R20.64], R29 ;  /* 0x0000001d14001986 */ /* 0x0001e2000c101506 */
[----:B----4-:R-:W-:-:S03]  /*8ee40*/  ISETP.GE.AND P1, PT, R8, c[0x0][0x17c], PT ;  /* 0x00005f0008007a0c */ /* 0x010fc60003f26270 */
[----:B------:R-:W4:Y:S01]  /*8ee50*/  LDL.LU R8, [R1+0x1e04] ;  /* 0x001e040001087983 */ /* 0x000f220000300800 */
[----:B------:R-:W-:Y:S01]  /*8ee60*/  ISETP.LT.AND P0, PT, R17, c[0x0][0x178], !P0 ;  /* 0x00005e0011007a0c */ /* 0x000fe20004701270 */
[C---:B0-----:R-:W-:Y:S01]  /*8ee70*/  IMAD.WIDE R20, R0.reuse, 0x2, R24 ;  /* 0x0000000200147825 */ /* 0x041fe200078e0218 */
[----:B------:R-:W-:-:S11]  /*8ee80*/  IADD3 R22, R0, c[0x0][0x198], RZ ;  /* 0x0000660000167a10 */ /* 0x000fd60007ffe0ff */
[----:B------:R0:W-:Y:S01]  /*8ee90*/  @P0 STG.E.U16 [R20.64], R23 ;  /* 0x0000001714000986 */ /* 0x0001e2000c101506 */
[----:B------:R-:W-:Y:S02]  /*8eea0*/  ISETP.LT.AND P0, PT, R18, c[0x0][0x178], !P1 ;  /* 0x00005e0012007a0c */ /* 0x000fe40004f01270 */
[----:B------:R-:W-:Y:S02]  /*8eeb0*/  PRMT R0, R29, 0x7632, R0 ;  /* 0x000076321d007816 */ /* 0x000fe40000000000 */
[----:B------:R-:W5:Y:S01]  /*8eec0*/  LDL.LU R29, [R1+0x227c] ;  /* 0x00227c00011d7983 */ /* 0x000f620000300800 */
[----:B0-----:R-:W-:-:S08]  /*8eed0*/  IMAD.WIDE R20, R22, 0x2, R2 ;  /* 0x0000000216147825 */ /* 0x001fd000078e0202 */
[----:B------:R0:W-:Y:S04]  /*8eee0*/  @P0 STG.E.U16 [R20.64], R0 ;  /* 0x0000000014000986 */ /* 0x0001e8000c101506 */
[----:B0-----:R-:W5:Y:S04]  /*8eef0*/  LDL.LU R20, [R1+0x1df8] ;  /* 0x001df80001147983 */ /* 0x001f680000300800 */
[----:B------:R-:W5:Y:S01]  /*8ef00*/  LDL.LU R21, [R1+0x1e00] ;  /* 0x001e000001157983 */ /* 0x000f620000300800 */
[----:B---3--:R-:W-:-:S03]  /*8ef10*/  ISETP.GE.AND P5, PT, R15, c[0x0][0x17c], PT ;  /* 0x00005f000f007a0c */ /* 0x008fc60003fa6270 */
[----:B------:R-:W3:Y:S01]  /*8ef20*/  LDL.LU R15, [R1+0x2c0] ;  /* 0x0002c000010f7983 */ /* 0x000ee20000300800 */
[----:B--2---:R-:W-:-:S03]  /*8ef30*/  ISETP.GE.AND P3, PT, R14, c[0x0][0x17c], PT ;  /* 0x00005f000e007a0c */ /* 0x004fc60003f66270 */
[----:B------:R-:W2:Y:S01]  /*8ef40*/  LDL.LU R14, [R1+0x1e10] ;  /* 0x001e1000010e7983 */ /* 0x000ea20000300800 */
[----:B----4-:R-:W-:-:S03]  /*8ef50*/  ISETP.GE.AND P2, PT, R8, c[0x0][0x17c], PT ;  /* 0x00005f0008007a0c */ /* 0x010fc60003f46270 */
[----:B------:R-:W4:Y:S01]  /*8ef60*/  LDL.LU R8, [R1+0x1e0c] ;  /* 0x001e0c0001087983 */ /* 0x000f220000300800 */
[----:B------:R-:W-:Y:S02]  /*8ef70*/  ISETP.LT.AND P1, PT, R17, c[0x0][0x178], !P1 ;  /* 0x00005e0011007a0c */ /* 0x000fe40004f21270 */
[----:B------:R-:W-:Y:S02]  /*8ef80*/  ISETP.LT.AND P6, PT, R18, c[0x0][0x178], !P5 ;  /* 0x00005e0012007a0c */ /* 0x000fe40006fc1270 */
[----:B------:R-:W-:Y:S02]  /*8ef90*/  IADD3 R0, R22, c[0x0][0x198], RZ ;  /* 0x0000660016007a10 */ /* 0x000fe40007ffe0ff */
[----:B------:R-:W-:Y:S02]  /*8efa0*/  PRMT R26, R23, 0x7632, R26 ;  /* 0x00007632171a7816 */ /* 0x000fe4000000001a */
[----:B------:R-:W-:Y:S02]  /*8efb0*/  ISETP.LT.AND P5, PT, R17, c[0x0][0x178], !P5 ;  /* 0x00005e0011007a0c */ /* 0x000fe40006fa1270 */
[----:B-----5:R-:W-:-:S02]  /*8efc0*/  PRMT R29, R27, 0x7632, R29 ;  /* 0x000076321b1d7816 */ /* 0x020fc4000000001d */
[----:B------:R-:W-:Y:S02]  /*8efd0*/  ISETP.GE.AND P0, PT, R20, c[0x0][0x17c], PT ;  /* 0x00005f0014007a0c */ /* 0x000fe40003f06270 */
[----:B------:R-:W-:Y:S01]  /*8efe0*/  ISETP.GE.AND P4, PT, R21, c[0x0][0x17c], PT ;  /* 0x00005f0015007a0c */ /* 0x000fe20003f86270 */
[----:B------:R-:W-:-:S04]  /*8eff0*/  IMAD.WIDE R20, R22, 0x2, R24 ;  /* 0x0000000216147825 */ /* 0x000fc800078e0218 */
[----:B------:R-:W-:Y:S01]  /*8f000*/  IMAD.WIDE R22, R0, 0x2, R2 ;  /* 0x0000000200167825 */ /* 0x000fe200078e0202 */
[----:B------:R0:W-:Y:S01]  /*8f010*/  @P1 STG.E.U16 [R20.64], R26 ;  /* 0x0000001a14001986 */ /* 0x0001e2000c101506 */
[----:B------:R-:W-:-:S03]  /*8f020*/  ISETP.LT.AND P1, PT, R18, c[0x0][0x178], !P0 ;  /* 0x00005e0012007a0c */ /* 0x000fc60004721270 */
[----:B------:R1:W-:Y:S01]  /*8f030*/  @P6 STG.E.U16 [R22.64], R27 ;  /* 0x0000001b16006986 */ /* 0x0003e2000c101506 */
[C---:B0-----:R-:W-:Y:S01]  /*8f040*/  IMAD.WIDE R20, R0.reuse, 0x2, R24 ;  /* 0x0000000200147825 */ /* 0x041fe200078e0218 */
[----:B-1----:R-:W-:-:S04]  /*8f050*/  IADD3 R22, R0, c[0x0][0x198], RZ ;  /* 0x0000660000167a10 */ /* 0x002fc80007ffe0ff */
[----:B------:R0:W-:Y:S02]  /*8f060*/  @P5 STG.E.U16 [R20.64], R16 ;  /* 0x0000001014005986 */ /* 0x0001e4000c101506 */
[----:B0-----:R-:W-:-:S05]  /*8f070*/  IMAD.WIDE R20, R22, 0x2, R2 ;  /* 0x0000000216147825 */ /* 0x001fca00078e0202 */
[----:B------:R0:W-:Y:S01]  /*8f080*/  @P1 STG.E.U16 [R20.64], R29 ;  /* 0x0000001d14001986 */ /* 0x0001e2000c101506 */
[----:B--2---:R-:W-:-:S03]  /*8f090*/  ISETP.GE.AND P5, PT, R14, c[0x0][0x17c], PT ;  /* 0x00005f000e007a0c */ /* 0x004fc60003fa6270 */
[----:B------:R-:W2:Y:S01]  /*8f0a0*/  LDL.LU R14, [R1+0x1e18] ;  /* 0x001e1800010e7983 */ /* 0x000ea20000300800 */
[----:B----4-:R-:W-:-:S03]  /*8f0b0*/  ISETP.GE.AND P1, PT, R8, c[0x0][0x17c], PT ;  /* 0x00005f0008007a0c */ /* 0x010fc60003f26270 */
[----:B------:R-:W4:Y:S01]  /*8f0c0*/  LDL.LU R8, [R1+0x1e14] ;  /* 0x001e140001087983 */ /* 0x000f220000300800 */
[C---:B------:R-:W-:Y:S02]  /*8f0d0*/  ISETP.LT.AND P0, PT, R17.reuse, c[0x0][0x178], !P0 ;  /* 0x00005e0011007a0c */ /* 0x040fe40004701270 */
[----:B------:R-:W-:Y:S02]  /*8f0e0*/  ISETP.LT.AND P6, PT, R18, c[0x0][0x178], !P4 ;  /* 0x00005e0012007a0c */ /* 0x000fe400067c1270 */
[C---:B------:R-:W-:Y:S01]  /*8f0f0*/  IADD3 R0, R22.reuse, c[0x0][0x198], RZ ;  /* 0x0000660016007a10 */ /* 0x040fe20007ffe0ff */
[----:B------:R-:W-:Y:S01]  /*8f100*/  IMAD.WIDE R22, R22, 0x2, R24 ;  /* 0x0000000216167825 */ /* 0x000fe200078e0218 */
[----:B------:R-:W-:Y:S02]  /*8f110*/  PRMT R16, R16, 0x7632, R16 ;  /* 0x0000763210107816 */ /* 0x000fe40000000010 */
[----:B------:R-:W-:Y:S01]  /*8f120*/  ISETP.LT.AND P4, PT, R17, c[0x0][0x178], !P4 ;  /* 0x00005e0011007a0c */ /* 0x000fe20006781270 */
[----:B------:R-:W-:-:S04]  /*8f130*/  IMAD.WIDE R26, R0, 0x2, R2 ;  /* 0x00000002001a7825 */ /* 0x000fc800078e0202 */
[----:B------:R1:W-:Y:S01]  /*8f140*/  @P0 STG.E.U16 [R22.64], R16 ;  /* 0x0000001016000986 */ /* 0x0003e2000c101506 */
[----:B------:R-:W-:Y:S01]  /*8f150*/  ISETP.LT.AND P0, PT, R18, c[0x0][0x178], !P3 ;  /* 0x00005e0012007a0c */ /* 0x000fe20005f01270 */
[----:B0-----:R-:W-:Y:S01]  /*8f160*/  IMAD.WIDE R20, R0, 0x2, R24 ;  /* 0x0000000200147825 */ /* 0x001fe200078e0218 */
[----:B------:R-:W-:Y:S01]  /*8f170*/  ISETP.LT.AND P3, PT, R17, c[0x0][0x178], !P3 ;  /* 0x00005e0011007a0c */ /* 0x000fe20005f61270 */
[----:B---3--:R0:W-:Y:S01]  /*8f180*/  @P6 STG.E.U16 [R26.64], R15 ;  /* 0x0000000f1a006986 */ /* 0x0081e2000c101506 */
[----:B------:R-:W-:-:S03]  /*8f190*/  PRMT R29, R15, 0x7632, R29 ;  /* 0x000076320f1d7816 */ /* 0x000fc6000000001d */
[----:B------:R3:W-:Y:S01]  /*8f1a0*/  @P4 STG.E.U16 [R20.64], R4 ;  /* 0x0000000414004986 */ /* 0x0007e2000c101506 */
[----:B-1----:R-:W-:-:S03]  /*8f1b0*/  IADD3 R16, R0, c[0x0][0x198], RZ ;  /* 0x0000660000107a10 */ /* 0x002fc60007ffe0ff */
[----:B0-----:R-:W5:Y:S02]  /*8f1c0*/  LDL.LU R15, [R1+0x40] ;  /* 0x00004000010f7983 */ /* 0x001f640000300800 */
[----:B------:R-:W-:-:S04]  /*8f1d0*/  IMAD.WIDE R22, R16, 0x2, R24 ;  /* 0x0000000210167825 */ /* 0x000fc800078e0218 */
[----:B---3--:R-:W-:Y:S01]  /*8f1e0*/  IMAD.WIDE R20, R16, 0x2, R2 ;  /* 0x0000000210147825 */ /* 0x008fe200078e0202 */
[----:B------:R-:W-:-:S04]  /*8f1f0*/  PRMT R4, R4, 0x7632, R4 ;  /* 0x0000763204047816 */ /* 0x000fc80000000004 */
[----:B------:R-:W-:Y:S04]  /*8f200*/  @P0 STG.E.U16 [R20.64], R29 ;  /* 0x0000001d14000986 */ /* 0x000fe8000c101506 */
[----:B------:R0:W-:Y:S01]  /*8f210*/  @P3 STG.E.U16 [R22.64], R4 ;  /* 0x0000000416003986 */ /* 0x0001e2000c101506 */
[----:B--2---:R-:W-:-:S03]  /*8f220*/  ISETP.GE.AND P4, PT, R14, c[0x0][0x17c], PT ;  /* 0x00005f000e007a0c */ /* 0x004fc60003f86270 */
[----:B------:R-:W2:Y:S01]  /*8f230*/  LDL.LU R14, [R1+0x1e20] ;  /* 0x001e2000010e7983 */ /* 0x000ea20000300800 */
[----:B----4-:R-:W-:-:S03]  /*8f240*/  ISETP.GE.AND P0, PT, R8, c[0x0][0x17c], PT ;  /* 0x00005f0008007a0c */ /* 0x010fc60003f06270 */
[----:B------:R-:W3:Y:S04]  /*8f250*/  LDL.LU R8, [R1+0x1e1c] ;  /* 0x001e1c0001087983 */ /* 0x000ee80000300800 */
[----:B0-----:R-:W4:Y:S04]  /*8f260*/  LDL.LU R22, [R1+0x3e0] ;  /* 0x0003e00001167983 */ /* 0x001f280000300800 */
[----:B------:R-:W2:Y:S01]  /*8f270*/  LDL.LU R23, [R1+0x30] ;  /* 0x0000300001177983 */ /* 0x000ea20000300800 */
[----:B------:R-:W-:Y:S02]  /*8f280*/  ISETP.LT.AND P6, PT, R18, c[0x0][0x178], !P2 ;  /* 0x00005e0012007a0c */ /* 0x000fe400057c1270 */
[----:B------:R-:W-:-:S02]  /*8f290*/  ISETP.LT.AND P2, PT, R17, c[0x0][0x178], !P2 ;  /* 0x00005e0011007a0c */ /* 0x000fc40005741270 */
[----:B------:R-:W-:Y:S02]  /*8f2a0*/  IADD3 R0, R16, c[0x0][0x198], RZ ;  /* 0x0000660010007a10 */ /* 0x000fe40007ffe0ff */
[----:B------:R-:W-:-:S03]  /*8f2b0*/  ISETP.LT.AND P3, PT, R18, c[0x0][0x178], !P5 ;  /* 0x00005e0012007a0c */ /* 0x000fc60006f61270 */
[C---:B------:R-:W-:Y:S01]  /*8f2c0*/  IMAD.WIDE R26, R0.reuse, 0x2, R2 ;  /* 0x00000002001a7825 */ /* 0x040fe200078e0202 */
[----:B------:R-:W-:-:S03]  /*8f2d0*/  IADD3 R4, R0, c[0x0][0x198], RZ ;  /* 0x0000660000047a10 */ /* 0x000fc60007ffe0ff */
[----:B------:R-:W-:Y:S01]  /*8f2e0*/  IMAD.WIDE R20, R0, 0x2, R24 ;  /* 0x0000000200147825 */ /* 0x000fe200078e0218 */
[----:B------:R-:W-:Y:S01]  /*8f2f0*/  ISETP.LT.AND P5, PT, R17, c[0x0][0x178], !P5 ;  /* 0x00005e0011007a0c */ /* 0x000fe20006fa1270 */
[----:B----4-:R-:W-:Y:S01]  /*8f300*/  @P6 STG.E.U16 [R26.64], R22 ;  /* 0x000000161a006986 */ /* 0x010fe2000c101506 */
[----:B------:R-:W-:-:S03]  /*8f310*/  PRMT R29, R22, 0x7632, R29 ;  /* 0x00007632161d7816 */ /* 0x000fc6000000001d */
[----:B--2---:R0:W-:Y:S01]  /*8f320*/  @P2 STG.E.U16 [R20.64], R23 ;  /* 0x0000001714002986 */ /* 0x0041e2000c101506 */
[----:B------:R-:W-:Y:S02]  /*8f330*/  ISETP.LT.AND P6, PT, R18, c[0x0][0x178], !P1 ;  /* 0x00005e0012007a0c */ /* 0x000fe40004fc1270 */
[----:B------:R-:W-:Y:S02]  /*8f340*/  PRMT R16, R23, 0x7632, R16 ;  /* 0x0000763217107816 */ /* 0x000fe40000000010 */
[----:B------:R-:W-:Y:S02]  /*8f350*/  ISETP.LT.AND P1, PT, R17, c[0x0][0x178], !P1 ;  /* 0x00005e0011007a0c */ /* 0x000fe40004f21270 */
[----:B------:R-:W2:Y:S01]  /*8f360*/  LDL.LU R17, [R1+0x2278] ;  /* 0x0022780001117983 */ /* 0x000ea20000300800 */
[----:B0-----:R-:W-:Y:S01]  /*8f370*/  IMAD.WIDE R20, R4, 0x2, R2 ;  /* 0x0000000204147825 */ /* 0x001fe200078e0202 */
[----:B------:R-:W-:-:S03]  /*8f380*/  ISETP.GE.AND P2, PT, R14, c[0x0][0x17c], PT ;  /* 0x00005f000e007a0c */ /* 0x000fc60003f46270 */
[----:B------:R-:W-:Y:S01]  /*8f390*/  IMAD.WIDE R22, R4, 0x2, R24 ;  /* 0x0000000204167825 */ /* 0x000fe200078e0218 */
[----:B------:R0:W-:Y:S01]  /*8f3a0*/  @P3 STG.E.U16 [R20.64], R29 ;  /* 0x0000001d14003986 */ /* 0x0001e2000c101506 */
[----:B---3--:R-:W-:-:S03]  /*8f3b0*/  ISETP.GE.AND P3, PT, R8, c[0x0][0x17c], PT ;  /* 0x00005f0008007a0c */ /* 0x008fc60003f66270 */
[----:B------:R1:W-:Y:S04]  /*8f3c0*/  @P5 STG.E.U16 [R22.64], R16 ;  /* 0x0000001016005986 */ /* 0x0003e8000c101506 */
[----:B0-----:R-:W3:Y:S04]  /*8f3d0*/  LDL R29, [R1+0xcac] ;  /* 0x000cac00011d7983 */ /* 0x001ee80000100800 */
[----:B------:R-:W4:Y:S04]  /*8f3e0*/  LDL.LU R14, [R1+0x1e28] ;  /* 0x001e2800010e7983 */ /* 0x000f280000300800 */
[----:B------:R-:W2:Y:S04]  /*8f3f0*/  LDL.LU R8, [R1+0x1e24] ;  /* 0x001e240001087983 */ /* 0x000ea80000300800 */
[----:B-1----:R-:W2:Y:S01]  /*8f400*/  LDL.LU R23, [R1+0x3f0] ;  /* 0x0003f00001177983 */ /* 0x002ea20000300800 */
[----:B------:R-:W-:-:S02]  /*8f410*/  IADD3 R0, R4, c[0x0][0x198], RZ ;  /* 0x0000660004007a10 */ /* 0x000fc40007ffe0ff */
[----:B------:R-:W-:-:S03]  /*8f420*/  ISETP.LT.AND P5, PT, R18, c[0x0][0x178], !P4 ;  /* 0x00005e0012007a0c */ /* 0x000fc600067a1270 */
[C---:B------:R-:W-:Y:S01]  /*8f430*/  IMAD.WIDE R26, R0.reuse, 0x2, R2 ;  /* 0x00000002001a7825 */ /* 0x040fe200078e0202 */
[----:B------:R-:W-:-:S03]  /*8f440*/  IADD3 R22, R0, c[0x0][0x198], RZ ;  /* 0x0000660000167a10 */ /* 0x000fc60007ffe0ff */
[----:B------:R-:W-:Y:S01]  /*8f450*/  IMAD.WIDE R20, R0, 0x2, R24 ;  /* 0x0000000200147825 */ /* 0x000fe200078e0218 */
[----:B------:R-:W-:Y:S02]  /*8f460*/  IADD3 R0, R22, c[0x0][0x198], RZ ;  /* 0x0000660016007a10 */ /* 0x000fe40007ffe0ff */
[----:B-----5:R-:W-:Y:S02]  /*8f470*/  PRMT R16, R15, 0x7632, R16 ;  /* 0x000076320f107816 */ /* 0x020fe40000000010 */
[----:B---3--:R-:W-:Y:S01]  /*8f480*/  ISETP.LT.AND P4, PT, R29, c[0x0][0x178], !P4 ;  /* 0x00005e001d007a0c */ /* 0x008fe20006781270 */
[----:B--2---:R-:W-:Y:S01]  /*8f490*/  @P6 STG.E.U16 [R26.64], R23 ;  /* 0x000000171a006986 */ /* 0x004fe2000c101506 */
[----:B------:R-:W-:-:S03]  /*8f4a0*/  PRMT R4, R23, 0x7632, R4 ;  /* 0x0000763217047816 */ /* 0x000fc60000000004 */
[----:B------:R0:W-:Y:S01]  /*8f4b0*/  @P1 STG.E.U16 [R20.64], R15 ;  /* 0x0000000f14001986 */ /* 0x0001e2000c101506 */
[----:B----4-:R-:W-:Y:S01]  /*8f4c0*/  ISETP.GE.AND P1, PT, R14, c[0x0][0x17c], PT ;  /* 0x00005f000e007a0c */ /* 0x010fe20003f26270 */
[C---:B0-----:R-:W-:Y:S02]  /*8f4d0*/  IMAD.WIDE R20, R22.reuse, 0x2, R2 ;  /* 0x0000000216147825 */ /* 0x041fe400078e0202 */
[----:B------:R-:W2:Y:S02]  /*8f4e0*/  LDL.LU R15, [R1+0x410] ;  /* 0x00041000010f7983 */ /* 0x000ea40000300800 */
[----:B------:R-:W-:Y:S02]  /*8f4f0*/  IMAD.WIDE R22, R22, 0x2, R24 ;  /* 0x0000000216167825 */ /* 0x000fe400078e0218 */
[----:B------:R-:W-:Y:S01]  /*8f500*/  @P5 STG.E.U16 [R20.64], R4 ;  /* 0x0000000414005986 */ /* 0x000fe2000c101506 */
[----:B------:R-:W-:-:S03]  /*8f510*/  ISETP.GE.AND P5, PT, R8, c[0x0][0x17c], PT ;  /* 0x00005f0008007a0c */ /* 0x000fc60003fa6270 */
[----:B------:R-:W3:Y:S04]  /*8f520*/  LDL.LU R14, [R1+0x1e30] ;  /* 0x001e3000010e7983 */ /* 0x000ee80000300800 */
[----:B------:R-:W4:Y:S04]  /*8f530*/  LDL.LU R8, [R1+0x1e2c] ;  /* 0x001e2c0001087983 */ /* 0x000f280000300800 */
[----:B------:R0:W-:Y:S04]  /*8f540*/  @P4 STG.E.U16 [R22.64], R16 ;  /* 0x0000001016004986 */ /* 0x0001e8000c101506 */
[----:B0-----:R-:W5:Y:S01]  /*8f550*/  LDL.LU R23, [R1+0x400] ;  /* 0x0004000001177983 */ /* 0x001f620000300800 */
[----:B------:R-:W-:-:S02]  /*8f560*/  ISETP.LT.AND P6, PT, R18, c[0x0][0x178], !P0 ;  /* 0x00005e0012007a0c */ /* 0x000fc400047c1270 */
[C---:B------:R-:W-:Y:S01]  /*8f570*/  ISETP.LT.AND P0, PT, R29.reuse, c[0x0][0x178], !P0 ;  /* 0x00005e001d007a0c */ /* 0x040fe20004701270 */
[----:B------:R-:W-:Y:S01]  /*8f580*/  IMAD.WIDE R26, R0, 0x2, R2 ;  /* 0x00000002001a7825 */ /* 0x000fe200078e0202 */
[----:B------:R-:W-:Y:S02]  /*8f590*/  ISETP.LT.AND P4, PT, R18, c[0x0][0x178], !P2 ;  /* 0x00005e0012007a0c */ /* 0x000fe40005781270 */
[----:B------:R-:W-:Y:S01]  /*8f5a0*/  ISETP.LT.AND P2, PT, R29, c[0x0][0x178], !P2 ;  /* 0x00005e001d007a0c */ /* 0x000fe20005741270 */
[C---:B------:R-:W-:Y:S01]  /*8f5b0*/  IMAD.WIDE R20, R0.reuse, 0x2, R24 ;  /* 0x0000000200147825 */ /* 0x040fe200078e0218 */
[----:B------:R-:W-:Y:S02]  /*8f5c0*/  IADD3 R22, R0, c[0x0][0x198], RZ ;  /* 0x0000660000167a10 */ /* 0x000fe40007ffe0ff */
[----:B------:R-:W-:Y:S02]  /*8f5d0*/  PRMT R16, R17, 0x7632, R16 ;  /* 0x0000763211107816 */ /* 0x000fe40000000010 */
[----:B------:R-:W-:Y:S01]  /*8f5e0*/  IADD3 R0, R22, c[0x0][0x198], RZ ;  /* 0x0000660016007a10 */ /* 0x000fe20007ffe0ff */
[----:B-----5:R-:W-:Y:S01]  /*8f5f0*/  @P6 STG.E.U16 [R26.64], R23 ;  /* 0x000000171a006986 */ /* 0x020fe2000c101506 */
[----:B------:R-:W-:-:S03]  /*8f600*/  PRMT R4, R23, 0x7632, R4 ;  /* 0x0000763217047816 */ /* 0x000fc60000000004 */
[----:B------:R0:W-:Y:S01]  /*8f610*/  @P0 STG.E.U16 [R20.64], R17 ;  /* 0x0000001114000986 */ /* 0x0001e2000c101506 */
[----:B---3--:R-:W-:Y:S01]  /*8f620*/  ISETP.GE.AND P0, PT, R14, c[0x0][0x17c], PT ;  /* 0x00005f000e007a0c */ /* 0x008fe20003f06270 */
[C---:B0-----:R-:W-:Y:S02]  /*8f630*/  IMAD.WIDE R20, R22.reuse, 0x2, R2 ;  /* 0x0000000216147825 */ /* 0x041fe400078e0202 */
[----:B------:R-:W3:Y:S02]  /*8f640*/  LDL.LU R17, [R1+0x294] ;  /* 0x0002940001117983 */ /* 0x000ee40000300800 */
[----:B------:R-:W-:Y:S02]  /*8f650*/  IMAD.WIDE R22, R22, 0x2, R24 ;  /* 0x0000000216167825 */ /* 0x000fe400078e0218 */
[----:B------:R-:W-:Y:S01]  /*8f660*/  @P4 STG.E.U16 [R20.64], R4 ;  /* 0x0000000414004986 */ /* 0x000fe2000c101506 */
[----:B----4-:R-:W-:-:S03]  /*8f670*/  ISETP.GE.AND P4, PT, R8, c[0x0][0x17c], PT ;  /* 0x00005f0008007a0c */ /* 0x010fc60003f86270 */
[----:B------:R-:W4:Y:S04]  /*8f680*/  LDL.LU R14, [R1+0x1e38] ;  /* 0x001e3800010e7983 */ /* 0x000f280000300800 */
[----:B------:R-:W5:Y:S04]  /*8f690*/  LDL.LU R8, [R1+0x1e34] ;  /* 0x001e340001087983 */ /* 0x000f680000300800 */
[----:B------:R0:W-:Y:S04]  /*8f6a0*/  @P2 STG.E.U16 [R22.64], R16 ;  /* 0x0000001016002986 */ /* 0x0001e8000c101506 */
[----:B0-----:R-:W3:Y:S01]  /*8f6b0*/  LDL.LU R23, [R1+0x60] ;  /* 0x0000600001177983 */ /* 0x001ee20000300800 */
[----:B------:R-:W-:-:S02]  /*8f6c0*/  ISETP.LT.AND P6, PT, R18, c[0x0][0x178], !P3 ;  /* 0x00005e0012007a0c */ /* 0x000fc40005fc1270 */
[C---:B------:R-:W-:Y:S01]  /*8f6d0*/  ISETP.LT.AND P3, PT, R29.reuse, c[0x0][0x178], !P3 ;  /* 0x00005e001d007a0c */ /* 0x040fe20005f61270 */
[----:B------:R-:W-:Y:S01]  /*8f6e0*/  IMAD.WIDE R26, R0, 0x2, R2 ;  /* 0x00000002001a7825 */ /* 0x000fe200078e0202 */
[----:B------:R-:W-:Y:S02]  /*8f6f0*/  ISETP.LT.AND P2, PT, R18, c[0x0][0x178], !P1 ;  /* 0x00005e0012007a0c */ /* 0x000fe40004f41270 */
[----:B------:R-:W-:Y:S01]  /*8f700*/  ISETP.LT.AND P1, PT, R29, c[0x0][0x178], !P1 ;  /* 0x00005e001d007a0c */ /* 0x000fe20004f21270 */
[C---:B------:R-:W-:Y:S01]  /*8f710*/  IMAD.WIDE R20, R0.reuse, 0x2, R24 ;  /* 0x0000000200147825 */ /* 0x040fe200078e0218 */
[----:B------:R-:W-:Y:S02]  /*8f720*/  IADD3 R22, R0, c[0x0][0x198], RZ ;  /* 0x0000660000167a10 */ /* 0x000fe40007ffe0ff */
[----:B--2---:R-:W-:-:S03]  /*8f730*/  PRMT R4, R15, 0x7632, R4 ;  /* 0x000076320f047816 */ /* 0x004fc60000000004 */
[----:B------:R0:W-:Y:S01]  /*8f740*/  @P6 STG.E.U16 [R26.64], R15 ;  /* 0x0000000f1a006986 */ /* 0x0001e2000c101506 */
[----:B------:R-:W-:-:S03]  /*8f750*/  IADD3 R0, R22, c[0x0][0x198], RZ ;  /* 0x0000660016007a10 */ /* 0x000fc60007ffe0ff */
[----:B0-----:R-:W2:Y:S04]  /*8f760*/  LDL.LU R15, [R1+0x2a4] ;  /* 0x0002a400010f7983 */ /* 0x001ea80000300800 */
[----:B---3--:R0:W-:Y:S01]  /*8f770*/  @P3 STG.E.U16 [R20.64], R23 ;  /* 0x0000001714003986 */ /* 0x0081e2000c101506 */
[----:B------:R-:W-:Y:S02]  /*8f780*/  PRMT R16, R23, 0x7632, R16 ;  /* 0x0000763217107816 */ /* 0x000fe40000000010 */
[----:B----4-:R-:W-:Y:S02]  /*8f790*/  ISETP.GE.AND P3, PT, R14, c[0x0][0x17c], PT ;  /* 0x00005f000e007a0c */ /* 0x010fe40003f66270 */
[----:B------:R-:W3:Y:S01]  /*8f7a0*/  LDL.LU R14, [R1+0x1e40] ;  /* 0x001e4000010e7983 */ /* 0x000ee20000300800 */
[----:B0-----:R-:W-:-:S04]  /*8f7b0*/  IMAD.WIDE R20, R22, 0x2, R2 ;  /* 0x0000000216147825 */ /* 0x001fc800078e0202 */
[----:B------:R-:W-:Y:S01]  /*8f7c0*/  IMAD.WIDE R22, R22, 0x2, R24 ;  /* 0x0000000216167825 */ /* 0x000fe200078e0218 */
[----:B------:R-:W-:Y:S01]  /*8f7d0*/  @P2 STG.E.U16 [R20.64], R4 ;  /* 0x0000000414002986 */ /* 0x000fe2000c101506 */
[----:B-----5:R-:W-:-:S03]  /*8f7e0*/  ISETP.GE.AND P2, PT, R8, c[0x0][0x17c], PT ;  /* 0x00005f0008007a0c */ /* 0x020fc60003f46270 */
[----:B------:R-:W4:Y:S04]  /*8f7f0*/  LDL.LU R8, [R1+0x1e3c] ;  /* 0x001e3c0001087983 */ /* 0x000f280000300800 */
[----:B------:R0:W-:Y:S04]  /*8f800*/  @P1 STG.E.U16 [R22.64], R16 ;  /* 0x0000001016001986 */ /* 0x0001e8000c101506 */
[----:B0-----:R-:W5:Y:S01]  /*8f810*/  LDL.LU R23, [R1+0x4] ;  /* 0x0000040001177983 */ /* 0x001f620000300800 */
[----:B------:R-:W-:Y:S02]  /*8f820*/  ISETP.LT.AND P6, PT, R18, c[0x0][0x178], !P5 ;  /* 0x00005e0012007a0c */ /* 0x000fe40006fc1270 */
[----:B------:R-:W-:Y:S01]  /*8f830*/  ISETP.LT.AND P5, PT, R29, c[0x0][0x178], !P5 ;  /* 0x00005e001d007a0c */ /* 0x000fe20006fa1270 */
[----:B------:R-:W-:Y:S01]  /*8f840*/  IMAD.WIDE R26, R0, 0x2, R2 ;  /* 0x00000002001a7825 */ /* 0x000fe200078e0202 */
[----:B------:R-:W-:-:S02]  /*8f850*/  ISETP.LT.AND P1, PT, R18, c[0x0][0x178], !P0 ;  /* 0x00005e0012007a0c */ /* 0x000fc40004721270 */
[----:B------:R-:W-:Y:S01]  /*8f860*/  ISETP.LT.AND P0, PT, R29, c[0x0][0x178], !P0 ;  /* 0x00005e001d007a0c */ /* 0x000fe20004701270 */
[C---:B------:R-:W-:Y:S01]  /*8f870*/  IMAD.WIDE R20, R0.reuse, 0x2, R24 ;  /* 0x0000000200147825 */ /* 0x040fe200078e0218 */
[----:B------:R-:W-:Y:S02]  /*8f880*/  IADD3 R22, R0, c[0x0][0x198], RZ ;  /* 0x0000660000167a10 */ /* 0x000fe40007ffe0ff */
[----:B------:R-:W-:-:S03]  /*8f890*/  PRMT R4, R17, 0x7632, R4 ;  /* 0x0000763211047816 */ /* 0x000fc60000000004 */
[----:B------:R0:W-:Y:S01]  /*8f8a0*/  @P6 STG.E.U16 [R26.64], R17 ;  /* 0x000000111a006986 */ /* 0x0001e2000c101506 */
[----:B------:R-:W-:-:S03]  /*8f8b0*/  IADD3 R0, R22, c[0x0][0x198], RZ ;  /* 0x0000660016007a10 */ /* 0x000fc60007ffe0ff */
[----:B0-----:R-:W2:Y:S04]  /*8f8c0*/  LDL.LU R17, [R1+0x2274] ;  /* 0x0022740001117983 */ /* 0x001ea80000300800 */
[----:B-----5:R0:W-:Y:S01]  /*8f8d0*/  @P5 STG.E.U16 [R20.64], R23 ;  /* 0x0000001714005986 */ /* 0x0201e2000c101506 */
[----:B------:R-:W-:Y:S02]  /*8f8e0*/  PRMT R16, R23, 0x7632, R16 ;  /* 0x0000763217107816 */ /* 0x000fe40000000010 */
[----:B---3--:R-:W-:Y:S02]  /*8f8f0*/  ISETP.GE.AND P5, PT, R14, c[0x0][0x17c], PT ;  /* 0x00005f000e007a0c */ /* 0x008fe40003fa6270 */
[----:B------:R-:W3:Y:S01]  /*8f900*/  LDL.LU R14, [R1+0x1e48] ;  /* 0x001e4800010e7983 */ /* 0x000ee20000300800 */
[----:B0-----:R-:W-:-:S04]  /*8f910*/  IMAD.WIDE R20, R22, 0x2, R2 ;  /* 0x0000000216147825 */ /* 0x001fc800078e0202 */
[----:B------:R-:W-:Y:S01]  /*8f920*/  IMAD.WIDE R22, R22, 0x2, R24 ;  /* 0x0000000216167825 */ /* 0x000fe200078e0218 */
[----:B------:R-:W-:Y:S01]  /*8f930*/  @P1 STG.E.U16 [R20.64], R4 ;  /* 0x0000000414001986 */ /* 0x000fe2000c101506 */
[----:B----4-:R-:W-:-:S03]  /*8f940*/  ISETP.GE.AND P1, PT, R8, c[0x0][0x17c], PT ;  /* 0x00005f0008007a0c */ /* 0x010fc60003f26270 */
        /* <DEDUP_REMOVED lines=10> */
[----:B--2---:R-:W-:-:S03]  /*8f9f0*/  PRMT R4, R15, 0x7632, R4 ;  /* 0x000076320f047816 */ /* 0x004fc60000000004 */
        /* <DEDUP_REMOVED lines=18> */
[C---:B------:R-:W-:Y:S01]  /*8fb20*/  IADD3 R22, R0.reuse, c[0x0][0x198], RZ ;  /* 0x0000660000167a10 */ /* 0x040fe20007ffe0ff */
[----:B------:R-:W-:Y:S01]  /*8fb30*/  IMAD.WIDE R20, R0, 0x2, R24 ;  /* 0x0000000200147825 */ /* 0x000fe200078e0218 */
[----:B------:R-:W-:Y:S02]  /*8fb40*/  ISETP.LT.AND P5, PT, R29, c[0x0][0x178], !P5 ;  /* 0x00005e001d007a0c */ /* 0x000fe40006fa1270 */
[----:B------:R-:W-:-:S03]  /*8fb50*/  IADD3 R0, R22, c[0x0][0x198], RZ ;  /* 0x0000660016007a10 */ /* 0x000fc60007ffe0ff */
[----:B-----5:R0:W-:Y:S01]  /*8fb60*/  @P6 STG.E.U16 [R26.64], R23 ;  /* 0x000000171a006986 */ /* 0x0201e2000c101506 */
[----:B------:R-:W-:-:S03]  /*8fb70*/  PRMT R4, R23, 0x7632, R4 ;  /* 0x0000763217047816 */ /* 0x000fc60000000004 */
[----:B------:R1:W-:Y:S01]  /*8fb80*/  @P2 STG.E.U16 [R20.64], R17 ;  /* 0x0000001114002986 */ /* 0x0003e2000c101506 */
[----:B---3--:R-:W-:Y:S02]  /*8fb90*/  ISETP.GE.AND P2, PT, R14, c[0x0][0x17c], PT ;  /* 0x00005f000e007a0c */ /* 0x008fe40003f46270 */
[----:B0-----:R-:W-:Y:S01]  /*8fba0*/  PRMT R26, R17, 0x7632, R26 ;  /* 0x00007632111a7816 */ /* 0x001fe2000000001a */
[----:B------:R-:W3:Y:S01]  /*8fbb0*/  LDL.LU R27, [R1+0x34] ;  /* 0x00003400011b7983 */ /* 0x000ee20000300800 */
[----:B-1----:R-:W-:-:S03]  /*8fbc0*/  IMAD.WIDE R16, R22, 0x2, R2 ;  /* 0x0000000216107825 */ /* 0x002fc600078e0202 */
[----:B------:R-:W5:Y:S04]  /*8fbd0*/  LDL.LU R14, [R1+0x1e58] ;  /* 0x001e5800010e7983 */ /* 0x000f680000300800 */
[----:B------:R0:W-:Y:S01]  /*8fbe0*/  @P3 STG.E.U16 [R16.64], R4 ;  /* 0x0000000410003986 */ /* 0x0001e2000c101506 */
[----:B----4-:R-:W-:-:S03]  /*8fbf0*/  ISETP.GE.AND P3, PT, R8, c[0x0][0x17c], PT ;  /* 0x00005f0008007a0c */ /* 0x010fc60003f66270 */
[----:B------:R-:W4:Y:S01]  /*8fc00*/  LDL.LU R8, [R1+0x1e54] ;  /* 0x001e540001087983 */ /* 0x000f220000300800 */
[----:B------:R-:W-:Y:S01]  /*8fc10*/  ISETP.LT.AND P6, PT, R18, c[0x0][0x178], !P1 ;  /* 0x00005e0012007a0c */ /* 0x000fe20004fc1270 */
[----:B------:R-:W-:Y:S01]  /*8fc20*/  IMAD.WIDE R20, R22, 0x2, R24 ;  /* 0x0000000216147825 */ /* 0x000fe200078e0218 */
[----:B------:R-:W-:-:S04]  /*8fc30*/  ISETP.LT.AND P1, PT, R29, c[0x0][0x178], !P1 ;  /* 0x00005e001d007a0c */ /* 0x000fc80004f21270 */
[----:B------:R1:W-:Y:S01]  /*8fc40*/  @P5 STG.E.U16 [R20.64], R26 ;  /* 0x0000001a14005986 */ /* 0x0003e2000c101506 */
[----:B------:R-:W-:Y:S01]  /*8fc50*/  ISETP.LT.AND P5, PT, R18, c[0x0][0x178], !P4 ;  /* 0x00005e0012007a0c */ /* 0x000fe200067a1270 */
[----:B------:R-:W-:-:S04]  /*8fc60*/  IMAD.WIDE R22, R0, 0x2, R2 ;  /* 0x0000000200167825 */ /* 0x000fc800078e0202 */
[C---:B0-----:R-:W-:Y:S01]  /*8fc70*/  IMAD.WIDE R16, R0.reuse, 0x2, R24 ;  /* 0x0000000200107825 */ /* 0x041fe200078e0218 */
[----:B--2---:R0:W-:Y:S01]  /*8fc80*/  @P6 STG.E.U16 [R22.64], R15 ;  /* 0x0000000f16006986 */ /* 0x0041e2000c101506 */
[----:B-1----:R-:W-:-:S03]  /*8fc90*/  IADD3 R20, R0, c[0x0][0x198], RZ ;  /* 0x0000660000147a10 */ /* 0x002fc60007ffe0ff */
[----:B------:R1:W-:Y:S04]  /*8fca0*/  @P1 STG.E.U16 [R16.64], R5 ;  /* 0x0000000510001986 */ /* 0x0003e8000c101506 */
[----:B------:R-:W2:Y:S01]  /*8fcb0*/  LDL.LU R26, [R1+0x3f4] ;  /* 0x0003f400011a7983 */ /* 0x000ea20000300800 */
[----:B0-----:R-:W-:Y:S02]  /*8fcc0*/  PRMT R23, R5, 0x7632, R23 ;  /* 0x0000763205177816 */ /* 0x001fe40000000017 */
[----:B------:R-:W-:Y:S02]  /*8fcd0*/  PRMT R22, R15, 0x7632, R22 ;  /* 0x000076320f167816 */ /* 0x000fe40000000016 */
[----:B------:R-:W2:Y:S01]  /*8fce0*/  LDL.LU R15, [R1+0x44] ;  /* 0x00004400010f7983 */ /* 0x000ea20000300800 */
[----:B-1----:R-:W-:-:S05]  /*8fcf0*/  IMAD.WIDE R4, R20, 0x2, R2 ;  /* 0x0000000214047825 */ /* 0x002fca00078e0202 */
[----:B------:R0:W-:Y:S04]  /*8fd00*/  @P5 STG.E.U16 [R4.64], R22 ;  /* 0x0000001604005986 */ /* 0x0001e8000c101506 */
[----:B0-----:R-:W2:Y:S01]  /*8fd10*/  LDL.LU R22, [R1+0x3e4] ;  /* 0x0003e40001167983 */ /* 0x001ea20000300800 */
[----:B-----5:R-:W-:-:S03]  /*8fd20*/  ISETP.GE.AND P1, PT, R14, c[0x0][0x17c], PT ;  /* 0x00005f000e007a0c */ /* 0x020fc60003f26270 */
[----:B------:R-:W5:Y:S01]  /*8fd30*/  LDL.LU R14, [R1+0x1e60] ;  /* 0x001e6000010e7983 */ /* 0x000f620000300800 */
[----:B----4-:R-:W-:-:S03]  /*8fd40*/  ISETP.GE.AND P5, PT, R8, c[0x0][0x17c], PT ;  /* 0x00005f0008007a0c */ /* 0x010fc60003fa6270 */
[----:B------:R-:W4:Y:S01]  /*8fd50*/  LDL.LU R8, [R1+0x1e5c] ;  /* 0x001e5c0001087983 */ /* 0x000f220000300800 */
[C---:B------:R-:W-:Y:S01]  /*8fd60*/  ISETP.LT.AND P4, PT, R29.reuse, c[0x0][0x178], !P4 ;  /* 0x00005e001d007a0c */ /* 0x040fe20006781270 */
[----:B------:R-:W-:Y:S01]  /*8fd70*/  IMAD.WIDE R16, R20, 0x2, R24 ;  /* 0x0000000214107825 */ /* 0x000fe200078e0218 */
[----:B------:R-:W-:Y:S02]  /*8fd80*/  ISETP.LT.AND P6, PT, R18, c[0x0][0x178], !P0 ;  /* 0x00005e0012007a0c */ /* 0x000fe400047c1270 */
[----:B------:R-:W-:Y:S02]  /*8fd90*/  ISETP.LT.AND P0, PT, R29, c[0x0][0x178], !P0 ;  /* 0x00005e001d007a0c */ /* 0x000fe40004701270 */
[----:B------:R-:W-:-:S05]  /*8fda0*/  IADD3 R0, R20, c[0x0][0x198], RZ ;  /* 0x0000660014007a10 */ /* 0x000fca0007ffe0ff */
[----:B------:R-:W-:Y:S02]  /*8fdb0*/  IMAD.WIDE R20, R0, 0x2, R2 ;  /* 0x0000000200147825 */ /* 0x000fe400078e0202 */
[----:B------:R0:W-:Y:S01]  /*8fdc0*/  @P4 STG.E.U16 [R16.64], R23 ;  /* 0x0000001710004986 */ /* 0x0001e2000c101506 */
[----:B------:R-:W-:Y:S01]  /*8fdd0*/  ISETP.LT.AND P4, PT, R18, c[0x0][0x178], !P2 ;  /* 0x00005e0012007a0c */ /* 0x000fe20005781270 */
[C---:B------:R-:W-:Y:S01]  /*8fde0*/  IMAD.WIDE R4, R0.reuse, 0x2, R24 ;  /* 0x0000000200047825 */ /* 0x040fe200078e0218 */
[----:B0-----:R-:W-:Y:S02]  /*8fdf0*/  IADD3 R16, R0, c[0x0][0x198], RZ ;  /* 0x0000660000107a10 */ /* 0x001fe40007ffe0ff */
[----:B---3--:R-:W-:Y:S01]  /*8fe00*/  PRMT R23, R27, 0x7632, R23 ;  /* 0x000076321b177816 */ /* 0x008fe20000000017 */
[----:B--2---:R-:W-:Y:S01]  /*8fe10*/  @P6 STG.E.U16 [R20.64], R22 ;  /* 0x0000001614006986 */ /* 0x004fe2000c101506 */
[----:B------:R-:W-:-:S03]  /*8fe20*/  PRMT R0, R22, 0x7632, R0 ;  /* 0x0000763216007816 */ /* 0x000fc60000000000 */
[----:B------:R0:W-:Y:S02]  /*8fe30*/  @P0 STG.E.U16 [R4.64], R27 ;  /* 0x0000001b04000986 */ /* 0x0001e4000c101506 */
[----:B0-----:R-:W-:Y:S02]  /*8fe40*/  IMAD.WIDE R4, R16, 0x2, R2 ;  /* 0x0000000210047825 */ /* 0x001fe400078e0202 */
[----:B------:R-:W2:Y:S04]  /*8fe50*/  LDL.LU R27, [R1+0x54] ;  /* 0x00005400011b7983 */ /* 0x000ea80000300800 */
[----:B------:R0:W-:Y:S01]  /*8fe60*/  @P4 STG.E.U16 [R4.64], R0 ;  /* 0x0000000004004986 */ /* 0x0001e2000c101506 */
[----:B-----5:R-:W-:-:S03]  /*8fe70*/  ISETP.GE.AND P0, PT, R14, c[0x0][0x17c], PT ;  /* 0x00005f000e007a0c */ /* 0x020fc60003f06270 */
[----:B------:R-:W3:Y:S01]  /*8fe80*/  LDL.LU R14, [R1+0x1e68] ;  /* 0x001e6800010e7983 */ /* 0x000ee20000300800 */
[----:B----4-:R-:W-:-:S03]  /*8fe90*/  ISETP.GE.AND P4, PT, R8, c[0x0][0x17c], PT ;  /* 0x00005f0008007a0c */ /* 0x010fc60003f86270 */
[----:B------:R-:W4:Y:S01]  /*8fea0*/  LDL.LU R8, [R1+0x1e64] ;  /* 0x001e640001087983 */ /* 0x000f220000300800 */
[C---:B------:R-:W-:Y:S02]  /*8feb0*/  ISETP.LT.AND P2, PT, R29.reuse, c[0x0][0x178], !P2 ;  /* 0x00005e001d007a0c */ /* 0x040fe40005741270 */
[----:B------:R-:W-:Y:S02]  /*8fec0*/  ISETP.LT.AND P6, PT, R18, c[0x0][0x178], !P3 ;  /* 0x00005e0012007a0c */ /* 0x000fe40005fc1270 */
[C---:B------:R-:W-:Y:S01]  /*8fed0*/  IADD3 R22, R16.reuse, c[0x0][0x198], RZ ;  /* 0x0000660010167a10 */ /* 0x040fe20007ffe0ff */
[----:B------:R-:W-:Y:S01]  /*8fee0*/  IMAD.WIDE R16, R16, 0x2, R24 ;  /* 0x0000000210107825 */ /* 0x000fe200078e0218 */
[----:B------:R-:W-:-:S03]  /*8fef0*/  ISETP.LT.AND P3, PT, R29, c[0x0][0x178], !P3 ;  /* 0x00005e001d007a0c */ /* 0x000fc60005f61270 */
[----:B------:R-:W-:-:S04]  /*8ff00*/  IMAD.WIDE R20, R22, 0x2, R2 ;  /* 0x0000000216147825 */ /* 0x000fc800078e0202 */
[----:B------:R1:W-:Y:S01]  /*8ff10*/  @P2 STG.E.U16 [R16.64], R23 ;  /* 0x0000001710002986 */ /* 0x0003e2000c101506 */
[----:B------:R-:W-:Y:S01]  /*8ff20*/  ISETP.LT.AND P2, PT, R18, c[0x0][0x178], !P1 ;  /* 0x00005e0012007a0c */ /* 0x000fe20004f41270 */
[----:B0-----:R-:W-:Y:S01]  /*8ff30*/  IMAD.WIDE R4, R22, 0x2, R24 ;  /* 0x0000000216047825 */ /* 0x001fe200078e0218 */
[----:B------:R-:W-:Y:S01]  /*8ff40*/  ISETP.LT.AND P1, PT, R29, c[0x0][0x178], !P1 ;  /* 0x00005e001d007a0c */ /* 0x000fe20004f21270 */
[----:B------:R0:W-:Y:S01]  /*8ff50*/  @P6 STG.E.U16 [R20.64], R26 ;  /* 0x0000001a14006986 */ /* 0x0001e2000c101506 */
[----:B------:R-:W-:-:S03]  /*8ff60*/  PRMT R0, R26, 0x7632, R0 ;  /* 0x000076321a007816 */ /* 0x000fc60000000000 */
[----:B------:R5:W-:Y:S01]  /*8ff70*/  @P3 STG.E.U16 [R4.64], R15 ;  /* 0x0000000f04003986 */ /* 0x000be2000c101506 */
[----:B-1----:R-:W-:Y:S02]  /*8ff80*/  IADD3 R16, R22, c[0x0][0x198], RZ ;  /* 0x0000660016107a10 */ /* 0x002fe40007ffe0ff */
[----:B------:R-:W-:Y:S02]  /*8ff90*/  PRMT R23, R15, 0x7632, R23 ;  /* 0x000076320f177816 */ /* 0x000fe40000000017 */
[C---:B------:R-:W-:Y:S01]  /*8ffa0*/  IADD3 R22, R16.reuse, c[0x0][0x198], RZ ;  /* 0x0000660010167a10 */ /* 0x040fe20007ffe0ff */
[----:B0-----:R-:W2:Y:S01]  /*8ffb0*/  LDL.LU R26, [R1+0x414] ;  /* 0x00041400011a7983 */ /* 0x001ea20000300800 */
[----:B-----5:R-:W-:-:S03]  /*8ffc0*/  IMAD.WIDE R4, R16, 0x2, R2 ;  /* 0x0000000210047825 */ /* 0x020fc600078e0202 */
[----:B------:R-:W5:Y:S01]  /*8ffd0*/  LDL.LU R15, [R1+0x64] ;  /* 0x00006400010f7983 */ /* 0x000f620000300800 */
[----:B------:R-:W-:-:S03]  /*8ffe0*/  IMAD.WIDE R16, R16, 0x2, R24 ;  /* 0x0000000210107825 */ /* 0x000fc600078e0218 */
[----:B------:R-:W-:Y:S04]  /*8fff0*/  @P2 STG.E.U16 [R4.64], R0 ;  /* 0x0000000004002986 */ /* 0x000fe8000c101506 */
[----:B------:R0:W-:Y:S01]  /*90000*/  @P1 STG.E.U16 [R16.64], R23 ;  /* 0x0000001710001986 */ /* 0x0001e2000c101506 */
[----:B---3--:R-:W-:-:S03]  /*90010*/  ISETP.GE.AND P3, PT, R14, c[0x0][0x17c], PT ;  /* 0x00005f000e007a0c */ /* 0x008fc60003f66270 */
[----:B------:R-:W3:Y:S01]  /*90020*/  LDL.LU R14, [R1+0x1e70] ;  /* 0x001e7000010e7983 */ /* 0x000ee20000300800 */
[----:B----4-:R-:W-:-:S03]  /*90030*/  ISETP.GE.AND P2, PT, R8, c[0x0][0x17c], PT ;  /* 0x00005f0008007a0c */ /* 0x010fc60003f46270 */
[----:B------:R-:W4:Y:S04]  /*90040*/  LDL.LU R8, [R1+0x1e6c] ;  /* 0x001e6c0001087983 */ /* 0x000f280000300800 */
[----:B0-----:R-:W3:Y:S01]  /*90050*/  LDL.LU R17, [R1+0x404] ;  /* 0x0004040001117983 */ /* 0x001ee20000300800 */
[----:B------:R-:W-:Y:S02]  /*90060*/  ISETP.LT.AND P6, PT, R18, c[0x0][0x178], !P5 ;  /* 0x00005e0012007a0c */ /* 0x000fe40006fc1270 */
[----:B------:R-:W-:Y:S01]  /*90070*/  ISETP.LT.AND P5, PT, R29, c[0x0][0x178], !P5 ;  /* 0x00005e001d007a0c */ /* 0x000fe20006fa1270 */
[----:B------:R-:W-:Y:S01]  /*90080*/  IMAD.WIDE R20, R22, 0x2, R2 ;  /* 0x0000000216147825 */ /* 0x000fe200078e0202 */
[----:B------:R-:W-:-:S03]  /*90090*/  ISETP.LT.AND P1, PT, R18, c[0x0][0x178], !P0 ;  /* 0x00005e0012007a0c */ /* 0x000fc60004721270 */
[C---:B------:R-:W-:Y:S01]  /*900a0*/  IMAD.WIDE R4, R22.reuse, 0x2, R24 ;  /* 0x0000000216047825 */ /* 0x040fe200078e0218 */
[----:B------:R-:W-:Y:S02]  /*900b0*/  IADD3 R16, R22, c[0x0][0x198], RZ ;  /* 0x0000660016107a10 */ /* 0x000fe40007ffe0ff */
[----:B--2---:R-:W-:Y:S02]  /*900c0*/  PRMT R23, R27, 0x7632, R23 ;  /* 0x000076321b177816 */ /* 0x004fe40000000017 */
[----:B------:R-:W-:Y:S02]  /*900d0*/  ISETP.LT.AND P0, PT, R29, c[0x0][0x178], !P0 ;  /* 0x00005e001d007a0c */ /* 0x000fe40004701270 */
[----:B------:R-:W-:Y:S01]  /*900e0*/  IADD3 R22, R16, c[0x0][0x198], RZ ;  /* 0x0000660010167a10 */ /* 0x000fe20007ffe0ff */
[----:B---3--:R-:W-:Y:S04]  /*900f0*/  @P6 STG.E.U16 [R20.64], R17 ;  /* 0x0000001114006986 */ /* 0x008fe8000c101506 */
[----:B------:R0:W-:Y:S01]  /*90100*/  @P5 STG.E.U16 [R4.64], R27 ;  /* 0x0000001b04005986 */ /* 0x0001e2000c101506 */
[----:B------:R-:W-:-:S02]  /*90110*/  ISETP.GE.AND P5, PT, R14, c[0x0][0x17c], PT ;  /* 0x00005f000e007a0c */ /* 0x000fc40003fa6270 */
[----:B------:R-:W-:Y:S01]  /*90120*/  PRMT R0, R17, 0x7632, R0 ;  /* 0x0000763211007816 */ /* 0x000fe20000000000 */
[----:B0-----:R-:W2:Y:S01]  /*90130*/  LDL.LU R27, [R1+0x8] ;  /* 0x00000800011b7983 */ /* 0x001ea20000300800 */
[----:B------:R-:W-:-:S03]  /*90140*/  IMAD.WIDE R4, R16, 0x2, R2 ;  /* 0x0000000210047825 */ /* 0x000fc600078e0202 */
[----:B------:R-:W3:Y:S04]  /*90150*/  LDL.LU R14, [R1+0x1e78] ;  /* 0x001e7800010e7983 */ /* 0x000ee80000300800 */
        /* <DEDUP_REMOVED lines=10> */
[----:B------:R0:W-:Y:S01]  /*90200*/  @P6 STG.E.U16 [R20.64], R26 ;  /* 0x0000001a14006986 */ /* 0x0001e2000c101506 */
[----:B-1----:R-:W-:-:S03]  /*90210*/  IADD3 R16, R22, c[0x0][0x198], RZ ;  /* 0x0000660016107a10 */ /* 0x002fc60007ffe0ff */
[----:B-----5:R1:W-:Y:S01]  /*90220*/  @P4 STG.E.U16 [R4.64], R15 ;  /* 0x0000000f04004986 */ /* 0x0203e2000c101506 */
[----:B------:R-:W-:-:S03]  /*90230*/  PRMT R0, R26, 0x7632, R0 ;  /* 0x000076321a007816 */ /* 0x000fc60000000000 */
[----:B0-----:R-:W5:Y:S01]  /*90240*/  LDL.LU R26, [R1+0x2a8] ;  /* 0x0002a800011a7983 */ /* 0x001f620000300800 */
[----:B-1----:R-:W-:-:S05]  /*90250*/  IMAD.WIDE R4, R16, 0x2, R2 ;  /* 0x0000000210047825 */ /* 0x002fca00078e0202 */
[----:B------:R0:W-:Y:S01]  /*90260*/  @P0 STG.E.U16 [R4.64], R0 ;  /* 0x0000000004000986 */ /* 0x0001e2000c101506 */
[----:B------:R-:W-:Y:S02]  /*90270*/  PRMT R23, R15, 0x7632, R23 ;  /* 0x000076320f177816 */ /* 0x000fe40000000017 */
[----:B---3--:R-:W-:Y:S02]  /*90280*/  ISETP.GE.AND P4, PT, R14, c[0x0][0x17c], PT ;  /* 0x00005f000e007a0c */ /* 0x008fe40003f86270 */
[----:B------:R-:W3:Y:S04]  /*90290*/  LDL.LU R14, [R1+0x18] ;  /* 0x00001800010e7983 */ /* 0x000ee80000300800 */
[----:B0-----:R-:W3:Y:S01]  /*902a0*/  LDL.LU R0, [R1+0x298] ;  /* 0x0002980001007983 */ /* 0x001ee20000300800 */
[----:B----4-:R-:W-:-:S03]  /*902b0*/  ISETP.GE.AND P0, PT, R8, c[0x0][0x17c], PT ;  /* 0x00005f0008007a0c */ /* 0x010fc60003f06270 */
[----:B------:R-:W4:Y:S04]  /*902c0*/  LDL.LU R15, [R1+0x1e80] ;  /* 0x001e8000010f7983 */ /* 0x000f280000300800 */
[----:B------:R-:W5:Y:S01]  /*902d0*/  LDL.LU R8, [R1+0x1e7c] ;  /* 0x001e7c0001087983 */ /* 0x000f620000300800 */
        /* <DEDUP_REMOVED lines=8> */
[C---:B------:R-:W-:Y:S01]  /*90360*/  IMAD.WIDE R4, R22.reuse, 0x2, R24 ;  /* 0x0000000216047825 */ /* 0x040fe200078e0218 */
[----:B0-----:R-:W-:Y:S02]  /*90370*/  IADD3 R16, R22, c[0x0][0x198], RZ ;  /* 0x0000660016107a10 */ /* 0x001fe40007ffe0ff */
[----:B--2---:R-:W-:Y:S01]  /*90380*/  PRMT R23, R27, 0x7632, R23 ;  /* 0x000076321b177816 */ /* 0x004fe20000000017 */
[----:B---3--:R-:W-:Y:S01]  /*90390*/  @P6 STG.E.U16 [R20.64], R0 ;  /* 0x0000000014006986 */ /* 0x008fe2000c101506 */
[----:B------:R-:W-:-:S03]  /*903a0*/  PRMT R22, R0, 0x7632, R22 ;  /* 0x0000763200167816 */ /* 0x000fc60000000016 */
[----:B------:R0:W-:Y:S01]  /*903b0*/  @P2 STG.E.U16 [R4.64], R27 ;  /* 0x0000001b04002986 */ /* 0x0001e2000c101506 */
[----:B----4-:R-:W-:Y:S01]  /*903c0*/  ISETP.GE.AND P2, PT, R15, c[0x0][0x17c], PT ;  /* 0x00005f000f007a0c */ /* 0x010fe20003f46270 */
[----:B0-----:R-:W-:Y:S02]  /*903d0*/  IMAD.WIDE R4, R16, 0x2, R2 ;  /* 0x0000000210047825 */ /* 0x001fe400078e0202 */
[----:B------:R-:W2:Y:S04]  /*903e0*/  LDL.LU R27, [R1+0x2b8] ;  /* 0x0002b800011b7983 */ /* 0x000ea80000300800 */
[----:B------:R0:W-:Y:S01]  /*903f0*/  @P3 STG.E.U16 [R4.64], R22 ;  /* 0x0000001604003986 */ /* 0x0001e2000c101506 */
[----:B-----5:R-:W-:-:S03]  /*90400*/  ISETP.GE.AND P3, PT, R8, c[0x0][0x17c], PT ;  /* 0x00005f0008007a0c */ /* 0x020fc60003f66270 */
[----:B------:R-:W3:Y:S04]  /*90410*/  LDL.LU R15, [R1+0x1e88] ;  /* 0x001e8800010f7983 */ /* 0x000ee80000300800 */
        /* <DEDUP_REMOVED lines=9> */
[C---:B0-----:R-:W-:Y:S01]  /*904b0*/  IMAD.WIDE R4, R0.reuse, 0x2, R24 ;  /* 0x0000000200047825 */ /* 0x041fe200078e0218 */
[----:B------:R-:W-:Y:S01]  /*904c0*/  ISETP.LT.AND P4, PT, R29, c[0x0][0x178], !P4 ;  /* 0x00005e001d007a0c */ /* 0x000fe20006781270 */
[----:B------:R-:W-:Y:S04]  /*904d0*/  @P6 STG.E.U16 [R20.64], R26 ;  /* 0x0000001a14006986 */ /* 0x000fe8000c101506 */
[----:B------:R0:W-:Y:S01]  /*904e0*/  @P1 STG.E.U16 [R4.64], R14 ;  /* 0x0000000e04001986 */ /* 0x0001e2000c101506 */
[----:B-1----:R-:W-:Y:S02]  /*904f0*/  IADD3 R16, R0, c[0x0][0x198], RZ ;  /* 0x0000660000107a10 */ /* 0x002fe40007ffe0ff */
[----:B------:R-:W-:-:S02]  /*90500*/  PRMT R0, R26, 0x7632, R0 ;  /* 0x000076321a007816 */ /* 0x000fc40000000000 */
[----:B------:R-:W-:Y:S02]  /*90510*/  IADD3 R22, R16, c[0x0][0x198], RZ ;  /* 0x0000660010167a10 */ /* 0x000fe40007ffe0ff */
[----:B------:R-:W-:Y:S01]  /*90520*/  PRMT R23, R14, 0x7632, R23 ;  /* 0x000076320e177816 */ /* 0x000fe20000000017 */
[----:B0-----:R-:W-:Y:S01]  /*90530*/  IMAD.WIDE R4, R16, 0x2, R2 ;  /* 0x0000000210047825 */ /* 0x001fe200078e0202 */
[----:B------:R-:W-:Y:S02]  /*90540*/  ISETP.LT.AND P6, PT, R18, c[0x0][0x178], !P0 ;  /* 0x00005e0012007a0c */ /* 0x000fe400047c1270 */
[----:B------:R-:W5:Y:S01]  /*90550*/  LDL.LU R18, [R1+0x2270] ;  /* 0x0022700001127983 */ /* 0x000f620000300800 */
[----:B------:R-:W-:-:S03]  /*90560*/  IMAD.WIDE R16, R16, 0x2, R24 ;  /* 0x0000000210107825 */ /* 0x000fc600078e0218 */
[----:B------:R-:W5:Y:S04]  /*90570*/  LDL.LU R14, [R1+0x2c8] ;  /* 0x0002c800010e7983 */ /* 0x000f680000300800 */
[----:B------:R-:W-:Y:S04]  /*90580*/  @P5 STG.E.U16 [R4.64], R0 ;  /* 0x0000000004005986 */ /* 0x000fe8000c101506 */
[----:B------:R0:W-:Y:S01]  /*90590*/  @P4 STG.E.U16 [R16.64], R23 ;  /* 0x0000001710004986 */ /* 0x0001e2000c101506 */
[----:B---3--:R-:W-:-:S03]  /*905a0*/  ISETP.GE.AND P1, PT, R15, c[0x0][0x17c], PT ;  /* 0x00005f000f007a0c */ /* 0x008fc60003f26270 */
[----:B------:R-:W3:Y:S01]  /*905b0*/  LDL.LU R15, [R1+0x1e90] ;  /* 0x001e9000010f7983 */ /* 0x000ee20000300800 */
[----:B----4-:R-:W-:-:S03]  /*905c0*/  ISETP.GE.AND P5, PT, R8, c[0x0][0x17c], PT ;  /* 0x00005f0008007a0c */ /* 0x010fc60003fa6270 */
[----:B------:R-:W4:Y:S04]  /*905d0*/  LDL.LU R8, [R1+0x1e8c] ;  /* 0x001e8c0001087983 */ /* 0x000f280000300800 */
[----:B0-----:R-:W3:Y:S01]  /*905e0*/  LDL R23, [R1+0xca8] ;  /* 0x000ca80001177983 */ /* 0x001ee20000100800 */
[----:B------:R-:W-:Y:S01]  /*905f0*/  ISETP.LT.AND P0, PT, R29, c[0x0][0x178], !P0 ;  /* 0x00005e001d007a0c */ /* 0x000fe20004701270 */
[C---:B------:R-:W-:Y:S01]  /*90600*/  IMAD.WIDE R20, R22.reuse, 0x2, R2 ;  /* 0x0000000216147825 */ /* 0x040fe200078e0202 */
[C---:B------:R-:W-:Y:S01]  /*90610*/  IADD3 R16, R22.reuse, c[0x0][0x198], RZ ;  /* 0x0000660016107a10 */ /* 0x040fe20007ffe0ff */
[----:B------:R-:W4:Y:S02]  /*90620*/  LDL.LU R26, [R1+0x3e8] ;  /* 0x0003e800011a7983 */ /* 0x000f240000300800 */
[----:B------:R-:W-:-:S02]  /*90630*/  IMAD.WIDE R4, R22, 0x2, R24 ;  /* 0x0000000216047825 */ /* 0x000fc400078e0218 */
[----:B--2---:R-:W-:Y:S06]  /*90640*/  @P6 STG.E.U16 [R20.64], R27 ;  /* 0x0000001b14006986 */ /* 0x004fec000c101506 */
[----:B-----5:R0:W-:Y:S02]  /*90650*/  @P0 STG.E.U16 [R4.64], R18 ;  /* 0x0000001204000986 */ /* 0x0201e4000c101506 */
[----:B0-----:R-:W-:Y:S01]  /*90660*/  PRMT R18, R27, 0x7632, R18 ;  /* 0x000076321b127816 */ /* 0x001fe20000000012 */
[----:B------:R-:W-:Y:S01]  /*90670*/  IMAD.WIDE R4, R16, 0x2, R2 ;  /* 0x0000000210047825 */ /* 0x000fe200078e0202 */
[----:B------:R-:W2:Y:S01]  /*90680*/  LDL.LU R27, [R1+0x38] ;  /* 0x00003800011b7983 */ /* 0x000ea20000300800 */
[----:B---3--:R-:W-:-:S02]  /*90690*/  ISETP.LT.AND P4, PT, R23, c[0x0][0x178], !P2 ;  /* 0x00005e0017007a0c */ /* 0x008fc40005781270 */
[----:B------:R-:W-:Y:S02]  /*906a0*/  ISETP.GE.AND P0, PT, R15, c[0x0][0x17c], PT ;  /* 0x00005f000f007a0c */ /* 0x000fe40003f06270 */
[----:B------:R-:W3:Y:S09]  /*906b0*/  LDL.LU R15, [R1+0x1e98] ;  /* 0x001e9800010f7983 */ /* 0x000ef20000300800 */
[----:B------:R0:W-:Y:S01]  /*906c0*/  @P4 STG.E.U16 [R4.64], R18 ;  /* 0x0000001204004986 */ /* 0x0001e2000c101506 */
[----:B----4-:R-:W-:-:S03]  /*906d0*/  ISETP.GE.AND P4, PT, R8, c[0x0][0x17c], PT ;  /* 0x00005f0008007a0c */ /* 0x010fc60003f86270 */
[----:B------:R-:W4:Y:S01]  /*906e0*/  LDL.LU R8, [R1+0x1e94] ;  /* 0x001e940001087983 */ /* 0x000f220000300800 */
[----:B------:R-:W-:Y:S02]  /*906f0*/  ISETP.LT.AND P2, PT, R29, c[0x0][0x178], !P2 ;  /* 0x00005e001d007a0c */ /* 0x000fe40005741270 */
        /* <DEDUP_REMOVED lines=8> */
[C---:B0-----:R-:W-:Y:S02]  /*90780*/  IMAD.WIDE R4, R0.reuse, 0x2, R24 ;  /* 0x0000000200047825 */ /* 0x041fe400078e0218 */
[----:B------:R-:W-:Y:S04]  /*90790*/  @P6 STG.E.U16 [R20.64], R14 ;  /* 0x0000000e14006986 */ /* 0x000fe8000c101506 */
[----:B------:R0:W-:Y:S01]  /*907a0*/  @P3 STG.E.U16 [R4.64], R6 ;  /* 0x0000000604003986 */ /* 0x0001e2000c101506 */
[----:B-1----:R-:W-:Y:S02]  /*907b0*/  IADD3 R16, R0, c[0x0][0x198], RZ ;  /* 0x0000660000107a10 */ /* 0x002fe40007ffe0ff */
[----:B0-----:R-:W-:-:S03]  /*907c0*/  PRMT R6, R14, 0x7632, R6 ;  /* 0x000076320e067816 */ /* 0x001fc60000000006 */
[----:B------:R-:W-:Y:S01]  /*907d0*/  IMAD.WIDE R4, R16, 0x2, R2 ;  /* 0x0000000210047825 */ /* 0x000fe200078e0202 */
[----:B------:R-:W5:Y:S04]  /*907e0*/  LDL.LU R14, [R1+0x3f8] ;  /* 0x0003f800010e7983 */ /* 0x000f680000300800 */
[----:B------:R0:W-:Y:S01]  /*907f0*/  @P2 STG.E.U16 [R4.64], R6 ;  /* 0x0000000604002986 */ /* 0x0001e2000c101506 */
[----:B---3--:R-:W-:-:S03]  /*90800*/  ISETP.GE.AND P3, PT, R15, c[0x0][0x17c], PT ;  /* 0x00005f000f007a0c */ /* 0x008fc60003f66270 */
[----:B------:R-:W3:Y:S01]  /*90810*/  LDL.LU R15, [R1+0x1ea0] ;  /* 0x001ea000010f7983 */ /* 0x000ee20000300800 */
        /* <DEDUP_REMOVED lines=13> */
[----:B------:R0:W-:Y:S01]  /*908f0*/  @P6 STG.E.U16 [R20.64], R26 ;  /* 0x0000001a14006986 */ /* 0x0001e2000c101506 */
[----:B------:R-:W-:-:S03]  /*90900*/  PRMT R6, R26, 0x7632, R6 ;  /* 0x000076321a067816 */ /* 0x000fc60000000006 */
[----:B--2---:R2:W-:Y:S01]  /*90910*/  @P5 STG.E.U16 [R4.64], R27 ;  /* 0x0000001b04005986 */ /* 0x0045e2000c101506 */
[----:B-1----:R-:W-:Y:S02]  /*90920*/  IADD3 R16, R0, c[0x0][0x198], RZ ;  /* 0x0000660000107a10 */ /* 0x002fe40007ffe0ff */
[----:B------:R-:W-:Y:S02]  /*90930*/  PRMT R18, R27, 0x7632, R18 ;  /* 0x000076321b127816 */ /* 0x000fe40000000012 */
[C---:B------:R-:W-:Y:S01]  /*90940*/  IADD3 R0, R16.reuse, c[0x0][0x198], RZ ;  /* 0x0000660010007a10 */ /* 0x040fe20007ffe0ff */
[----:B0-----:R-:W5:Y:S01]  /*90950*/  LDL.LU R26, [R1+0x408] ;  /* 0x00040800011a7983 */ /* 0x001f620000300800 */
[----:B--2---:R-:W-:-:S03]  /*90960*/  IMAD.WIDE R4, R16, 0x2, R2 ;  /* 0x0000000210047825 */ /* 0x004fc600078e0202 */
[----:B------:R-:W2:Y:S01]  /*90970*/  LDL.LU R27, [R1+0x58] ;  /* 0x00005800011b7983 */ /* 0x000ea20000300800 */
[----:B------:R-:W-:-:S03]  /*90980*/  IMAD.WIDE R16, R16, 0x2, R24 ;  /* 0x0000000210107825 */ /* 0x000fc600078e0218 */
[----:B------:R-:W-:Y:S04]  /*90990*/  @P1 STG.E.U16 [R4.64], R6 ;  /* 0x0000000604001986 */ /* 0x000fe8000c101506 */
[----:B------:R0:W-:Y:S01]  /*909a0*/  @P0 STG.E.U16 [R16.64], R18 ;  /* 0x0000001210000986 */ /* 0x0001e2000c101506 */
[----:B---3--:R-:W-:-:S03]  /*909b0*/  ISETP.GE.AND P5, PT, R15, c[0x0][0x17c], PT ;  /* 0x00005f000f007a0c */ /* 0x008fc60003fa6270 */
[----:B------:R-:W3:Y:S01]  /*909c0*/  LDL.LU R15, [R1+0x1ea8] ;  /* 0x001ea800010f7983 */ /* 0x000ee20000300800 */
[----:B----4-:R-:W-:-:S03]  /*909d0*/  ISETP.GE.AND P1, PT, R8, c[0x0][0x17c], PT ;  /* 0x00005f0008007a0c */ /* 0x010fc60003f26270 */
[----:B------:R-:W4:Y:S04]  /*909e0*/  LDL.LU R8, [R1+0x1ea4] ;  /* 0x001ea40001087983 */ /* 0x000f280000300800 */
[----:B0-----:R-:W2:Y:S01]  /*909f0*/  LDL.LU R17, [R1+0x48] ;  /* 0x0000480001117983 */ /* 0x001ea20000300800 */
[----:B------:R-:W-:Y:S02]  /*90a00*/  ISETP.LT.AND P6, PT, R23, c[0x0][0x178], !P4 ;  /* 0x00005e0017007a0c */ /* 0x000fe400067c1270 */
[----:B------:R-:W-:Y:S01]  /*90a10*/  ISETP.LT.AND P4, PT, R29, c[0x0][0x178], !P4 ;  /* 0x00005e001d007a0c */ /* 0x000fe20006781270 */
[C---:B------:R-:W-:Y:S01]  /*90a20*/  IMAD.WIDE R20, R0.reuse, 0x2, R2 ;  /* 0x0000000200147825 */ /* 0x040fe200078e0202 */
[----:B------:R-:W-:Y:S02]  /*90a30*/  ISETP.LT.AND P0, PT, R23, c[0x0][0x178], !P3 ;  /* 0x00005e0017007a0c */ /* 0x000fe40005f01270 */
[C---:B------:R-:W-:Y:S01]  /*90a40*/  IADD3 R16, R0.reuse, c[0x0][0x198], RZ ;  /* 0x0000660000107a10 */ /* 0x040fe20007ffe0ff */
[----:B------:R-:W-:Y:S01]  /*90a50*/  IMAD.WIDE R4, R0, 0x2, R24 ;  /* 0x0000000200047825 */ /* 0x000fe200078e0218 */
[----:B-----5:R-:W-:-:S05]  /*90a60*/  PRMT R6, R14, 0x7632, R6 ;  /* 0x000076320e067816 */ /* 0x020fca0000000006 */
[----:B------:R0:W-:Y:S04]  /*90a70*/  @P6 STG.E.U16 [R20.64], R14 ;  /* 0x0000000e14006986 */ /* 0x0001e8000c101506 */
[----:B0-----:R-:W5:Y:S04]  /*90a80*/  LDL.LU R14, [R1+0x418] ;  /* 0x00041800010e7983 */ /* 0x001f680000300800 */
[----:B--2---:R0:W-:Y:S01]  /*90a90*/  @P4 STG.E.U16 [R4.64], R17 ;  /* 0x0000001104004986 */ /* 0x0041e2000c101506 */
[----:B---3--:R-:W-:-:S03]  /*90aa0*/  ISETP.GE.AND P4, PT, R15, c[0x0][0x17c], PT ;  /* 0x00005f000f007a0c */ /* 0x008fc60003f86270 */
[----:B------:R-:W2:Y:S01]  /*90ab0*/  LDL.LU R15, [R1+0x1eb0] ;  /* 0x001eb000010f7983 */ /* 0x000ea20000300800 */
[----:B0-----:R-:W-:-:S05]  /*90ac0*/  IMAD.WIDE R4, R16, 0x2, R2 ;  /* 0x0000000210047825 */ /* 0x001fca00078e0202 */
[----:B------:R0:W-:Y:S01]  /*90ad0*/  @P0 STG.E.U16 [R4.64], R6 ;  /* 0x0000000604000986 */ /* 0x0001e2000c101506 */
[----:B----4-:R-:W-:-:S03]  /*90ae0*/  ISETP.GE.AND P0, PT, R8, c[0x0][0x17c], PT ;  /* 0x00005f0008007a0c */ /* 0x010fc60003f06270 */
[----:B------:R-:W3:Y:S01]  /*90af0*/  LDL.LU R8, [R1+0x1eac] ;  /* 0x001eac0001087983 */ /* 0x000ee20000300800 */
[----:B------:R-:W-:Y:S02]  /*90b00*/  ISETP.LT.AND P3, PT, R29, c[0x0][0x178], !P3 ;  /* 0x00005e001d007a0c */ /* 0x000fe40005f61270 */
[----:B------:R-:W-:Y:S02]  /*90b10*/  ISETP.LT.AND P6, PT, R23, c[0x0][0x178], !P2 ;  /* 0x00005e0017007a0c */ /* 0x000fe400057c1270 */
[C---:B------:R-:W-:Y:S02]  /*90b20*/  IADD3 R0, R16.reuse, c[0x0][0x198], RZ ;  /* 0x0000660010007a10 */ /* 0x040fe40007ffe0ff */
[----:B------:R-:W-:Y:S01]  /*90b30*/  PRMT R18, R17, 0x7632, R18 ;  /* 0x0000763211127816 */ /* 0x000fe20000000012 */
[----:B------:R-:W-:Y:S01]  /*90b40*/  IMAD.WIDE R16, R16, 0x2, R24 ;  /* 0x0000000210107825 */ /* 0x000fe200078e0218 */
[----:B------:R-:W-:-:S03]  /*90b50*/  ISETP.LT.AND P2, PT, R29, c[0x0][0x178], !P2 ;  /* 0x00005e001d007a0c */ /* 0x000fc60005741270 */
[C---:B------:R-:W-:Y:S02]  /*90b60*/  IMAD.WIDE R20, R0.reuse, 0x2, R2 ;  /* 0x0000000200147825 */ /* 0x040fe400078e0202 */
[----:B------:R1:W-:Y:S01]  /*90b70*/  @P3 STG.E.U16 [R16.64], R18 ;  /* 0x0000001210003986 */ /* 0x0003e2000c101506 */
[----:B------:R-:W-:Y:S01]  /*90b80*/  ISETP.LT.AND P3, PT, R23, c[0x0][0x178], !P5 ;  /* 0x00005e0017007a0c */ /* 0x000fe20006f61270 */
[----:B0-----:R-:W-:Y:S02]  /*90b90*/  IMAD.WIDE R4, R0, 0x2, R24 ;  /* 0x0000000200047825 */ /* 0x001fe400078e0218 */
[----:B------:R-:W-:Y:S01]  /*90ba0*/  @P6 STG.E.U16 [R20.64], R26 ;  /* 0x0000001a14006986 */ /* 0x000fe2000c101506 */
[----:B------:R-:W-:-:S03]  /*90bb0*/  PRMT R6, R26, 0x7632, R6 ;  /* 0x000076321a067816 */ /* 0x000fc60000000006 */
[----:B------:R0:W-:Y:S01]  /*90bc0*/  @P2 STG.E.U16 [R4.64], R27 ;  /* 0x0000001b04002986 */ /* 0x0001e2000c101506 */
[----:B-1----:R-:W-:Y:S02]  /*90bd0*/  IADD3 R16, R0, c[0x0][0x198], RZ ;  /* 0x0000660000107a10 */ /* 0x002fe40007ffe0ff */
[----:B------:R-:W-:-:S03]  /*90be0*/  PRMT R18, R27, 0x7632, R18 ;  /* 0x000076321b127816 */ /* 0x000fc60000000012 */
[----:B0-----:R-:W-:Y:S01]  /*90bf0*/  IMAD.WIDE R4, R16, 0x2, R2 ;  /* 0x0000000210047825 */ /* 0x001fe200078e0202 */
[----:B------:R-:W4:Y:S04]  /*90c00*/  LDL.LU R27, [R1+0xc] ;  /* 0x00000c00011b7983 */ /* 0x000f280000300800 */
[----:B------:R0:W-:Y:S01]  /*90c10*/  @P3 STG.E.U16 [R4.64], R6 ;  /* 0x0000000604003986 */ /* 0x0001e2000c101506 */
[----:B--2---:R-:W-:-:S03]  /*90c20*/  ISETP.GE.AND P2, PT, R15, c[0x0][0x17c], PT ;  /* 0x00005f000f007a0c */ /* 0x004fc60003f46270 */
[----:B------:R-:W2:Y:S01]  /*90c30*/  LDL.LU R15, [R1+0x1eb8] ;  /* 0x001eb800010f7983 */ /* 0x000ea20000300800 */
[----:B---3--:R-:W-:-:S03]  /*90c40*/  ISETP.GE.AND P3, PT, R8, c[0x0][0x17c], PT ;  /* 0x00005f0008007a0c */ /* 0x008fc60003f66270 */
[----:B------:R-:W3:Y:S01]  /*90c50*/  LDL.LU R8, [R1+0x1eb4] ;  /* 0x001eb40001087983 */ /* 0x000ee20000300800 */
[----:B------:R-:W-:Y:S02]  /*90c60*/  ISETP.LT.AND P5, PT, R29, c[0x0][0x178], !P5 ;  /* 0x00005e001d007a0c */ /* 0x000fe40006fa1270 */
        /* <DEDUP_REMOVED lines=9> */
[----:B-----5:R-:W-:Y:S01]  /*90d00*/  @P6 STG.E.U16 [R20.64], R14 ;  /* 0x0000000e14006986 */ /* 0x020fe2000c101506 */
[----:B------:R-:W-:-:S03]  /*90d10*/  PRMT R6, R14, 0x7632, R6 ;  /* 0x000076320e067816 */ /* 0x000fc60000000006 */
[----:B------:R0:W-:Y:S01]  /*90d20*/  @P1 STG.E.U16 [R4.64], R19 ;  /* 0x0000001304001986 */ /* 0x0001e2000c101506 */
[----:B-1----:R-:W-:Y:S02]  /*90d30*/  IADD3 R16, R0, c[0x0][0x198], RZ ;  /* 0x0000660000107a10 */ /* 0x002fe40007ffe0ff */
[----:B------:R-:W-:Y:S02]  /*90d40*/  PRMT R18, R19, 0x7632, R18 ;  /* 0x0000763213127816 */ /* 0x000fe40000000012 */
[C---:B------:R-:W-:Y:S01]  /*90d50*/  IADD3 R0, R16.reuse, c[0x0][0x198], RZ ;  /* 0x0000660010007a10 */ /* 0x040fe20007ffe0ff */
[C---:B0-----:R-:W-:Y:S01]  /*90d60*/  IMAD.WIDE R4, R16.reuse, 0x2, R2 ;  /* 0x0000000210047825 */ /* 0x041fe200078e0202 */
[----:B------:R-:W5:Y:S03]  /*90d70*/  LDL.LU R19, [R1+0x226c] ;  /* 0x00226c0001137983 */ /* 0x000f660000300800 */
[----:B------:R-:W-:Y:S01]  /*90d80*/  IMAD.WIDE R16, R16, 0x2, R24 ;  /* 0x0000000210107825 */ /* 0x000fe200078e0218 */
[----:B------:R-:W5:Y:S04]  /*90d90*/  LDL.LU R14, [R1+0x1ebc] ;  /* 0x001ebc00010e7983 */ /* 0x000f680000300800 */
[----:B------:R-:W5:Y:S04]  /*90da0*/  LDL.LU R26, [R1+0x2ac] ;  /* 0x0002ac00011a7983 */ /* 0x000f680000300800 */
[----:B------:R-:W-:Y:S04]  /*90db0*/  @P5 STG.E.U16 [R4.64], R6 ;  /* 0x0000000604005986 */ /* 0x000fe8000c101506 */
[----:B------:R0:W-:Y:S01]  /*90dc0*/  @P4 STG.E.U16 [R16.64], R18 ;  /* 0x0000001210004986 */ /* 0x0001e2000c101506 */
[----:B--2---:R-:W-:-:S03]  /*90dd0*/  ISETP.GE.AND P1, PT, R15, c[0x0][0x17c], PT ;  /* 0x00005f000f007a0c */ /* 0x004fc60003f26270 */
[----:B------:R-:W2:Y:S01]  /*90de0*/  LDL.LU R15, [R1+0x1c] ;  /* 0x00001c00010f7983 */ /* 0x000ea20000300800 */
[----:B---3--:R-:W-:-:S03]  /*90df0*/  ISETP.GE.AND P5, PT, R8, c[0x0][0x17c], PT ;  /* 0x00005f0008007a0c */ /* 0x008fc60003fa6270 */
[----:B------:R-:W3:Y:S04]  /*90e00*/  LDL.LU R8, [R1+0x1ec0] ;  /* 0x001ec00001087983 */ /* 0x000ee80000300800 */
[----:B0-----:R-:W2:Y:S01]  /*90e10*/  LDL.LU R17, [R1+0x29c] ;  /* 0x00029c0001117983 */ /* 0x001ea20000300800 */
[----:B------:R-:W-:Y:S02]  /*90e20*/  ISETP.LT.AND P6, PT, R23, c[0x0][0x178], !P0 ;  /* 0x00005e0017007a0c */ /* 0x000fe400047c1270 */
[----:B------:R-:W-:Y:S01]  /*90e30*/  ISETP.LT.AND P0, PT, R29, c[0x0][0x178], !P0 ;  /* 0x00005e001d007a0c */ /* 0x000fe20004701270 */
[C---:B------:R-:W-:Y:S01]  /*90e40*/  IMAD.WIDE R20, R0.reuse, 0x2, R2 ;  /* 0x0000000200147825 */ /* 0x040fe200078e0202 */
[----:B------:R-:W-:Y:S02]  /*90e50*/  ISETP.LT.AND P4, PT, R23, c[0x0][0x178], !P2 ;  /* 0x00005e0017007a0c */ /* 0x000fe40005781270 */
[C---:B------:R-:W-:Y:S01]  /*90e60*/  IADD3 R6, R0.reuse, c[0x0][0x198], RZ ;  /* 0x0000660000067a10 */ /* 0x040fe20007ffe0ff */
[----:B------:R-:W-:Y:S01]  /*90e70*/  IMAD.WIDE R4, R0, 0x2, R24 ;  /* 0x0000000200047825 */ /* 0x000fe200078e0218 */
[----:B----4-:R-:W-:-:S02]  /*90e80*/  PRMT R22, R27, 0x7632, R22 ;  /* 0x000076321b167816 */ /* 0x010fc40000000016 */
[----:B------:R-:W-:-:S03]  /*90e90*/  ISETP.LT.AND P2, PT, R29, c[0x0][0x178], !P2 ;  /* 0x00005e001d007a0c */ /* 0x000fc60005741270 */
[----:B--2---:R-:W-:Y:S01]  /*90ea0*/  @P6 STG.E.U16 [R20.64], R17 ;  /* 0x0000001114006986 */ /* 0x004fe2000c101506 */
[----:B------:R-:W-:-:S03]  /*90eb0*/  PRMT R18, R17, 0x7632, R18 ;  /* 0x0000763211127816 */ /* 0x000fc60000000012 */
[----:B------:R0:W-:Y:S01]  /*90ec0*/  @P0 STG.E.U16 [R4.64], R27 ;  /* 0x0000001b04000986 */ /* 0x0001e2000c101506 */
[----:B-----5:R-:W-:-:S03]  /*90ed0*/  ISETP.GE.AND P0, PT, R14, c[0x0][0x17c], PT ;  /* 0x00005f000e007a0c */ /* 0x020fc60003f06270 */
[----:B------:R-:W2:Y:S01]  /*90ee0*/  LDL.LU R14, [R1+0x2bc] ;  /* 0x0002bc00010e7983 */ /* 0x000ea20000300800 */
[----:B0-----:R-:W-:-:S03]  /*90ef0*/  IMAD.WIDE R4, R6, 0x2, R2 ;  /* 0x0000000206047825 */ /* 0x001fc600078e0202 */
[----:B------:R-:W4:Y:S04]  /*90f00*/  LDL.LU R27, [R1+0x1ec8] ;  /* 0x001ec800011b7983 */ /* 0x000f280000300800 */
[----:B------:R0:W-:Y:S01]  /*90f10*/  @P4 STG.E.U16 [R4.64], R18 ;  /* 0x0000001204004986 */ /* 0x0001e2000c101506 */
[----:B---3--:R-:W-:-:S03]  /*90f20*/  ISETP.GE.AND P4, PT, R8, c[0x0][0x17c], PT ;  /* 0x00005f0008007a0c */ /* 0x008fc60003f86270 */
[----:B------:R-:W3:Y:S01]  /*90f30*/  LDL.LU R8, [R1+0x1ec4] ;  /* 0x001ec40001087983 */ /* 0x000ee20000300800 */
[----:B------:R-:W-:Y:S01]  /*90f40*/  ISETP.LT.AND P6, PT, R23, c[0x0][0x178], !P3 ;  /* 0x00005e0017007a0c */ /* 0x000fe20005fc1270 */
[C---:B------:R-:W-:Y:S01]  /*90f50*/  IMAD.WIDE R16, R6.reuse, 0x2, R24 ;  /* 0x0000000206107825 */ /* 0x040fe200078e0218 */
[----:B------:R-:W-:Y:S02]  /*90f60*/  ISETP.LT.AND P3, PT, R29, c[0x0][0x178], !P3 ;  /* 0x00005e001d007a0c */ /* 0x000fe40005f61270 */
[----:B------:R-:W-:Y:S02]  /*90f70*/  IADD3 R0, R6, c[0x0][0x198], RZ ;  /* 0x0000660006007a10 */ /* 0x000fe40007ffe0ff */
[----:B------:R1:W-:Y:S01]  /*90f80*/  @P2 STG.E.U16 [R16.64], R22 ;  /* 0x0000001610002986 */ /* 0x0003e2000c101506 */
[----:B------:R-:W-:Y:S02]  /*90f90*/  ISETP.LT.AND P2, PT, R23, c[0x0][0x178], !P1 ;  /* 0x00005e0017007a0c */ /* 0x000fe40004f41270 */
[----:B------:R-:W-:-:S04]  /*90fa0*/  IMAD.WIDE R20, R0, 0x2, R2 ;  /* 0x0000000200147825 */ /* 0x000fc800078e0202 */
[C---:B0-----:R-:W-:Y:S01]  /*90fb0*/  IMAD.WIDE R4, R0.reuse, 0x2, R24 ;  /* 0x0000000200047825 */ /* 0x041fe200078e0218 */
[----:B------:R0:W-:Y:S01]  /*90fc0*/  @P6 STG.E.U16 [R20.64], R26 ;  /* 0x0000001a14006986 */ /* 0x0001e2000c101506 */
[----:B-1----:R-:W-:-:S03]  /*90fd0*/  IADD3 R16, R0, c[0x0][0x198], RZ ;  /* 0x0000660000107a10 */ /* 0x002fc60007ffe0ff */
[----:B------:R1:W-:Y:S01]  /*90fe0*/  @P3 STG.E.U16 [R4.64], R15 ;  /* 0x0000000f04003986 */ /* 0x0003e2000c101506 */
[----:B------:R-:W-:Y:S02]  /*90ff0*/  PRMT R0, R26, 0x7632, R0 ;  /* 0x000076321a007816 */ /* 0x000fe40000000000 */
[----:B------:R-:W-:Y:S01]  /*91000*/  PRMT R6, R15, 0x7632, R6 ;  /* 0x000076320f067816 */ /* 0x000fe20000000006 */
[----:B0-----:R-:W5:Y:S01]  /*91010*/  LDL.LU R26, [R1+0x1ecc] ;  /* 0x001ecc00011a7983 */ /* 0x001f620000300800 */
[----:B-1----:R-:W-:-:S03]  /*91020*/  IMAD.WIDE R4, R16, 0x2, R2 ;  /* 0x0000000210047825 */ /* 0x002fc600078e0202 */
[----:B------:R-:W4:Y:S04]  /*91030*/  LDL.LU R15, [R1+0x2cc] ;  /* 0x0002cc00010f7983 */ /* 0x000f280000300800 */
[----:B------:R0:W-:Y:S01]  /*91040*/  @P2 STG.E.U16 [R4.64], R0 ;  /* 0x0000000004002986 */ /* 0x0001e2000c101506 */
        /* <DEDUP_REMOVED lines=11> */
[----:B------:R-:W-:Y:S01]  /*91100*/  IADD3 R0, R18, c[0x0][0x198], RZ ;  /* 0x0000660012007a10 */ /* 0x000fe20007ffe0ff */
[----:B--2---:R-:W-:Y:S04]  /*91110*/  @P6 STG.E.U16 [R20.64], R14 ;  /* 0x0000000e14006986 */ /* 0x004fe8000c101506 */
[----:B------:R0:W-:Y:S01]  /*91120*/  @P5 STG.E.U16 [R4.64], R19 ;  /* 0x0000001304005986 */ /* 0x0001e2000c101506 */
[----:B-1----:R-:W-:Y:S01]  /*91130*/  IMAD.WIDE R16, R0, 0x2, R2 ;  /* 0x0000000200107825 */ /* 0x002fe200078e0202 */
[----:B-----5:R-:W-:-:S02]  /*91140*/  ISETP.GE.AND P5, PT, R26, c[0x0][0x17c], PT ;  /* 0x00005f001a007a0c */ /* 0x020fc40003fa6270 */
[----:B------:R-:W2:Y:S01]  /*91150*/  LDL.LU R26, [R1+0x3ec] ;  /* 0x0003ec00011a7983 */ /* 0x000ea20000300800 */
[----:B0-----:R-:W-:Y:S02]  /*91160*/  PRMT R5, R14, 0x7632, R5 ;  /* 0x000076320e057816 */ /* 0x001fe40000000005 */
[----:B----4-:R-:W-:Y:S01]  /*91170*/  ISETP.GE.AND P3, PT, R27, c[0x0][0x17c], PT ;  /* 0x00005f001b007a0c */ /* 0x010fe20003f66270 */
[----:B------:R-:W4:Y:S04]  /*91180*/  LDL.LU R14, [R1+0x3c] ;  /* 0x00003c00010e7983 */ /* 0x000f280000300800 */
[----:B------:R0:W-:Y:S04]  /*91190*/  @P1 STG.E.U16 [R16.64], R5 ;  /* 0x0000000510001986 */ /* 0x0001e8000c101506 */
[----:B------:R-:W5:Y:S01]  /*911a0*/  LDL.LU R27, [R1+0x1ed8] ;  /* 0x001ed800011b7983 */ /* 0x000f620000300800 */
[----:B---3--:R-:W-:-:S03]  /*911b0*/  ISETP.GE.AND P1, PT, R8, c[0x0][0x17c], PT ;  /* 0x00005f0008007a0c */ /* 0x008fc60003f26270 */
[----:B------:R-:W3:Y:S01]  /*911c0*/  LDL.LU R8, [R1+0x1ed4] ;  /* 0x001ed40001087983 */ /* 0x000ee20000300800 */
[----:B------:R-:W-:Y:S02]  /*911d0*/  ISETP.LT.AND P0, PT, R29, c[0x0][0x178], !P0 ;  /* 0x00005e001d007a0c */ /* 0x000fe40004701270 */
[----:B------:R-:W-:Y:S02]  /*911e0*/  ISETP.LT.AND P6, PT, R23, c[0x0][0x178], !P4 ;  /* 0x00005e0017007a0c */ /* 0x000fe400067c1270 */
[C---:B------:R-:W-:Y:S02]  /*911f0*/  IADD3 R4, R0.reuse, c[0x0][0x198], RZ ;  /* 0x0000660000047a10 */ /* 0x040fe40007ffe0ff */
[----:B------:R-:W-:Y:S01]  /*91200*/  PRMT R6, R19, 0x7632, R6 ;  /* 0x0000763213067816 */ /* 0x000fe20000000006 */
[----:B------:R-:W-:Y:S01]  /*91210*/  IMAD.WIDE R18, R0, 0x2, R24 ;  /* 0x0000000200127825 */ /* 0x000fe200078e0218 */
[----:B------:R-:W-:-:S03]  /*91220*/  ISETP.LT.AND P4, PT, R29, c[0x0][0x178], !P4 ;  /* 0x00005e001d007a0c */ /* 0x000fc60006781270 */
[----:B------:R-:W-:Y:S01]  /*91230*/  IMAD.WIDE R20, R4, 0x2, R2 ;  /* 0x0000000204147825 */ /* 0x000fe200078e0202 */
[----:B------:R-:W-:Y:S01]  /*91240*/  PRMT R0, R15, 0x7632, R0 ;  /* 0x000076320f007816 */ /* 0x000fe20000000000 */
[----:B------:R-:W-:Y:S01]  /*91250*/  @P0 STG.E.U16 [R18.64], R6 ;  /* 0x0000000612000986 */ /* 0x000fe2000c101506 */
[----:B------:R-:W-:-:S03]  /*91260*/  ISETP.LT.AND P0, PT, R23, c[0x0][0x178], !P3 ;  /* 0x00005e0017007a0c */ /* 0x000fc60005f01270 */
[----:B------:R1:W-:Y:S01]  /*91270*/  @P6 STG.E.U16 [R20.64], R15 ;  /* 0x0000000f14006986 */ /* 0x0003e2000c101506 */
[----:B0-----:R-:W-:-:S03]  /*91280*/  IMAD.WIDE R16, R4, 0x2, R24 ;  /* 0x0000000204107825 */ /* 0x001fc600078e0218 */
[----:B-1----:R-:W4:Y:S01]  /*91290*/  LDL.LU R15, [R1+0x1edc] ;  /* 0x001edc00010f7983 */ /* 0x002f220000300800 */
[----:B------:R-:W-:Y:S02]  /*912a0*/  IADD3 R18, R4, c[0x0][0x198], RZ ;  /* 0x0000660004127a10 */ /* 0x000fe40007ffe0ff */
[----:B------:R-:W-:Y:S01]  /*912b0*/  PRMT R4, R7, 0x7632, R4 ;  /* 0x0000763207047816 */ /* 0x000fe20000000004 */
[----:B------:R0:W-:Y:S02]  /*912c0*/  @P4 STG.E.U16 [R16.64], R7 ;  /* 0x0000000710004986 */ /* 0x0001e4000c101506 */
[----:B0-----:R-:W-:-:S05]  /*912d0*/  IMAD.WIDE R6, R18, 0x2, R2 ;  /* 0x0000000212067825 */ /* 0x001fca00078e0202 */
[----:B------:R0:W-:Y:S01]  /*912e0*/  @P0 STG.E.U16 [R6.64], R0 ;  /* 0x0000000006000986 */ /* 0x0001e2000c101506 */
[----:B---3--:R-:W-:-:S03]  /*912f0*/  ISETP.GE.AND P0, PT, R8, c[0x0][0x17c], PT ;  /* 0x00005f0008007a0c */ /* 0x008fc60003f06270 */
[----:B------:R-:W3:Y:S01]  /*91300*/  LDL.LU R8, [R1+0x1ee0] ;  /* 0x001ee00001087983 */ /* 0x000ee20000300800 */
[----:B------:R-:W-:Y:S01]  /*91310*/  ISETP.LT.AND P3, PT, R29, c[0x0][0x178], !P3 ;  /* 0x00005e001d007a0c */ /* 0x000fe20005f61270 */
[C---:B------:R-:W-:Y:S01]  /*91320*/  IMAD.WIDE R16, R18.reuse, 0x2, R24 ;  /* 0x0000000212107825 */ /* 0x040fe200078e0218 */
[----:B------:R-:W-:Y:S02]  /*91330*/  ISETP.LT.AND P6, PT, R23, c[0x0][0x178], !P2 ;  /* 0x00005e0017007a0c */ /* 0x000fe400057c1270 */
[----:B------:R-:W-:Y:S02]  /*91340*/  IADD3 R5, R18, c[0x0][0x198], RZ ;  /* 0x0000660012057a10 */ /* 0x000fe40007ffe0ff */
[----:B------:R-:W-:-:S03]  /*91350*/  ISETP.LT.AND P2, PT, R29, c[0x0][0x178], !P2 ;  /* 0x00005e001d007a0c */ /* 0x000fc60005741270 */
[----:B------:R-:W-:-:S04]  /*91360*/  IMAD.WIDE R18, R5, 0x2, R2 ;  /* 0x0000000205127825 */ /* 0x000fc800078e0202 */
[----:B------:R1:W-:Y:S01]  /*91370*/  @P3 STG.E.U16 [R16.64], R4 ;  /* 0x0000000410003986 */ /* 0x0003e2000c101506 */
[----:B------:R-:W-:Y:S01]  /*91380*/  ISETP.LT.AND P3, PT, R23, c[0x0][0x178], !P5 ;  /* 0x00005e0017007a0c */ /* 0x000fe20006f61270 */
[----:B0-----:R-:W-:Y:S02]  /*91390*/  IMAD.WIDE R6, R5, 0x2, R24 ;  /* 0x0000000205067825 */ /* 0x001fe400078e0218 */
[----:B--2---:R0:W-:Y:S01]  /*913a0*/  @P6 STG.E.U16 [R18.64], R26 ;  /* 0x0000001a12006986 */ /* 0x0041e2000c101506 */
[----:B-----5:R-:W-:Y:S02]  /*913b0*/  ISETP.GE.AND P4, PT, R27, c[0x0][0x17c], PT ;  /* 0x00005f001b007a0c */ /* 0x020fe40003f86270 */
[----:B-1----:R-:W-:Y:S01]  /*913c0*/  IADD3 R16, R5, c[0x0][0x198], RZ ;  /* 0x0000660005107a10 */ /* 0x002fe20007ffe0ff */
[----:B----4-:R1:W-:Y:S01]  /*913d0*/  @P2 STG.E.U16 [R6.64], R14 ;  /* 0x0000000e06002986 */ /* 0x0103e2000c101506 */
[----:B0-----:R-:W-:-:S03]  /*913e0*/  PRMT R18, R26, 0x7632, R18 ;  /* 0x000076321a127816 */ /* 0x001fc60000000012 */
[----:B------:R-:W-:Y:S01]  /*913f0*/  IMAD.WIDE R4, R16, 0x2, R2 ;  /* 0x0000000210047825 */ /* 0x000fe200078e0202 */
[----:B------:R-:W2:Y:S01]  /*91400*/  LDL.LU R27, [R1+0x4c] ;  /* 0x00004c00011b7983 */ /* 0x000ea20000300800 */
[----:B------:R-:W-:Y:S02]  /*91410*/  ISETP.GE.AND P2, PT, R15, c[0x0][0x17c], PT ;  /* 0x00005f000f007a0c */ /* 0x000fe40003f46270 */
[----:B------:R-:W-:Y:S01]  /*91420*/  PRMT R19, R14, 0x7632, R19 ;  /* 0x000076320e137816 */ /* 0x000fe20000000013 */
[----:B------:R-:W4:Y:S04]  /*91430*/  LDL.LU R15, [R1+0x40c] ;  /* 0x00040c00010f7983 */ /* 0x000f280000300800 */
[----:B-1----:R-:W5:Y:S04]  /*91440*/  LDL.LU R14, [R1+0x5c] ;  /* 0x00005c00010e7983 */ /* 0x002f680000300800 */
[----:B------:R0:W-:Y:S04]  /*91450*/  @P3 STG.E.U16 [R4.64], R18 ;  /* 0x0000001204003986 */ /* 0x0001e8000c101506 */
[----:B0-----:R-:W4:Y:S04]  /*91460*/  LDL.LU R5, [R1+0x3fc] ;  /* 0x0003fc0001057983 */ /* 0x001f280000300800 */
[----:B------:R-:W5:Y:S01]  /*91470*/  LDL.LU R26, [R1+0x1ee8] ;  /* 0x001ee800011a7983 */ /* 0x000f620000300800 */
[----:B---3--:R-:W-:-:S03]  /*91480*/  ISETP.GE.AND P3, PT, R8, c[0x0][0x17c], PT ;  /* 0x00005f0008007a0c */ /* 0x008fc60003f66270 */
[----:B------:R-:W3:Y:S01]  /*91490*/  LDL.LU R8, [R1+0x1ee4] ;  /* 0x001ee40001087983 */ /* 0x000ee20000300800 */
[----:B------:R-:W-:Y:S02]  /*914a0*/  ISETP.LT.AND P5, PT, R29, c[0x0][0x178], !P5 ;  /* 0x00005e001d007a0c */ /* 0x000fe40006fa1270 */
[----:B------:R-:W-:Y:S02]  /*914b0*/  ISETP.LT.AND P6, PT, R23, c[0x0][0x178], !P1 ;  /* 0x00005e0017007a0c */ /* 0x000fe40004fc1270 */
[----:B------:R-:W-:Y:S01]  /*914c0*/  ISETP.LT.AND P1, PT, R29, c[0x0][0x178], !P1 ;  /* 0x00005e001d007a0c */ /* 0x000fe20004f21270 */
[C---:B------:R-:W-:Y:S01]  /*914d0*/  IMAD.WIDE R6, R16.reuse, 0x2, R24 ;  /* 0x0000000210067825 */ /* 0x040fe200078e0218 */
[----:B------:R-:W-:-:S05]  /*914e0*/  IADD3 R0, R16, c[0x0][0x198], RZ ;  /* 0x0000660010007a10 */ /* 0x000fca0007ffe0ff */
[C---:B------:R-:W-:Y:S02]  /*914f0*/  IMAD.WIDE R16, R0.reuse, 0x2, R2 ;  /* 0x0000000200107825 */ /* 0x040fe400078e0202 */
[----:B------:R0:W-:Y:S01]  /*91500*/  @P5 STG.E.U16 [R6.64], R19 ;  /* 0x0000001306005986 */ /* 0x0001e2000c101506 */
[----:B------:R-:W-:Y:S01]  /*91510*/  ISETP.LT.AND P5, PT, R23, c[0x0][0x178], !P4 ;  /* 0x00005e0017007a0c */ /* 0x000fe200067a1270 */
[C---:B0-----:R-:W-:Y:S01]  /*91520*/  IMAD.WIDE R6, R0.reuse, 0x2, R24 ;  /* 0x0000000200067825 */ /* 0x041fe200078e0218 */
[----:B--2---:R-:W-:Y:S01]  /*91530*/  PRMT R4, R27, 0x7632, R4 ;  /* 0x000076321b047816 */ /* 0x004fe20000000004 */
[----:B----4-:R0:W-:Y:S04]  /*91540*/  @P6 STG.E.U16 [R16.64], R5 ;  /* 0x0000000510006986 */ /* 0x0101e8000c101506 */
[----:B------:R1:W-:Y:S01]  /*91550*/  @P1 STG.E.U16 [R6.64], R27 ;  /* 0x0000001b06001986 */ /* 0x0003e2000c101506 */
[----:B0-----:R-:W-:-:S03]  /*91560*/  IADD3 R16, R0, c[0x0][0x198], RZ ;  /* 0x0000660000107a10 */ /* 0x001fc60007ffe0ff */
[----:B-1----:R-:W2:Y:S01]  /*91570*/  LDL.LU R27, [R1+0x1eec] ;  /* 0x001eec00011b7983 */ /* 0x002ea20000300800 */
[----:B------:R-:W-:Y:S01]  /*91580*/  PRMT R0, R5, 0x7632, R0 ;  /* 0x0000763205007816 */ /* 0x000fe20000000000 */
[----:B------:R-:W-:-:S05]  /*91590*/  IMAD.WIDE R6, R16, 0x2, R2 ;  /* 0x0000000210067825 */ /* 0x000fca00078e0202 */
[----:B------:R0:W-:Y:S01]  /*915a0*/  @P5 STG.E.U16 [R6.64], R0 ;  /* 0x0000000006005986 */ /* 0x0001e2000c101506 */
[----:B---3--:R-:W-:-:S03]  /*915b0*/  ISETP.GE.AND P5, PT, R8, c[0x0][0x17c], PT ;  /* 0x00005f0008007a0c */ /* 0x008fc60003fa6270 */
[----:B------:R-:W3:Y:S01]  /*915c0*/  LDL.LU R8, [R1+0x1ef0] ;  /* 0x001ef00001087983 */ /* 0x000ee20000300800 */
[----:B------:R-:W-:Y:S02]  /*915d0*/  ISETP.LT.AND P4, PT, R29, c[0x0][0x178], !P4 ;  /* 0x00005e001d007a0c */ /* 0x000fe40006781270 */
[C---:B------:R-:W-:Y:S01]  /*915e0*/  IADD3 R5, R16.reuse, c[0x0][0x198], RZ ;  /* 0x0000660010057a10 */ /* 0x040fe20007ffe0ff */
[----:B------:R-:W-:Y:S01]  /*915f0*/  IMAD.WIDE R16, R16, 0x2, R24 ;  /* 0x0000000210107825 */ /* 0x000fe200078e0218 */
[----:B------:R-:W-:Y:S02]  /*91600*/  ISETP.LT.AND P6, PT, R23, c[0x0][0x178], !P0 ;  /* 0x00005e0017007a0c */ /* 0x000fe400047c1270 */
[----:B------:R-:W-:Y:S01]  /*91610*/  ISETP.LT.AND P0, PT, R29, c[0x0][0x178], !P0 ;  /* 0x00005e001d007a0c */ /* 0x000fe20004701270 */
[----:B------:R-:W-:-:S06]  /*91620*/  IMAD.WIDE R18, R5, 0x2, R2 ;  /* 0x0000000205127825 */ /* 0x000fcc00078e0202 */
[----:B------:R1:W-:Y:S01]  /*91630*/  @P4 STG.E.U16 [R16.64], R4 ;  /* 0x0000000410004986 */ /* 0x0003e2000c101506 */
[----:B------:R-:W-:Y:S01]  /*91640*/  ISETP.LT.AND P4, PT, R23, c[0x0][0x178], !P2 ;  /* 0x00005e0017007a0c */ /* 0x000fe20005781270 */
[C---:B0-----:R-:W-:Y:S02]  /*91650*/  IMAD.WIDE R6, R5.reuse, 0x2, R24 ;  /* 0x0000000205067825 */ /* 0x041fe400078e0218 */
[----:B------:R0:W-:Y:S01]  /*91660*/  @P6 STG.E.U16 [R18.64], R15 ;  /* 0x0000000f12006986 */ /* 0x0001e2000c101506 */
[----:B-----5:R-:W-:Y:S02]  /*91670*/  ISETP.GE.AND P1, PT, R26, c[0x0][0x17c], PT ;  /* 0x00005f001a007a0c */ /* 0x020fe40003f26270 */
[----:B-1----:R-:W-:Y:S01]  /*91680*/  IADD3 R16, R5, c[0x0][0x198], RZ ;  /* 0x0000660005107a10 */ /* 0x002fe20007ffe0ff */
[----:B------:R-:W-:Y:S01]  /*91690*/  @P0 STG.E.U16 [R6.64], R14 ;  /* 0x0000000e06000986 */ /* 0x000fe2000c101506 */
[----:B0-----:R-:W-:-:S03]  /*916a0*/  PRMT R18, R15, 0x7632, R18 ;  /* 0x000076320f127816 */ /* 0x001fc60000000012 */
[----:B------:R-:W-:Y:S01]  /*916b0*/  IMAD.WIDE R4, R16, 0x2, R2 ;  /* 0x0000000210047825 */ /* 0x000fe200078e0202 */
[----:B------:R-:W4:Y:S04]  /*916c0*/  LDL.LU R26, [R1+0x6c] ;  /* 0x00006c00011a7983 */ /* 0x000f280000300800 */
[----:B------:R0:W-:Y:S01]  /*916d0*/  @P4 STG.E.U16 [R4.64], R18 ;  /* 0x0000001204004986 */ /* 0x0001e2000c101506 */
[----:B------:R-:W-:Y:S02]  /*916e0*/  PRMT R19, R14, 0x7632, R19 ;  /* 0x000076320e137816 */ /* 0x000fe40000000013 */
[----:B--2---:R-:W-:Y:S02]  /*916f0*/  ISETP.GE.AND P0, PT, R27, c[0x0][0x17c], PT ;  /* 0x00005f001b007a0c */ /* 0x004fe40003f06270 */
[----:B------:R-:W2:Y:S04]  /*91700*/  LDL.LU R27, [R1+0xa0] ;  /* 0x0000a000011b7983 */ /* 0x000ea80000300800 */
[----:B------:R-:W5:Y:S04]  /*91710*/  LDL.LU R15, [R1+0x80] ;  /* 0x00008000010f7983 */ /* 0x000f680000300800 */
[----:B0-----:R-:W2:Y:S04]  /*91720*/  LDL.LU R5, [R1+0x41c] ;  /* 0x00041c0001057983 */ /* 0x001ea80000300800 */
[----:B------:R-:W5:Y:S01]  /*91730*/  LDL.LU R14, [R1+0x1ef8] ;  /* 0x001ef800010e7983 */ /* 0x000f620000300800 */
        /* <DEDUP_REMOVED lines=11> */
[----:B----4-:R-:W-:Y:S01]  /*917f0*/  PRMT R4, R26, 0x7632, R4 ;  /* 0x000076321a047816 */ /* 0x010fe20000000004 */
[----:B--2---:R0:W-:Y:S04]  /*91800*/  @P6 STG.E.U16 [R16.64], R5 ;  /* 0x0000000510006986 */ /* 0x0041e8000c101506 */
[----:B------:R1:W-:Y:S01]  /*91810*/  @P3 STG.E.U16 [R6.64], R26 ;  /* 0x0000001a06003986 */ /* 0x0003e2000c101506 */
[----:B0-----:R-:W-:Y:S02]  /*91820*/  IADD3 R16, R0, c[0x0][0x198], RZ ;  /* 0x0000660000107a10 */ /* 0x001fe40007ffe0ff */
[----:B------:R-:W-:Y:S01]  /*91830*/  PRMT R0, R5, 0x7632, R0 ;  /* 0x0000763205007816 */ /* 0x000fe20000000000 */
[----:B-1----:R-:W2:Y:S02]  /*91840*/  LDL.LU R26, [R1+0x90] ;  /* 0x00009000011a7983 */ /* 0x002ea40000300800 */
[----:B------:R-:W-:Y:S01]  /*91850*/  IMAD.WIDE R6, R16, 0x2, R2 ;  /* 0x0000000210067825 */ /* 0x000fe200078e0202 */
[----:B-----5:R-:W-:-:S02]  /*91860*/  ISETP.GE.AND P3, PT, R14, c[0x0][0x17c], PT ;  /* 0x00005f000e007a0c */ /* 0x020fc40003f66270 */
[----:B------:R-:W4:Y:S04]  /*91870*/  LDL.LU R14, [R1+0x1f00] ;  /* 0x001f0000010e7983 */ /* 0x000f280000300800 */
        /* <DEDUP_REMOVED lines=8> */
[C---:B------:R-:W-:Y:S01]  /*91900*/  IMAD.WIDE R18, R5.reuse, 0x2, R2 ;  /* 0x0000000205127825 */ /* 0x040fe200078e0202 */
[----:B0-----:R-:W-:-:S05]  /*91910*/  IADD3 R6, R5, c[0x0][0x198], RZ ;  /* 0x0000660005067a10 */ /* 0x001fca0007ffe0ff */
[----:B------:R0:W-:Y:S01]  /*91920*/  @P1 STG.E.U16 [R16.64], R4 ;  /* 0x0000000410001986 */ /* 0x0001e2000c101506 */
[----:B------:R-:W-:Y:S02]  /*91930*/  ISETP.LT.AND P1, PT, R23, c[0x0][0x178], !P0 ;  /* 0x00005e0017007a0c */ /* 0x000fe40004721270 */
[----:B------:R-:W-:Y:S01]  /*91940*/  ISETP.LT.AND P0, PT, R29, c[0x0][0x178], !P0 ;  /* 0x00005e001d007a0c */ /* 0x000fe20004701270 */
[----:B------:R1:W-:Y:S01]  /*91950*/  @P6 STG.E.U16 [R18.64], R27 ;  /* 0x0000001b12006986 */ /* 0x0003e2000c101506 */
[----:B------:R-:W-:Y:S01]  /*91960*/  IADD3 R0, R6, c[0x0][0x198], RZ ;  /* 0x0000660006007a10 */ /* 0x000fe20007ffe0ff */
[----:B0-----:R-:W-:Y:S01]  /*91970*/  IMAD.WIDE R16, R5, 0x2, R24 ;  /* 0x0000000205107825 */ /* 0x001fe200078e0218 */
[----:B-1----:R-:W-:-:S03]  /*91980*/  PRMT R18, R27, 0x7632, R18 ;  /* 0x000076321b127816 */ /* 0x002fc60000000012 */
[C---:B------:R-:W-:Y:S01]  /*91990*/  IMAD.WIDE R4, R6.reuse, 0x2, R2 ;  /* 0x0000000206047825 */ /* 0x040fe200078e0202 */
[----:B------:R-:W-:Y:S01]  /*919a0*/  PRMT R19, R15, 0x7632, R19 ;  /* 0x000076320f137816 */ /* 0x000fe20000000013 */
[----:B------:R0:W-:Y:S02]  /*919b0*/  @P5 STG.E.U16 [R16.64], R15 ;  /* 0x0000000f10005986 */ /* 0x0001e4000c101506 */
[----:B------:R-:W-:Y:S02]  /*919c0*/  IMAD.WIDE R6, R6, 0x2, R24 ;  /* 0x0000000206067825 */ /* 0x000fe400078e0218 */
[----:B------:R-:W5:Y:S04]  /*919d0*/  LDL.LU R27, [R1+0xc0] ;  /* 0x0000c000011b7983 */ /* 0x000f680000300800 */
[----:B------:R-:W-:Y:S04]  /*919e0*/  @P1 STG.E.U16 [R4.64], R18 ;  /* 0x0000001204001986 */ /* 0x000fe8000c101506 */
[----:B0-----:R-:W5:Y:S04]  /*919f0*/  LDL.LU R15, [R1+0x70] ;  /* 0x00007000010f7983 */ /* 0x001f680000300800 */
[----:B------:R0:W-:Y:S01]  /*91a00*/  @P0 STG.E.U16 [R6.64], R19 ;  /* 0x0000001306000986 */ /* 0x0001e2000c101506 */
[----:B----4-:R-:W-:-:S03]  /*91a10*/  ISETP.GE.AND P5, PT, R14, c[0x0][0x17c], PT ;  /* 0x00005f000e007a0c */ /* 0x010fc60003fa6270 */
[----:B------:R-:W4:Y:S01]  /*91a20*/  LDL.LU R14, [R1+0x1f08] ;  /* 0x001f0800010e7983 */ /* 0x000f220000300800 */
[----:B---3--:R-:W-:-:S03]  /*91a30*/  ISETP.GE.AND P1, PT, R8, c[0x0][0x17c], PT ;  /* 0x00005f0008007a0c */ /* 0x008fc60003f26270 */
[----:B------:R-:W3:Y:S04]  /*91a40*/  LDL.LU R8, [R1+0x1f04] ;  /* 0x001f040001087983 */ /* 0x000ee80000300800 */
[----:B0-----:R-:W3:Y:S01]  /*91a50*/  LDL.LU R7, [R1+0xb0] ;  /* 0x0000b00001077983 */ /* 0x001ee20000300800 */
[----:B------:R-:W-:Y:S02]  /*91a60*/  ISETP.LT.AND P6, PT, R23, c[0x0][0x178], !P4 ;  /* 0x00005e0017007a0c */ /* 0x000fe400067c1270 */
[----:B------:R-:W-:Y:S01]  /*91a70*/  ISETP.LT.AND P4, PT, R29, c[0x0][0x178], !P4 ;  /* 0x00005e001d007a0c */ /* 0x000fe20006781270 */
[C---:B------:R-:W-:Y:S01]  /*91a80*/  IMAD.WIDE R16, R0.reuse, 0x2, R2 ;  /* 0x0000000200107825 */ /* 0x040fe200078e0202 */
[----:B------:R-:W-:Y:S02]  /*91a90*/  ISETP.LT.AND P0, PT, R23, c[0x0][0x178], !P3 ;  /* 0x00005e0017007a0c */ /* 0x000fe40005f01270 */
[C---:B------:R-:W-:Y:S01]  /*91aa0*/  IADD3 R6, R0.reuse, c[0x0][0x198], RZ ;  /* 0x0000660000067a10 */ /* 0x040fe20007ffe0ff */
[----:B------:R-:W-:Y:S01]  /*91ab0*/  IMAD.WIDE R4, R0, 0x2, R24 ;  /* 0x0000000200047825 */ /* 0x000fe200078e0218 */
[----:B--2---:R-:W-:-:S02]  /*91ac0*/  PRMT R19, R26, 0x7632, R19 ;  /* 0x000076321a137816 */ /* 0x004fc40000000013 */
[----:B------:R-:W-:-:S03]  /*91ad0*/  ISETP.LT.AND P3, PT, R29, c[0x0][0x178], !P3 ;  /* 0x00005e001d007a0c */ /* 0x000fc60005f61270 */
[----:B---3--:R-:W-:Y:S01]  /*91ae0*/  @P6 STG.E.U16 [R16.64], R7 ;  /* 0x0000000710006986 */ /* 0x008fe2000c101506 */
[----:B------:R-:W-:-:S03]  /*91af0*/  PRMT R18, R7, 0x7632, R18 ;  /* 0x0000763207127816 */ /* 0x000fc60000000012 */
[----:B------:R0:W-:Y:S01]  /*91b00*/  @P4 STG.E.U16 [R4.64], R26 ;  /* 0x0000001a04004986 */ /* 0x0001e2000c101506 */
[----:B----4-:R-:W-:Y:S01]  /*91b10*/  ISETP.GE.AND P4, PT, R14, c[0x0][0x17c], PT ;  /* 0x00005f000e007a0c */ /* 0x010fe20003f86270 */
[----:B0-----:R-:W-:Y:S02]  /*91b20*/  IMAD.WIDE R4, R6, 0x2, R2 ;  /* 0x0000000206047825 */ /* 0x001fe400078e0202 */
[----:B------:R-:W2:Y:S04]  /*91b30*/  LDL.LU R26, [R1+0x20] ;  /* 0x00002000011a7983 */ /* 0x000ea80000300800 */
[----:B------:R0:W-:Y:S01]  /*91b40*/  @P0 STG.E.U16 [R4.64], R18 ;  /* 0x0000001204000986 */ /* 0x0001e2000c101506 */
[----:B------:R-:W-:-:S03]  /*91b50*/  ISETP.GE.AND P0, PT, R8, c[0x0][0x17c], PT ;  /* 0x00005f0008007a0c */ /* 0x000fc60003f06270 */
[----:B------:R-:W3:Y:S04]  /*91b60*/  LDL.LU R14, [R1+0x1f10] ;  /* 0x001f1000010e7983 */ /* 0x000ee80000300800 */
[----:B------:R-:W4:Y:S01]  /*91b70*/  LDL.LU R8, [R1+0x1f0c] ;  /* 0x001f0c0001087983 */ /* 0x000f220000300800 */
[----:B------:R-:W-:Y:S02]  /*91b80*/  ISETP.LT.AND P6, PT, R23, c[0x0][0x178], !P2 ;  /* 0x00005e0017007a0c */ /* 0x000fe400057c1270 */
[C---:B------:R-:W-:Y:S01]  /*91b90*/  IADD3 R0, R6.reuse, c[0x0][0x198], RZ ;  /* 0x0000660006007a10 */ /* 0x040fe20007ffe0ff */
[----:B------:R-:W-:Y:S01]  /*91ba0*/  IMAD.WIDE R6, R6, 0x2, R24 ;  /* 0x0000000206067825 */ /* 0x000fe200078e0218 */
[----:B------:R-:W-:-:S04]  /*91bb0*/  ISETP.LT.AND P2, PT, R29, c[0x0][0x178], !P2 ;  /* 0x00005e001d007a0c */ /* 0x000fc80005741270 */
[----:B------:R1:W-:Y:S01]  /*91bc0*/  @P3 STG.E.U16 [R6.64], R19 ;  /* 0x0000001306003986 */ /* 0x0003e2000c101506 */
[----:B------:R-:W-:Y:S01]  /*91bd0*/  ISETP.LT.AND P3, PT, R23, c[0x0][0x178], !P5 ;  /* 0x00005e0017007a0c */ /* 0x000fe20006f61270 */
[----:B------:R-:W-:Y:S01]  /*91be0*/  IMAD.WIDE R16, R0, 0x2, R2 ;  /* 0x0000000200107825 */ /* 0x000fe200078e0202 */
[----:B------:R-:W-:-:S03]  /*91bf0*/  ISETP.LT.AND P5, PT, R29, c[0x0][0x178], !P5 ;  /* 0x00005e001d007a0c */ /* 0x000fc60006fa1270 */
[C---:B0-----:R-:W-:Y:S01]  /*91c00*/  IMAD.WIDE R4, R0.reuse, 0x2, R24 ;  /* 0x0000000200047825 */ /* 0x041fe200078e0218 */
[----:B-----5:R0:W-:Y:S01]  /*91c10*/  @P6 STG.E.U16 [R16.64], R27 ;  /* 0x0000001b10006986 */ /* 0x0201e2000c101506 */
[----:B-1----:R-:W-:-:S03]  /*91c20*/  IADD3 R6, R0, c[0x0][0x198], RZ ;  /* 0x0000660000067a10 */ /* 0x002fc60007ffe0ff */
[----:B------:R1:W-:Y:S01]  /*91c30*/  @P2 STG.E.U16 [R4.64], R15 ;  /* 0x0000000f04002986 */ /* 0x0003e2000c101506 */
[----:B------:R-:W-:Y:S02]  /*91c40*/  PRMT R18, R27, 0x7632, R18 ;  /* 0x000076321b127816 */ /* 0x000fe40000000012 */
[C---:B------:R-:W-:Y:S02]  /*91c50*/  IADD3 R0, R6.reuse, c[0x0][0x198], RZ ;  /* 0x0000660006007a10 */ /* 0x040fe40007ffe0ff */
[----:B------:R-:W-:Y:S01]  /*91c60*/  PRMT R19, R15, 0x7632, R19 ;  /* 0x000076320f137816 */ /* 0x000fe20000000013 */
[----:B0-----:R-:W5:Y:S01]  /*91c70*/  LDL.LU R27, [R1+0x100] ;  /* 0x00010000011b7983 */ /* 0x001f620000300800 */
[----:B-1----:R-:W-:-:S03]  /*91c80*/  IMAD.WIDE R4, R6, 0x2, R2 ;  /* 0x0000000206047825 */ /* 0x002fc600078e0202 */
        /* <DEDUP_REMOVED lines=20> */
[----:B------:R-:W-:Y:S01]  /*91dd0*/  ISETP.GE.AND P1, PT, R14, c[0x0][0x17c], PT ;  /* 0x00005f000e007a0c */ /* 0x000fe20003f26270 */
[----:B0-----:R-:W-:Y:S02]  /*91de0*/  IMAD.WIDE R4, R6, 0x2, R2 ;  /* 0x0000000206047825 */ /* 0x001fe400078e0202 */
[----:B------:R-:W2:Y:S04]  /*91df0*/  LDL.LU R26, [R1+0x110] ;  /* 0x00011000011a7983 */ /* 0x000ea80000300800 */
[----:B------:R0:W-:Y:S01]  /*91e00*/  @P5 STG.E.U16 [R4.64], R18 ;  /* 0x0000001204005986 */ /* 0x0001e2000c101506 */
[----:B----4-:R-:W-:-:S03]  /*91e10*/  ISETP.GE.AND P5, PT, R8, c[0x0][0x17c], PT ;  /* 0x00005f0008007a0c */ /* 0x010fc60003fa6270 */
        /* <DEDUP_REMOVED lines=255> */
[----:B------:R-:W-:Y:S02]  /*92e10*/  ISETP.LT.AND P4, PT, R29, c[0x0][0x178], !P4 ;  /* 0x00005e001d007a0c */ /* 0x000fe40006781270 */
[----:B------:R-:W-:Y:S01]  /*92e20*/  IADD3 R18, R6, c[0x0][0x198], RZ ;  /* 0x0000660006127a10 */ /* 0x000fe20007ffe0ff */
        /* <DEDUP_REMOVED lines=17> */
[----:B-----5:R0:W-:Y:S01]  /*92f40*/  @P6 STG.E.U16 [R16.64], R27 ;  /* 0x0000001b10006986 */ /* 0x0201e2000c101506 */
[----:B-1----:R-:W-:-:S03]  /*92f50*/  IADD3 R6, R18, c[0x0][0x198], RZ ;  /* 0x0000660012067a10 */ /* 0x002fc60007ffe0ff */
[----:B------:R1:W-:Y:S01]  /*92f60*/  @P0 STG.E.U16 [R4.64], R15 ;  /* 0x0000000f04000986 */ /* 0x0003e2000c101506 */
[----:B------:R-:W-:Y:S02]  /*92f70*/  PRMT R18, R27, 0x7632, R18 ;  /* 0x000076321b127816 */ /* 0x000fe40000000012 */
[----:B------:R-:W-:Y:S01]  /*92f80*/  PRMT R19, R15, 0x7632, R19 ;  /* 0x000076320f137816 */ /* 0x000fe20000000013 */
[----:B0-----:R-:W5:Y:S01]  /*92f90*/  LDL.LU R27, [R1+0xc8] ;  /* 0x0000c800011b7983 */ /* 0x001f620000300800 */
[----:B-1----:R-:W-:-:S03]  /*92fa0*/  IMAD.WIDE R4, R6, 0x2, R2 ;  /* 0x0000000206047825 */ /* 0x002fc600078e0202 */
[----:B------:R-:W5:Y:S04]  /*92fb0*/  LDL.LU R15, [R1+0x78] ;  /* 0x00007800010f7983 */ /* 0x000f680000300800 */
[----:B------:R0:W-:Y:S04]  /*92fc0*/  @P4 STG.E.U16 [R4.64], R18 ;  /* 0x0000001204004986 */ /* 0x0001e8000c101506 */
[----:B0-----:R-:W5:Y:S01]  /*92fd0*/  LDL.LU R18, [R1+0xb8] ;  /* 0x0000b80001127983 */ /* 0x001f620000300800 */
        /* <DEDUP_REMOVED lines=15> */
[----:B-----5:R-:W-:Y:S01]  /*930d0*/  @P6 STG.E.U16 [R16.64], R18 ;  /* 0x0000001210006986 */ /* 0x020fe2000c101506 */
[----:B------:R-:W-:-:S03]  /*930e0*/  PRMT R0, R18, 0x7632, R0 ;  /* 0x0000763212007816 */ /* 0x000fc60000000000 */
[----:B------:R0:W-:Y:S02]  /*930f0*/  @P3 STG.E.U16 [R4.64], R26 ;  /* 0x0000001a04003986 */ /* 0x0001e4000c101506 */
[----:B0-----:R-:W-:Y:S02]  /*93100*/  IMAD.WIDE R4, R6, 0x2, R2 ;  /* 0x0000000206047825 */ /* 0x001fe400078e0202 */
[----:B------:R-:W2:Y:S04]  /*93110*/  LDL.LU R26, [R1+0x28] ;  /* 0x00002800011a7983 */ /* 0x000ea80000300800 */
        /* <DEDUP_REMOVED lines=15> */
[----:B------:R0:W-:Y:S04]  /*93210*/  @P6 STG.E.U16 [R16.64], R27 ;  /* 0x0000001b10006986 */ /* 0x0001e8000c101506 */
[----:B------:R5:W-:Y:S01]  /*93220*/  @P5 STG.E.U16 [R4.64], R15 ;  /* 0x0000000f04005986 */ /* 0x000be2000c101506 */
[----:B-1----:R-:W-:Y:S02]  /*93230*/  IADD3 R6, R18, c[0x0][0x198], RZ ;  /* 0x0000660012067a10 */ /* 0x002fe40007ffe0ff */
[----:B------:R-:W-:-:S02]  /*93240*/  PRMT R18, R27, 0x7632, R18 ;  /* 0x000076321b127816 */ /* 0x000fc40000000012 */
[C---:B------:R-:W-:Y:S01]  /*93250*/  IADD3 R0, R6.reuse, c[0x0][0x198], RZ ;  /* 0x0000660006007a10 */ /* 0x040fe20007ffe0ff */
[----:B0-----:R-:W2:Y:S01]  /*93260*/  LDL.LU R27, [R1+0x108] ;  /* 0x00010800011b7983 */ /* 0x001ea20000300800 */
[----:B------:R-:W-:Y:S01]  /*93270*/  PRMT R19, R15, 0x7632, R19 ;  /* 0x000076320f137816 */ /* 0x000fe20000000013 */
[C---:B-----5:R-:W-:Y:S02]  /*93280*/  IMAD.WIDE R4, R6.reuse, 0x2, R2 ;  /* 0x0000000206047825 */ /* 0x060fe400078e0202 */
[----:B------:R-:W5:Y:S02]  /*93290*/  LDL.LU R15, [R1+0xe8] ;  /* 0x0000e800010f7983 */ /* 0x000f640000300800 */
[----:B------:R-:W-:Y:S02]  /*932a0*/  IMAD.WIDE R6, R6, 0x2, R24 ;  /* 0x0000000206067825 */ /* 0x000fe400078e0218 */
        /* <DEDUP_REMOVED lines=34> */
[----:B------:R0:W-:Y:S01]  /*934d0*/  @P6 STG.E.U16 [R16.64], R27 ;  /* 0x0000001b10006986 */ /* 0x0001e2000c101506 */
[----:B-1----:R-:W-:-:S03]  /*934e0*/  IADD3 R6, R0, c[0x0][0x198], RZ ;  /* 0x0000660000067a10 */ /* 0x002fc60007ffe0ff */
[----:B-----5:R1:W-:Y:S01]  /*934f0*/  @P2 STG.E.U16 [R4.64], R15 ;  /* 0x0000000f04002986 */ /* 0x0203e2000c101506 */
[----:B------:R-:W-:Y:S02]  /*93500*/  PRMT R18, R27, 0x7632, R18 ;  /* 0x000076321b127816 */ /* 0x000fe40000000012 */
[C---:B------:R-:W-:Y:S02]  /*93510*/  IADD3 R0, R6.reuse, c[0x0][0x198], RZ ;  /* 0x0000660006007a10 */ /* 0x040fe40007ffe0ff */
[----:B------:R-:W-:Y:S01]  /*93520*/  PRMT R19, R15, 0x7632, R19 ;  /* 0x000076320f137816 */ /* 0x000fe20000000013 */
[----:B0-----:R-:W5:Y:S01]  /*93530*/  LDL.LU R27, [R1+0x438] ;  /* 0x00043800011b7983 */ /* 0x001f620000300800 */
[----:B-1----:R-:W-:-:S04]  /*93540*/  IMAD.WIDE R4, R6, 0x2, R2 ;  /* 0x0000000206047825 */ /* 0x002fc800078e0202 */
[----:B------:R-:W-:Y:S01]  /*93550*/  IMAD.WIDE R6, R6, 0x2, R24 ;  /* 0x0000000206067825 */ /* 0x000fe200078e0218 */
[----:B------:R-:W-:Y:S04]  /*93560*/  @P3 STG.E.U16 [R4.64], R18 ;  /* 0x0000001204003986 */ /* 0x000fe8000c101506 */
[----:B------:R0:W-:Y:S01]  /*93570*/  @P5 STG.E.U16 [R6.64], R19 ;  /* 0x0000001306005986 */ /* 0x0001e2000c101506 */
[----:B---3--:R-:W-:-:S03]  /*93580*/  ISETP.GE.AND P2, PT, R14, c[0x0][0x17c], PT ;  /* 0x00005f000e007a0c */ /* 0x008fc60003f46270 */
[----:B------:R-:W3:Y:S01]  /*93590*/  LDL.LU R14, [R1+0x128] ;  /* 0x00012800010e7983 */ /* 0x000ee20000300800 */
[----:B----4-:R-:W-:-:S03]  /*935a0*/  ISETP.GE.AND P3, PT, R8, c[0x0][0x17c], PT ;  /* 0x00005f0008007a0c */ /* 0x010fc60003f66270 */
[----:B------:R-:W4:Y:S04]  /*935b0*/  LDL.LU R15, [R1+0x1fa8] ;  /* 0x001fa800010f7983 */ /* 0x000f280000300800 */
[----:B------:R-:W3:Y:S04]  /*935c0*/  LDL.LU R8, [R1+0x1fa4] ;  /* 0x001fa40001087983 */ /* 0x000ee80000300800 */
[----:B0-----:R-:W3:Y:S01]  /*935d0*/  LDL.LU R7, [R1+0x428] ;  /* 0x0004280001077983 */ /* 0x001ee20000300800 */
[----:B------:R-:W-:Y:S02]  /*935e0*/  ISETP.LT.AND P6, PT, R23, c[0x0][0x178], !P1 ;  /* 0x00005e0017007a0c */ /* 0x000fe40004fc1270 */
[----:B------:R-:W-:Y:S01]  /*935f0*/  ISETP.LT.AND P1, PT, R29, c[0x0][0x178], !P1 ;  /* 0x00005e001d007a0c */ /* 0x000fe20004f21270 */
[----:B------:R-:W-:Y:S01]  /*93600*/  IMAD.WIDE R16, R0, 0x2, R2 ;  /* 0x0000000200107825 */ /* 0x000fe200078e0202 */
[----:B------:R-:W-:-:S02]  /*93610*/  ISETP.LT.AND P5, PT, R23, c[0x0][0x178], !P4 ;  /* 0x00005e0017007a0c */ /* 0x000fc400067a1270 */
[C---:B------:R-:W-:Y:S01]  /*93620*/  IADD3 R6, R0.reuse, c[0x0][0x198], RZ ;  /* 0x0000660000067a10 */ /* 0x040fe20007ffe0ff */
[----:B------:R-:W-:Y:S01]  /*93630*/  IMAD.WIDE R4, R0, 0x2, R24 ;  /* 0x0000000200047825 */ /* 0x000fe200078e0218 */
[----:B--2---:R-:W-:Y:S02]  /*93640*/  PRMT R19, R26, 0x7632, R19 ;  /* 0x000076321a137816 */ /* 0x004fe40000000013 */
[----:B------:R-:W-:-:S03]  /*93650*/  ISETP.LT.AND P4, PT, R29, c[0x0][0x178], !P4 ;  /* 0x00005e001d007a0c */ /* 0x000fc60006781270 */
[----:B---3--:R-:W-:Y:S01]  /*93660*/  @P6 STG.E.U16 [R16.64], R7 ;  /* 0x0000000710006986 */ /* 0x008fe2000c101506 */
[----:B------:R-:W-:-:S03]  /*93670*/  PRMT R18, R7, 0x7632, R18 ;  /* 0x0000763207127816 */ /* 0x000fc60000000012 */
[----:B------:R0:W-:Y:S01]  /*93680*/  @P1 STG.E.U16 [R4.64], R26 ;  /* 0x0000001a04001986 */ /* 0x0001e2000c101506 */
[----:B----4-:R-:W-:-:S03]  /*93690*/  ISETP.GE.AND P1, PT, R15, c[0x0][0x17c], PT ;  /* 0x00005f000f007a0c */ /* 0x010fc60003f26270 */
[----:B------:R-:W2:Y:S01]  /*936a0*/  LDL.LU R15, [R1+0x138] ;  /* 0x00013800010f7983 */ /* 0x000ea20000300800 */
[----:B0-----:R-:W-:-:S03]  /*936b0*/  IMAD.WIDE R4, R6, 0x2, R2 ;  /* 0x0000000206047825 */ /* 0x001fc600078e0202 */
[----:B------:R-:W3:Y:S04]  /*936c0*/  LDL.LU R26, [R1+0x1fb0] ;  /* 0x001fb000011a7983 */ /* 0x000ee80000300800 */
[----:B------:R0:W-:Y:S01]  /*936d0*/  @P5 STG.E.U16 [R4.64], R18 ;  /* 0x0000001204005986 */ /* 0x0001e2000c101506 */
[----:B------:R-:W-:-:S03]  /*936e0*/  ISETP.GE.AND P5, PT, R8, c[0x0][0x17c], PT ;  /* 0x00005f0008007a0c */ /* 0x000fc60003fa6270 */
        /* <DEDUP_REMOVED lines=14> */
[----:B------:R-:W-:Y:S02]  /*937d0*/  IADD3 R0, R6, c[0x0][0x198], RZ ;  /* 0x0000660006007a10 */ /* 0x000fe40007ffe0ff */
        /* <DEDUP_REMOVED lines=22> */
[----:B------:R0:W-:Y:S02]  /*93940*/  @P3 STG.E.U16 [R4.64], R15 ;  /* 0x0000000f04003986 */ /* 0x0001e4000c101506 */
[----:B0-----:R-:W-:Y:S02]  /*93950*/  IMAD.WIDE R4, R6, 0x2, R2 ;  /* 0x0000000206047825 */ /* 0x001fe400078e0202 */
[----:B------:R-:W2:Y:S04]  /*93960*/  LDL.LU R15, [R1+0x1fbc] ;  /* 0x001fbc00010f7983 */ /* 0x000ea80000300800 */
[----:B------:R0:W-:Y:S01]  /*93970*/  @P2 STG.E.U16 [R4.64], R18 ;  /* 0x0000001204002986 */ /* 0x0001e2000c101506 */
[----:B----4-:R-:W-:-:S03]  /*93980*/  ISETP.GE.AND P2, PT, R8, c[0x0][0x17c], PT ;  /* 0x00005f0008007a0c */ /* 0x010fc60003f46270 */
[----:B------:R-:W3:Y:S01]  /*93990*/  LDL.LU R8, [R1+0x1fc0] ;  /* 0x001fc00001087983 */ /* 0x000ee20000300800 */
        /* <DEDUP_REMOVED lines=9> */
[----:B-----5:R-:W-:Y:S01]  /*93a30*/  @P6 STG.E.U16 [R16.64], R27 ;  /* 0x0000001b10006986 */ /* 0x020fe2000c101506 */
[----:B-1----:R-:W-:-:S03]  /*93a40*/  IADD3 R6, R0, c[0x0][0x198], RZ ;  /* 0x0000660000067a10 */ /* 0x002fc60007ffe0ff */
[----:B------:R0:W-:Y:S01]  /*93a50*/  @P5 STG.E.U16 [R4.64], R14 ;  /* 0x0000000e04005986 */ /* 0x0001e2000c101506 */
[----:B------:R-:W-:Y:S02]  /*93a60*/  PRMT R18, R27, 0x7632, R18 ;  /* 0x000076321b127816 */ /* 0x000fe40000000012 */
[----:B------:R-:W-:Y:S02]  /*93a70*/  IADD3 R0, R6, c[0x0][0x198], RZ ;  /* 0x0000660006007a10 */ /* 0x000fe40007ffe0ff */
[----:B------:R-:W-:Y:S02]  /*93a80*/  ISETP.GE.AND P3, PT, R26, c[0x0][0x17c], PT ;  /* 0x00005f001a007a0c */ /* 0x000fe40003f66270 */
[----:B------:R-:W-:Y:S01]  /*93a90*/  PRMT R19, R14, 0x7632, R19 ;  /* 0x000076320e137816 */ /* 0x000fe20000000013 */
[----:B------:R-:W4:Y:S01]  /*93aa0*/  LDL.LU R26, [R1+0x9c] ;  /* 0x00009c00011a7983 */ /* 0x000f220000300800 */
[----:B0-----:R-:W-:-:S04]  /*93ab0*/  IMAD.WIDE R4, R6, 0x2, R2 ;  /* 0x0000000206047825 */ /* 0x001fc800078e0202 */
[----:B------:R-:W-:Y:S01]  /*93ac0*/  IMAD.WIDE R6, R6, 0x2, R24 ;  /* 0x0000000206067825 */ /* 0x000fe200078e0218 */
[----:B------:R-:W-:Y:S04]  /*93ad0*/  @P1 STG.E.U16 [R4.64], R18 ;  /* 0x0000001204001986 */ /* 0x000fe8000c101506 */
[----:B------:R0:W-:Y:S01]  /*93ae0*/  @P0 STG.E.U16 [R6.64], R19 ;  /* 0x0000001306000986 */ /* 0x0001e2000c101506 */
[----:B--2---:R-:W-:-:S03]  /*93af0*/  ISETP.GE.AND P5, PT, R15, c[0x0][0x17c], PT ;  /* 0x00005f000f007a0c */ /* 0x004fc60003fa6270 */
[----:B------:R-:W2:Y:S04]  /*93b00*/  LDL.LU R15, [R1+0xcc] ;  /* 0x0000cc00010f7983 */ /* 0x000ea80000300800 */
[----:B------:R-:W5:Y:S01]  /*93b10*/  LDL.LU R14, [R1+0x7c] ;  /* 0x00007c00010e7983 */ /* 0x000f620000300800 */
[----:B---3--:R-:W-:-:S03]  /*93b20*/  ISETP.GE.AND P1, PT, R8, c[0x0][0x17c], PT ;  /* 0x00005f0008007a0c */ /* 0x008fc60003f26270 */
[----:B------:R-:W3:Y:S04]  /*93b30*/  LDL.LU R27, [R1+0x1fc8] ;  /* 0x001fc800011b7983 */ /* 0x000ee80000300800 */
[----:B------:R-:W2:Y:S04]  /*93b40*/  LDL.LU R8, [R1+0x1fc4] ;  /* 0x001fc40001087983 */ /* 0x000ea80000300800 */
[----:B0-----:R-:W2:Y:S01]  /*93b50*/  LDL.LU R7, [R1+0xbc] ;  /* 0x0000bc0001077983 */ /* 0x001ea20000300800 */
[----:B------:R-:W-:Y:S02]  /*93b60*/  ISETP.LT.AND P6, PT, R23, c[0x0][0x178], !P4 ;  /* 0x00005e0017007a0c */ /* 0x000fe400067c1270 */
[----:B------:R-:W-:Y:S01]  /*93b70*/  ISETP.LT.AND P4, PT, R29, c[0x0][0x178], !P4 ;  /* 0x00005e001d007a0c */ /* 0x000fe20006781270 */
[----:B------:R-:W-:Y:S01]  /*93b80*/  IMAD.WIDE R16, R0, 0x2, R2 ;  /* 0x0000000200107825 */ /* 0x000fe200078e0202 */
[----:B------:R-:W-:-:S03]  /*93b90*/  ISETP.LT.AND P0, PT, R23, c[0x0][0x178], !P3 ;  /* 0x00005e0017007a0c */ /* 0x000fc60005f01270 */
[C---:B------:R-:W-:Y:S01]  /*93ba0*/  IMAD.WIDE R4, R0.reuse, 0x2, R24 ;  /* 0x0000000200047825 */ /* 0x040fe200078e0218 */
[----:B------:R-:W-:Y:S02]  /*93bb0*/  IADD3 R6, R0, c[0x0][0x198], RZ ;  /* 0x0000660000067a10 */ /* 0x000fe40007ffe0ff */
[----:B----4-:R-:W-:Y:S02]  /*93bc0*/  PRMT R18, R26, 0x7632, R18 ;  /* 0x000076321a127816 */ /* 0x010fe40000000012 */
[----:B------:R-:W-:Y:S01]  /*93bd0*/  ISETP.LT.AND P3, PT, R29, c[0x0][0x178], !P3 ;  /* 0x00005e001d007a0c */ /* 0x000fe20005f61270 */
[----:B--2---:R-:W-:Y:S04]  /*93be0*/  @P6 STG.E.U16 [R16.64], R7 ;  /* 0x0000000710006986 */ /* 0x004fe8000c101506 */
[----:B------:R0:W-:Y:S01]  /*93bf0*/  @P4 STG.E.U16 [R4.64], R26 ;  /* 0x0000001a04004986 */ /* 0x0001e2000c101506 */
[----:B------:R-:W-:-:S03]  /*93c00*/  PRMT R0, R7, 0x7632, R0 ;  /* 0x0000763207007816 */ /* 0x000fc60000000000 */
[----:B0-----:R-:W2:Y:S01]  /*93c10*/  LDL.LU R26, [R1+0x1fcc] ;  /* 0x001fcc00011a7983 */ /* 0x001ea20000300800 */
[----:B------:R-:W-:-:S05]  /*93c20*/  IMAD.WIDE R4, R6, 0x2, R2 ;  /* 0x0000000206047825 */ /* 0x000fca00078e0202 */
        /* <DEDUP_REMOVED lines=9> */
[C---:B------:R-:W-:Y:S01]  /*93cc0*/  IMAD.WIDE R16, R19.reuse, 0x2, R2 ;  /* 0x0000000213107825 */ /* 0x040fe200078e0202 */
[----:B0-----:R-:W-:-:S03]  /*93cd0*/  IADD3 R0, R19, c[0x0][0x198], RZ ;  /* 0x0000660013007a10 */ /* 0x001fc60007ffe0ff */
[----:B------:R-:W-:Y:S01]  /*93ce0*/  IMAD.WIDE R4, R19, 0x2, R24 ;  /* 0x0000000213047825 */ /* 0x000fe200078e0218 */
[----:B------:R-:W-:Y:S01]  /*93cf0*/  @P6 STG.E.U16 [R16.64], R15 ;  /* 0x0000000f10006986 */ /* 0x000fe2000c101506 */
[----:B---3--:R-:W-:-:S03]  /*93d00*/  ISETP.GE.AND P4, PT, R27, c[0x0][0x17c], PT ;  /* 0x00005f001b007a0c */ /* 0x008fc60003f86270 */
[----:B-----5:R0:W-:Y:S01]  /*93d10*/  @P2 STG.E.U16 [R4.64], R14 ;  /* 0x0000000e04002986 */ /* 0x0201e2000c101506 */
[----:B-1----:R-:W-:-:S03]  /*93d20*/  IMAD.WIDE R6, R0, 0x2, R2 ;  /* 0x0000000200067825 */ /* 0x002fc600078e0202 */
[----:B------:R-:W3:Y:S01]  /*93d30*/  LDL.LU R27, [R1+0x2c] ;  /* 0x00002c00011b7983 */ /* 0x000ee20000300800 */
[----:B0-----:R-:W-:-:S05]  /*93d40*/  PRMT R5, R15, 0x7632, R5 ;  /* 0x000076320f057816 */ /* 0x001fca0000000005 */
[----:B------:R0:W-:Y:S01]  /*93d50*/  @P3 STG.E.U16 [R6.64], R5 ;  /* 0x0000000506003986 */ /* 0x0001e2000c101506 */
[----:B------:R-:W-:Y:S02]  /*93d60*/  PRMT R20, R14, 0x7632, R20 ;  /* 0x000076320e147816 */ /* 0x000fe40000000014 */
[----:B--2---:R-:W-:Y:S02]  /*93d70*/  ISETP.GE.AND P2, PT, R26, c[0x0][0x17c], PT ;  /* 0x00005f001a007a0c */ /* 0x004fe40003f46270 */
[----:B------:R-:W2:Y:S04]  /*93d80*/  LDL.LU R26, [R1+0x10c] ;  /* 0x00010c00011a7983 */ /* 0x000ea80000300800 */
[----:B------:R-:W5:Y:S04]  /*93d90*/  LDL.LU R15, [R1+0xec] ;  /* 0x0000ec00010f7983 */ /* 0x000f680000300800 */
[----:B0-----:R-:W2:Y:S01]  /*93da0*/  LDL.LU R5, [R1+0xfc] ;  /* 0x0000fc0001057983 */ /* 0x001ea20000300800 */
[----:B----4-:R-:W-:-:S03]  /*93db0*/  ISETP.GE.AND P3, PT, R8, c[0x0][0x17c], PT ;  /* 0x00005f0008007a0c */ /* 0x010fc60003f66270 */
[----:B------:R-:W4:Y:S04]  /*93dc0*/  LDL.LU R14, [R1+0x1fd8] ;  /* 0x001fd800010e7983 */ /* 0x000f280000300800 */
[----:B------:R-:W5:Y:S01]  /*93dd0*/  LDL.LU R8, [R1+0x1fd4] ;  /* 0x001fd40001087983 */ /* 0x000f620000300800 */
[----:B------:R-:W-:Y:S01]  /*93de0*/  ISETP.LT.AND P5, PT, R29, c[0x0][0x178], !P5 ;  /* 0x00005e001d007a0c */ /* 0x000fe20006fa1270 */
[C---:B------:R-:W-:Y:S01]  /*93df0*/  IMAD.WIDE R16, R0.reuse, 0x2, R24 ;  /* 0x0000000200107825 */ /* 0x040fe200078e0218 */
[----:B------:R-:W-:Y:S02]  /*93e00*/  ISETP.LT.AND P6, PT, R23, c[0x0][0x178], !P1 ;  /* 0x00005e0017007a0c */ /* 0x000fe40004fc1270 */
[----:B------:R-:W-:Y:S02]  /*93e10*/  ISETP.LT.AND P1, PT, R29, c[0x0][0x178], !P1 ;  /* 0x00005e001d007a0c */ /* 0x000fe40004f21270 */
[----:B------:R-:W-:-:S05]  /*93e20*/  IADD3 R4, R0, c[0x0][0x198], RZ ;  /* 0x0000660000047a10 */ /* 0x000fca0007ffe0ff */
[C---:B------:R-:W-:Y:S02]  /*93e30*/  IMAD.WIDE R18, R4.reuse, 0x2, R2 ;  /* 0x0000000204127825 */ /* 0x040fe400078e0202 */
[----:B------:R0:W-:Y:S01]  /*93e40*/  @P5 STG.E.U16 [R16.64], R20 ;  /* 0x0000001410005986 */ /* 0x0001e2000c101506 */
[----:B------:R-:W-:Y:S01]  /*93e50*/  ISETP.LT.AND P5, PT, R23, c[0x0][0x178], !P4 ;  /* 0x00005e0017007a0c */ /* 0x000fe200067a1270 */
[C---:B------:R-:W-:Y:S01]  /*93e60*/  IMAD.WIDE R6, R4.reuse, 0x2, R24 ;  /* 0x0000000204067825 */ /* 0x040fe200078e0218 */
[----:B0-----:R-:W-:Y:S02]  /*93e70*/  IADD3 R16, R4, c[0x0][0x198], RZ ;  /* 0x0000660004107a10 */ /* 0x001fe40007ffe0ff */
[----:B---3--:R-:W-:Y:S01]  /*93e80*/  PRMT R4, R27, 0x7632, R4 ;  /* 0x000076321b047816 */ /* 0x008fe20000000004 */
[----:B--2---:R-:W-:Y:S01]  /*93e90*/  @P6 STG.E.U16 [R18.64], R5 ;  /* 0x0000000512006986 */ /* 0x004fe2000c101506 */
[----:B------:R-:W-:-:S03]  /*93ea0*/  PRMT R0, R5, 0x7632, R0 ;  /* 0x0000763205007816 */ /* 0x000fc60000000000 */
[----:B------:R0:W-:Y:S01]  /*93eb0*/  @P1 STG.E.U16 [R6.64], R27 ;  /* 0x0000001b06001986 */ /* 0x0001e2000c101506 */
[----:B----4-:R-:W-:Y:S01]  /*93ec0*/  ISETP.GE.AND P1, PT, R14, c[0x0][0x17c], PT ;  /* 0x00005f000e007a0c */ /* 0x010fe20003f26270 */
[----:B0-----:R-:W-:Y:S02]  /*93ed0*/  IMAD.WIDE R6, R16, 0x2, R2 ;  /* 0x0000000210067825 */ /* 0x001fe400078e0202 */
[----:B------:R-:W2:Y:S04]  /*93ee0*/  LDL.LU R27, [R1+0x42c] ;  /* 0x00042c00011b7983 */ /* 0x000ea80000300800 */
[----:B------:R-:W3:Y:S04]  /*93ef0*/  LDL.LU R14, [R1+0x2268] ;  /* 0x00226800010e7983 */ /* 0x000ee80000300800 */
[----:B------:R0:W-:Y:S01]  /*93f00*/  @P5 STG.E.U16 [R6.64], R0 ;  /* 0x0000000006005986 */ /* 0x0001e2000c101506 */
[----:B-----5:R-:W-:-:S03]  /*93f10*/  ISETP.GE.AND P5, PT, R8, c[0x0][0x17c], PT ;  /* 0x00005f0008007a0c */ /* 0x020fc60003fa6270 */
[----:B0-----:R-:W4:Y:S04]  /*93f20*/  LDL.LU R0, [R1+0x1fdc] ;  /* 0x001fdc0001007983 */ /* 0x001f280000300800 */
[----:B------:R-:W5:Y:S01]  /*93f30*/  LDL.LU R8, [R1+0x1fe0] ;  /* 0x001fe00001087983 */ /* 0x000f620000300800 */
        /* <DEDUP_REMOVED lines=8> */
[C---:B------:R-:W-:Y:S02]  /*93fc0*/  IMAD.WIDE R6, R5.reuse, 0x2, R24 ;  /* 0x0000000205067825 */ /* 0x040fe400078e0218 */
[----:B------:R1:W-:Y:S01]  /*93fd0*/  @P6 STG.E.U16 [R18.64], R26 ;  /* 0x0000001a12006986 */ /* 0x0003e2000c101506 */
[----:B0-----:R-:W-:Y:S02]  /*93fe0*/  IADD3 R16, R5, c[0x0][0x198], RZ ;  /* 0x0000660005107a10 */ /* 0x001fe40007ffe0ff */
[----:B-1----:R-:W-:-:S03]  /*93ff0*/  PRMT R18, R26, 0x7632, R18 ;  /* 0x000076321a127816 */ /* 0x002fc60000000012 */
[----:B------:R-:W-:Y:S01]  /*94000*/  IMAD.WIDE R4, R16, 0x2, R2 ;  /* 0x0000000210047825 */ /* 0x000fe200078e0202 */
[----:B------:R-:W-:Y:S04]  /*94010*/  @P0 STG.E.U16 [R6.64], R15 ;  /* 0x0000000f06000986 */ /* 0x000fe8000c101506 */
[----:B------:R-:W3:Y:S04]  /*94020*/  LDL.LU R26, [R1+0x12c] ;  /* 0x00012c00011a7983 */ /* 0x000ee80000300800 */
[----:B------:R0:W-:Y:S01]  /*94030*/  @P4 STG.E.U16 [R4.64], R18 ;  /* 0x0000001204004986 */ /* 0x0001e2000c101506 */
[----:B------:R-:W-:-:S03]  /*94040*/  PRMT R19, R15, 0x7632, R19 ;  /* 0x000076320f137816 */ /* 0x000fc60000000013 */
[----:B0-----:R-:W3:Y:S04]  /*94050*/  LDL.LU R18, [R1+0x11c] ;  /* 0x00011c0001127983 */ /* 0x001ee80000300800 */
[----:B------:R-:W3:Y:S01]  /*94060*/  LDL.LU R15, [R1+0x1fe8] ;  /* 0x001fe800010f7983 */ /* 0x000ee20000300800 */
[----:B-----5:R-:W-:-:S03]  /*94070*/  ISETP.GE.AND P4, PT, R8, c[0x0][0x17c], PT ;  /* 0x00005f0008007a0c */ /* 0x020fc60003f86270 */
[----:B------:R-:W5:Y:S01]  /*94080*/  LDL.LU R8, [R1+0x1fe4] ;  /* 0x001fe40001087983 */ /* 0x000f620000300800 */
[----:B------:R-:W-:Y:S02]  /*94090*/  ISETP.LT.AND P2, PT, R29, c[0x0][0x178], !P2 ;  /* 0x00005e001d007a0c */ /* 0x000fe40005741270 */
[----:B------:R-:W-:Y:S02]  /*940a0*/  ISETP.LT.AND P6, PT, R23, c[0x0][0x178], !P3 ;  /* 0x00005e0017007a0c */ /* 0x000fe40005fc1270 */
[----:B----4-:R-:W-:Y:S02]  /*940b0*/  ISETP.GE.AND P0, PT, R0, c[0x0][0x17c], PT ;  /* 0x00005f0000007a0c */ /* 0x010fe40003f06270 */
[C---:B------:R-:W-:Y:S01]  /*940c0*/  IADD3 R0, R16.reuse, c[0x0][0x198], RZ ;  /* 0x0000660010007a10 */ /* 0x040fe20007ffe0ff */
[----:B------:R-:W-:Y:S01]  /*940d0*/  IMAD.WIDE R6, R16, 0x2, R24 ;  /* 0x0000000210067825 */ /* 0x000fe200078e0218 */
[----:B------:R-:W-:-:S03]  /*940e0*/  ISETP.LT.AND P3, PT, R29, c[0x0][0x178], !P3 ;  /* 0x00005e001d007a0c */ /* 0x000fc60005f61270 */
[C---:B------:R-:W-:Y:S02]  /*940f0*/  IMAD.WIDE R16, R0.reuse, 0x2, R2 ;  /* 0x0000000200107825 */ /* 0x040fe400078e0202 */
[----:B------:R0:W-:Y:S01]  /*94100*/  @P2 STG.E.U16 [R6.64], R19 ;  /* 0x0000001306002986 */ /* 0x0001e2000c101506 */
[----:B------:R-:W-:Y:S02]  /*94110*/  ISETP.LT.AND P2, PT, R23, c[0x0][0x178], !P1 ;  /* 0x00005e0017007a0c */ /* 0x000fe40004f41270 */
[----:B------:R-:W-:Y:S01]  /*94120*/  ISETP.LT.AND P1, PT, R29, c[0x0][0x178], !P1 ;  /* 0x00005e001d007a0c */ /* 0x000fe20004f21270 */
[----:B--2---:R1:W-:Y:S01]  /*94130*/  @P6 STG.E.U16 [R16.64], R27 ;  /* 0x0000001b10006986 */ /* 0x0043e2000c101506 */
[C---:B0-----:R-:W-:Y:S01]  /*94140*/  IMAD.WIDE R6, R0.reuse, 0x2, R24 ;  /* 0x0000000200067825 */ /* 0x041fe200078e0218 */
[----:B-1----:R-:W-:Y:S02]  /*94150*/  IADD3 R16, R0, c[0x0][0x198], RZ ;  /* 0x0000660000107a10 */ /* 0x002fe40007ffe0ff */
[----:B------:R-:W-:-:S02]  /*94160*/  PRMT R0, R27, 0x7632, R0 ;  /* 0x000076321b007816 */ /* 0x000fc40000000000 */
[----:B------:R-:W-:Y:S01]  /*94170*/  IADD3 R5, R16, c[0x0][0x198], RZ ;  /* 0x0000660010057a10 */ /* 0x000fe20007ffe0ff */
[----:B------:R-:W2:Y:S04]  /*94180*/  LDL.LU R27, [R1+0x44c] ;  /* 0x00044c00011b7983 */ /* 0x000ea80000300800 */
[----:B---3--:R0:W-:Y:S01]  /*94190*/  @P3 STG.E.U16 [R6.64], R18 ;  /* 0x0000001206003986 */ /* 0x0081e2000c101506 */
[----:B------:R-:W-:Y:S02]  /*941a0*/  PRMT R4, R18, 0x7632, R4 ;  /* 0x0000763212047816 */ /* 0x000fe40000000004 */
[----:B------:R-:W-:Y:S02]  /*941b0*/  ISETP.GE.AND P3, PT, R15, c[0x0][0x17c], PT ;  /* 0x00005f000f007a0c */ /* 0x000fe40003f66270 */
[----:B------:R-:W3:Y:S01]  /*941c0*/  LDL.LU R15, [R1+0x2264] ;  /* 0x00226400010f7983 */ /* 0x000ee20000300800 */
[----:B0-----:R-:W-:-:S04]  /*941d0*/  IMAD.WIDE R6, R16, 0x2, R2 ;  /* 0x0000000210067825 */ /* 0x001fc800078e0202 */
[----:B------:R-:W-:Y:S01]  /*941e0*/  IMAD.WIDE R16, R16, 0x2, R24 ;  /* 0x0000000210107825 */ /* 0x000fe200078e0218 */
[----:B------:R0:W-:Y:S04]  /*941f0*/  @P2 STG.E.U16 [R6.64], R0 ;  /* 0x0000000006002986 */ /* 0x0001e8000c101506 */
[----:B------:R1:W-:Y:S04]  /*94200*/  @P1 STG.E.U16 [R16.64], R4 ;  /* 0x0000000410001986 */ /* 0x0003e8000c101506 */
[----:B0-----:R-:W4:Y:S01]  /*94210*/  LDL.LU R0, [R1+0x1fec] ;  /* 0x001fec0001007983 */ /* 0x001f220000300800 */
[----:B-----5:R-:W-:-:S03]  /*94220*/  ISETP.GE.AND P2, PT, R8, c[0x0][0x17c], PT ;  /* 0x00005f0008007a0c */ /* 0x020fc60003f46270 */
[----:B------:R-:W5:Y:S04]  /*94230*/  LDL.LU R8, [R1+0x1ff0] ;  /* 0x001ff00001087983 */ /* 0x000f680000300800 */
[----:B-1----:R-:W2:Y:S01]  /*94240*/  LDL.LU R17, [R1+0x43c] ;  /* 0x00043c0001117983 */ /* 0x002ea20000300800 */
[----:B------:R-:W-:Y:S02]  /*94250*/  ISETP.LT.AND P6, PT, R23, c[0x0][0x178], !P5 ;  /* 0x00005e0017007a0c */ /* 0x000fe40006fc1270 */
[----:B------:R-:W-:Y:S02]  /*94260*/  ISETP.LT.AND P5, PT, R29, c[0x0][0x178], !P5 ;  /* 0x00005e001d007a0c */ /* 0x000fe40006fa1270 */
[----:B------:R-:W-:Y:S01]  /*94270*/  ISETP.LT.AND P1, PT, R23, c[0x0][0x178], !P0 ;  /* 0x00005e0017007a0c */ /* 0x000fe20004721270 */
[C---:B------:R-:W-:Y:S01]  /*94280*/  IMAD.WIDE R18, R5.reuse, 0x2, R2 ;  /* 0x0000000205127825 */ /* 0x040fe200078e0202 */
[----:B------:R-:W-:-:S03]  /*94290*/  IADD3 R16, R5, c[0x0][0x198], RZ ;  /* 0x0000660005107a10 */ /* 0x000fc60007ffe0ff */
[----:B------:R-:W-:-:S04]  /*942a0*/  IMAD.WIDE R6, R5, 0x2, R24 ;  /* 0x0000000205067825 */ /* 0x000fc800078e0218 */
[----:B------:R-:W-:Y:S01]  /*942b0*/  IMAD.WIDE R4, R16, 0x2, R2 ;  /* 0x0000000210047825 */ /* 0x000fe200078e0202 */
[----:B--2---:R0:W-:Y:S04]  /*942c0*/  @P6 STG.E.U16 [R18.64], R17 ;  /* 0x0000001112006986 */ /* 0x0041e8000c101506 */
[----:B------:R-:W-:Y:S01]  /*942d0*/  @P5 STG.E.U16 [R6.64], R26 ;  /* 0x0000001a06005986 */ /* 0x000fe2000c101506 */
[----:B0-----:R-:W-:-:S05]  /*942e0*/  PRMT R18, R17, 0x7632, R18 ;  /* 0x0000763211127816 */ /* 0x001fca0000000012 */
[----:B------:R0:W-:Y:S01]  /*942f0*/  @P1 STG.E.U16 [R4.64], R18 ;  /* 0x0000001204001986 */ /* 0x0001e2000c101506 */
[----:B------:R-:W-:-:S03]  /*94300*/  PRMT R19, R26, 0x7632, R19 ;  /* 0x000076321a137816 */ /* 0x000fc60000000013 */
[----:B0-----:R-:W2:Y:S01]  /*94310*/  LDL.LU R18, [R1+0x13c] ;  /* 0x00013c0001127983 */ /* 0x001ea20000300800 */
[----:B-----5:R-:W-:-:S03]  /*94320*/  ISETP.GE.AND P1, PT, R8, c[0x0][0x17c], PT ;  /* 0x00005f0008007a0c */ /* 0x020fc60003f26270 */
[----:B------:R-:W5:Y:S04]  /*94330*/  LDL.LU R26, [R1+0x1ff8] ;  /* 0x001ff800011a7983 */ /* 0x000f680000300800 */
[----:B------:R-:W3:Y:S01]  /*94340*/  LDL.LU R8, [R1+0x1ff4] ;  /* 0x001ff40001087983 */ /* 0x000ee20000300800 */
[----:B------:R-:W-:Y:S02]  /*94350*/  ISETP.LT.AND P0, PT, R29, c[0x0][0x178], !P0 ;  /* 0x00005e001d007a0c */ /* 0x000fe40004701270 */
[----:B------:R-:W-:Y:S02]  /*94360*/  ISETP.LT.AND P6, PT, R23, c[0x0][0x178], !P4 ;  /* 0x00005e0017007a0c */ /* 0x000fe400067c1270 */
[----:B----4-:R-:W-:Y:S02]  /*94370*/  ISETP.GE.AND P5, PT, R0, c[0x0][0x17c], PT ;  /* 0x00005f0000007a0c */ /* 0x010fe40003fa6270 */
[C---:B------:R-:W-:Y:S01]  /*94380*/  IADD3 R0, R16.reuse, c[0x0][0x198], RZ ;  /* 0x0000660010007a10 */ /* 0x040fe20007ffe0ff */
[----:B------:R-:W-:Y:S01]  /*94390*/  IMAD.WIDE R6, R16, 0x2, R24 ;  /* 0x0000000210067825 */ /* 0x000fe200078e0218 */
[----:B------:R-:W-:-:S03]  /*943a0*/  ISETP.LT.AND P4, PT, R29, c[0x0][0x178], !P4 ;  /* 0x00005e001d007a0c */ /* 0x000fc60006781270 */
[----:B------:R-:W-:Y:S02]  /*943b0*/  IMAD.WIDE R16, R0, 0x2, R2 ;  /* 0x0000000200107825 */ /* 0x000fe400078e0202 */
[----:B------:R0:W-:Y:S01]  /*943c0*/  @P0 STG.E.U16 [R6.64], R19 ;  /* 0x0000001306000986 */ /* 0x0001e2000c101506 */
[----:B------:R-:W-:-:S03]  /*943d0*/  ISETP.LT.AND P0, PT, R23, c[0x0][0x178], !P3 ;  /* 0x00005e0017007a0c */ /* 0x000fc60005f01270 */
[----:B------:R1:W-:Y:S01]  /*943e0*/  @P6 STG.E.U16 [R16.64], R27 ;  /* 0x0000001b10006986 */ /* 0x0003e2000c101506 */
[C---:B0-----:R-:W-:Y:S01]  /*943f0*/  IMAD.WIDE R6, R0.reuse, 0x2, R24 ;  /* 0x0000000200067825 */ /* 0x041fe200078e0218 */
[----:B-1----:R-:W-:Y:S02]  /*94400*/  IADD3 R16, R0, c[0x0][0x198], RZ ;  /* 0x0000660000107a10 */ /* 0x002fe40007ffe0ff */
[----:B------:R-:W-:Y:S02]  /*94410*/  PRMT R0, R27, 0x7632, R0 ;  /* 0x000076321b007816 */ /* 0x000fe40000000000 */
[----:B------:R-:W4:Y:S04]  /*94420*/  LDL.LU R27, [R1+0x1a0] ;  /* 0x0001a000011b7983 */ /* 0x000f280000300800 */
[----:B--2---:R0:W-:Y:S02]  /*94430*/  @P4 STG.E.U16 [R6.64], R18 ;  /* 0x0000001206004986 */ /* 0x0041e4000c101506 */
[----:B0-----:R-:W-:-:S05]  /*94440*/  IMAD.WIDE R6, R16, 0x2, R2 ;  /* 0x0000000210067825 */ /* 0x001fca00078e0202 */
[----:B------:R0:W-:Y:S01]  /*94450*/  @P0 STG.E.U16 [R6.64], R0 ;  /* 0x0000000006000986 */ /* 0x0001e2000c101506 */
[----:B-----5:R-:W-:Y:S02]  /*94460*/  ISETP.GE.AND P4, PT, R26, c[0x0][0x17c], PT ;  /* 0x00005f001a007a0c */ /* 0x020fe40003f86270 */
[----:B---3--:R-:W-:Y:S01]  /*94470*/  ISETP.GE.AND P0, PT, R8, c[0x0][0x17c], PT ;  /* 0x00005f0008007a0c */ /* 0x008fe20003f06270 */
[----:B0-----:R-:W2:Y:S04]  /*94480*/  LDL.LU R0, [R1+0x190] ;  /* 0x0001900001007983 */ /* 0x001ea80000300800 */
[----:B------:R-:W3:Y:S04]  /*94490*/  LDL.LU R7, [R1+0x160] ;  /* 0x0001600001077983 */ /* 0x000ee80000300800 */
[----:B------:R-:W5:Y:S04]  /*944a0*/  LDL.LU R26, [R1+0x2000] ;  /* 0x00200000011a7983 */ /* 0x000f680000300800 */
[----:B------:R-:W4:Y:S01]  /*944b0*/  LDL.LU R8, [R1+0x1ffc] ;  /* 0x001ffc0001087983 */ /* 0x000f220000300800 */
[----:B------:R-:W-:-:S02]  /*944c0*/  ISETP.LT.AND P3, PT, R29, c[0x0][0x178], !P3 ;  /* 0x00005e001d007a0c */ /* 0x000fc40005f61270 */
[C---:B------:R-:W-:Y:S01]  /*944d0*/  IADD3 R5, R16.reuse, c[0x0][0x198], RZ ;  /* 0x0000660010057a10 */ /* 0x040fe20007ffe0ff */
[----:B------:R-:W-:Y:S01]  /*944e0*/  IMAD.WIDE R16, R16, 0x2, R24 ;  /* 0x0000000210107825 */ /* 0x000fe200078e0218 */
[----:B------:R-:W-:Y:S02]  /*944f0*/  ISETP.LT.AND P6, PT, R23, c[0x0][0x178], !P2 ;  /* 0x00005e0017007a0c */ /* 0x000fe400057c1270 */
[----:B------:R-:W-:Y:S02]  /*94500*/  PRMT R4, R18, 0x7632, R4 ;  /* 0x0000763212047816 */ /* 0x000fe40000000004 */
[----:B------:R-:W-:Y:S01]  /*94510*/  ISETP.LT.AND P2, PT, R29, c[0x0][0x178], !P2 ;  /* 0x00005e001d007a0c */ /* 0x000fe20005741270 */
[----:B------:R-:W-:-:S04]  /*94520*/  IMAD.WIDE R18, R5, 0x2, R2 ;  /* 0x0000000205127825 */ /* 0x000fc800078e0202 */
[----:B------:R0:W-:Y:S01]  /*94530*/  @P3 STG.E.U16 [R16.64], R4 ;  /* 0x0000000410003986 */ /* 0x0001e2000c101506 */
[----:B------:R-:W-:Y:S02]  /*94540*/  ISETP.LT.AND P3, PT, R23, c[0x0][0x178], !P5 ;  /* 0x00005e0017007a0c */ /* 0x000fe40006f61270 */
[----:B------:R-:W-:Y:S02]  /*94550*/  ISETP.LT.AND P5, PT, R29, c[0x0][0x178], !P5 ;  /* 0x00005e001d007a0c */ /* 0x000fe40006fa1270 */
[C---:B------:R-:W-:Y:S01]  /*94560*/  IADD3 R6, R5.reuse, c[0x0][0x198], RZ ;  /* 0x0000660005067a10 */ /* 0x040fe20007ffe0ff */
[----:B0-----:R-:W-:-:S04]  /*94570*/  IMAD.WIDE R16, R5, 0x2, R24 ;  /* 0x0000000205107825 */ /* 0x001fc800078e0218 */
[----:B------:R-:W-:Y:S01]  /*94580*/  IMAD.WIDE R4, R6, 0x2, R2 ;  /* 0x0000000206047825 */ /* 0x000fe200078e0202 */
[----:B--2---:R0:W-:Y:S04]  /*94590*/  @P6 STG.E.U16 [R18.64], R0 ;  /* 0x0000000012006986 */ /* 0x0041e8000c101506 */
[----:B---3--:R1:W-:Y:S01]  /*945a0*/  @P2 STG.E.U16 [R16.64], R7 ;  /* 0x0000000710002986 */ /* 0x0083e2000c101506 */
[----:B0-----:R-:W-:Y:S02]  /*945b0*/  PRMT R18, R0, 0x7632, R18 ;  /* 0x0000763200127816 */ /* 0x001fe40000000012 */
[C---:B------:R-:W-:Y:S02]  /*945c0*/  IADD3 R0, R6.reuse, c[0x0][0x198], RZ ;  /* 0x0000660006007a10 */ /* 0x040fe40007ffe0ff */
[----:B------:R-:W-:Y:S01]  /*945d0*/  PRMT R19, R7, 0x7632, R19 ;  /* 0x0000763207137816 */ /* 0x000fe20000000013 */
[----:B-1----:R-:W-:Y:S01]  /*945e0*/  IMAD.WIDE R6, R6, 0x2, R24 ;  /* 0x0000000206067825 */ /* 0x002fe200078e0218 */
[----:B------:R-:W-:Y:S01]  /*945f0*/  @P3 STG.E.U16 [R4.64], R18 ;  /* 0x0000001204003986 */ /* 0x000fe2000c101506 */
[----:B----4-:R-:W-:-:S02]  /*94600*/  ISETP.GE.AND P3, PT, R8, c[0x0][0x17c], PT ;  /* 0x00005f0008007a0c */ /* 0x010fc40003f66270 */
[----:B-----5:R-:W-:Y:S01]  /*94610*/  ISETP.GE.AND P2, PT, R26, c[0x0][0x17c], PT ;  /* 0x00005f001a007a0c */ /* 0x020fe20003f46270 */
[----:B------:R-:W2:Y:S04]  /*94620*/  LDL.LU R8, [R1+0x2008] ;  /* 0x0020080001087983 */ /* 0x000ea80000300800 */
[----:B------:R-:W3:Y:S04]  /*94630*/  LDL.LU R26, [R1+0x2004] ;  /* 0x00200400011a7983 */ /* 0x000ee80000300800 */
[----:B------:R0:W-:Y:S04]  /*94640*/  @P5 STG.E.U16 [R6.64], R19 ;  /* 0x0000001306005986 */ /* 0x0001e8000c101506 */
[----:B0-----:R-:W4:Y:S01]  /*94650*/  LDL.LU R7, [R1+0x140] ;  /* 0x0001400001077983 */ /* 0x001f220000300800 */
[----:B------:R-:W-:-:S02]  /*94660*/  ISETP.LT.AND P6, PT, R23, c[0x0][0x178], !P1 ;  /* 0x00005e0017007a0c */ /* 0x000fc40004fc1270 */
[----:B------:R-:W-:Y:S01]  /*94670*/  ISETP.LT.AND P1, PT, R29, c[0x0][0x178], !P1 ;  /* 0x00005e001d007a0c */ /* 0x000fe20004f21270 */
[C---:B------:R-:W-:Y:S01]  /*94680*/  IMAD.WIDE R16, R0.reuse, 0x2, R2 ;  /* 0x0000000200107825 */ /* 0x040fe200078e0202 */
[----:B------:R-:W-:Y:S02]  /*94690*/  ISETP.LT.AND P5, PT, R23, c[0x0][0x178], !P4 ;  /* 0x00005e0017007a0c */ /* 0x000fe400067a1270 */
[----:B------:R-:W-:Y:S01]  /*946a0*/  ISETP.LT.AND P4, PT, R29, c[0x0][0x178], !P4 ;  /* 0x00005e001d007a0c */ /* 0x000fe20006781270 */
[C---:B------:R-:W-:Y:S01]  /*946b0*/  IMAD.WIDE R4, R0.reuse, 0x2, R24 ;  /* 0x0000000200047825 */ /* 0x040fe200078e0218 */
[----:B------:R-:W-:Y:S02]  /*946c0*/  IADD3 R6, R0, c[0x0][0x198], RZ ;  /* 0x0000660000067a10 */ /* 0x000fe40007ffe0ff */
[----:B------:R-:W-:-:S03]  /*946d0*/  PRMT R18, R27, 0x7632, R18 ;  /* 0x000076321b127816 */ /* 0x000fc60000000012 */
[----:B------:R0:W-:Y:S01]  /*946e0*/  @P6 STG.E.U16 [R16.64], R27 ;  /* 0x0000001b10006986 */ /* 0x0001e2000c101506 */
[----:B------:R-:W-:-:S03]  /*946f0*/  IADD3 R0, R6, c[0x0][0x198], RZ ;  /* 0x0000660006007a10 */ /* 0x000fc60007ffe0ff */
[----:B0-----:R-:W5:Y:S04]  /*94700*/  LDL.LU R27, [R1+0x1b0] ;  /* 0x0001b000011b7983 */ /* 0x001f680000300800 */
[----:B----4-:R0:W-:Y:S01]  /*94710*/  @P1 STG.E.U16 [R4.64], R7 ;  /* 0x0000000704001986 */ /* 0x0101e2000c101506 */
[----:B------:R-:W-:Y:S02]  /*94720*/  PRMT R19, R7, 0x7632, R19 ;  /* 0x0000763207137816 */ /* 0x000fe40000000013 */
[----:B--2---:R-:W-:Y:S02]  /*94730*/  ISETP.GE.AND P1, PT, R8, c[0x0][0x17c], PT ;  /* 0x00005f0008007a0c */ /* 0x004fe40003f26270 */
[----:B------:R-:W2:Y:S01]  /*94740*/  LDL.LU R8, [R1+0x2260] ;  /* 0x0022600001087983 */ /* 0x000ea20000300800 */
[----:B0-----:R-:W-:-:S04]  /*94750*/  IMAD.WIDE R4, R6, 0x2, R2 ;  /* 0x0000000206047825 */ /* 0x001fc800078e0202 */
[----:B------:R-:W-:Y:S01]  /*94760*/  IMAD.WIDE R6, R6, 0x2, R24 ;  /* 0x0000000206067825 */ /* 0x000fe200078e0218 */
[----:B------:R-:W-:Y:S01]  /*94770*/  @P5 STG.E.U16 [R4.64], R18 ;  /* 0x0000001204005986 */ /* 0x000fe2000c101506 */
[----:B---3--:R-:W-:-:S03]  /*94780*/  ISETP.GE.AND P5, PT, R26, c[0x0][0x17c], PT ;  /* 0x00005f001a007a0c */ /* 0x008fc60003fa6270 */
[----:B------:R-:W3:Y:S04]  /*94790*/  LDL.LU R26, [R1+0x2010] ;  /* 0x00201000011a7983 */ /* 0x000ee80000300800 */
[----:B------:R0:W-:Y:S04]  /*947a0*/  @P4 STG.E.U16 [R6.64], R19 ;  /* 0x0000001306004986 */ /* 0x0001e8000c101506 */
[----:B0-----:R-:W4:Y:S04]  /*947b0*/  LDL.LU R7, [R1+0x1c0] ;  /* 0x0001c00001077983 */ /* 0x001f280000300800 */
[----:B------:R-:W2:Y:S01]  /*947c0*/  LDL.LU R19, [R1+0x200c] ;  /* 0x00200c0001137983 */ /* 0x000ea20000300800 */
[----:B------:R-:W-:-:S02]  /*947d0*/  ISETP.LT.AND P6, PT, R23, c[0x0][0x178], !P0 ;  /* 0x00005e0017007a0c */ /* 0x000fc400047c1270 */
[----:B------:R-:W-:Y:S01]  /*947e0*/  ISETP.LT.AND P0, PT, R29, c[0x0][0x178], !P0 ;  /* 0x00005e001d007a0c */ /* 0x000fe20004701270 */
[----:B------:R-:W-:Y:S01]  /*947f0*/  IMAD.WIDE R16, R0, 0x2, R2 ;  /* 0x0000000200107825 */ /* 0x000fe200078e0202 */
[----:B------:R-:W-:-:S03]  /*94800*/  ISETP.LT.AND P4, PT, R23, c[0x0][0x178], !P2 ;  /* 0x00005e0017007a0c */ /* 0x000fc60005781270 */
[C---:B------:R-:W-:Y:S01]  /*94810*/  IMAD.WIDE R4, R0.reuse, 0x2, R24 ;  /* 0x0000000200047825 */ /* 0x040fe200078e0218 */
[----:B------:R-:W-:Y:S02]  /*94820*/  ISETP.LT.AND P2, PT, R29, c[0x0][0x178], !P2 ;  /* 0x00005e001d007a0c */ /* 0x000fe40005741270 */
[----:B------:R-:W-:-:S04]  /*94830*/  IADD3 R6, R0, c[0x0][0x198], RZ ;  /* 0x0000660000067a10 */ /* 0x000fc80007ffe0ff */
[----:B------:R-:W-:Y:S01]  /*94840*/  IADD3 R0, R6, c[0x0][0x198], RZ ;  /* 0x0000660006007a10 */ /* 0x000fe20007ffe0ff */
[----:B----4-:R-:W-:Y:S04]  /*94850*/  @P6 STG.E.U16 [R16.64], R7 ;  /* 0x0000000710006986 */ /* 0x010fe8000c101506 */
[----:B--2---:R0:W-:Y:S01]  /*94860*/  @P0 STG.E.U16 [R4.64], R8 ;  /* 0x0000000804000986 */ /* 0x0041e2000c101506 */
[----:B---3--:R-:W-:-:S03]  /*94870*/  ISETP.GE.AND P0, PT, R26, c[0x0][0x17c], PT ;  /* 0x00005f001a007a0c */ /* 0x008fc60003f06270 */
[----:B------:R-:W2:Y:S01]  /*94880*/  LDL.LU R26, [R1+0x150] ;  /* 0x00015000011a7983 */ /* 0x000ea20000300800 */
[----:B0-----:R-:W-:Y:S01]  /*94890*/  PRMT R8, R7, 0x7632, R8 ;  /* 0x0000763207087816 */ /* 0x001fe20000000008 */
[----:B------:R-:W-:-:S03]  /*948a0*/  IMAD.WIDE R4, R6, 0x2, R2 ;  /* 0x0000000206047825 */ /* 0x000fc600078e0202 */
[----:B------:R-:W-:Y:S01]  /*948b0*/  PRMT R18, R8, 0x7632, R18 ;  /* 0x0000763208127816 */ /* 0x000fe20000000012 */
[----:B------:R-:W-:Y:S01]  /*948c0*/  IMAD.WIDE R6, R6, 0x2, R24 ;  /* 0x0000000206067825 */ /* 0x000fe200078e0218 */
[----:B------:R-:W-:Y:S01]  /*948d0*/  @P4 STG.E.U16 [R4.64], R8 ;  /* 0x0000000804004986 */ /* 0x000fe2000c101506 */
[----:B------:R-:W-:-:S03]  /*948e0*/  ISETP.GE.AND P4, PT, R19, c[0x0][0x17c], PT ;  /* 0x00005f0013007a0c */ /* 0x000fc60003f86270 */
[----:B------:R-:W3:Y:S04]  /*948f0*/  LDL.LU R19, [R1+0x2014] ;  /* 0x0020140001137983 */ /* 0x000ee80000300800 */
[----:B------:R0:W-:Y:S04]  /*94900*/  @P2 STG.E.U16 [R6.64], R18 ;  /* 0x0000001206002986 */ /* 0x0001e8000c101506 */
[----:B0-----:R-:W4:Y:S01]  /*94910*/  LDL.LU R18, [R1+0x2018] ;  /* 0x0020180001127983 */ /* 0x001f220000300800 */
[----:B------:R-:W-:Y:S02]  /*94920*/  ISETP.LT.AND P6, PT, R23, c[0x0][0x178], !P3 ;  /* 0x00005e0017007a0c */ /* 0x000fe40005fc1270 */
[----:B------:R-:W-:Y:S01]  /*94930*/  ISETP.LT.AND P3, PT, R29, c[0x0][0x178], !P3 ;  /* 0x00005e001d007a0c */ /* 0x000fe20005f61270 */
[----:B------:R-:W-:Y:S01]  /*94940*/  IMAD.WIDE R16, R0, 0x2, R2 ;  /* 0x0000000200107825 */ /* 0x000fe200078e0202 */
[----:B------:R-:W-:-:S02]  /*94950*/  ISETP.LT.AND P2, PT, R23, c[0x0][0x178], !P1 ;  /* 0x00005e0017007a0c */ /* 0x000fc40004f41270 */
[----:B------:R-:W-:Y:S01]  /*94960*/  ISETP.LT.AND P1, PT, R29, c[0x0][0x178], !P1 ;  /* 0x00005e001d007a0c */ /* 0x000fe20004f21270 */
[C---:B------:R-:W-:Y:S01]  /*94970*/  IMAD.WIDE R4, R0.reuse, 0x2, R24 ;  /* 0x0000000200047825 */ /* 0x040fe200078e0218 */
[----:B------:R-:W-:Y:S02]  /*94980*/  IADD3 R6, R0, c[0x0][0x198], RZ ;  /* 0x0000660000067a10 */ /* 0x000fe40007ffe0ff */
[----:B-----5:R-:W-:-:S03]  /*94990*/  PRMT R8, R27, 0x7632, R8 ;  /* 0x000076321b087816 */ /* 0x020fc60000000008 */
[----:B------:R0:W-:Y:S01]  /*949a0*/  @P6 STG.E.U16 [R16.64], R27 ;  /* 0x0000001b10006986 */ /* 0x0001e2000c101506 */
[----:B------:R-:W-:-:S03]  /*949b0*/  IADD3 R0, R6, c[0x0][0x198], RZ ;  /* 0x0000660006007a10 */ /* 0x000fc60007ffe0ff */
[----:B------:R1:W-:Y:S04]  /*949c0*/  @P3 STG.E.U16 [R4.64], R12 ;  /* 0x0000000c04003986 */ /* 0x0003e8000c101506 */
[----:B0-----:R-:W5:Y:S01]  /*949d0*/  LDL.LU R27, [R1+0x1e0] ;  /* 0x0001e000011b7983 */ /* 0x001f620000300800 */
[----:B-1----:R-:W-:Y:S01]  /*949e0*/  IMAD.WIDE R4, R6, 0x2, R2 ;  /* 0x0000000206047825 */ /* 0x002fe200078e0202 */
[----:B------:R-:W-:-:S03]  /*949f0*/  PRMT R12, R12, 0x7632, R12 ;  /* 0x000076320c0c7816 */ /* 0x000fc6000000000c */
[----:B------:R-:W-:Y:S01]  /*94a00*/  IMAD.WIDE R6, R6, 0x2, R24 ;  /* 0x0000000206067825 */ /* 0x000fe200078e0218 */
        /* <DEDUP_REMOVED lines=11> */
[----:B------:R-:W-:Y:S01]  /*94ac0*/  ISETP.LT.AND P0, PT, R29, c[0x0][0x178], !P0 ;  /* 0x00005e001d007a0c */ /* 0x000fe20004701270 */
[C---:B------:R-:W-:Y:S01]  /*94ad0*/  IMAD.WIDE R4, R0.reuse, 0x2, R24 ;  /* 0x0000000200047825 */ /* 0x040fe200078e0218 */
[----:B------:R-:W-:-:S02]  /*94ae0*/  IADD3 R6, R0, c[0x0][0x198], RZ ;  /* 0x0000660000067a10 */ /* 0x000fc40007ffe0ff */
[----:B--2---:R-:W-:Y:S02]  /*94af0*/  PRMT R12, R26, 0x7632, R12 ;  /* 0x000076321a0c7816 */ /* 0x004fe4000000000c */
[----:B------:R-:W-:Y:S01]  /*94b00*/  IADD3 R0, R6, c[0x0][0x198], RZ ;  /* 0x0000660006007a10 */ /* 0x000fe20007ffe0ff */
[----:B---3--:R-:W-:Y:S01]  /*94b10*/  @P6 STG.E.U16 [R16.64], R7 ;  /* 0x0000000710006986 */ /* 0x008fe2000c101506 */
[----:B------:R-:W-:-:S03]  /*94b20*/  PRMT R8, R7, 0x7632, R8 ;  /* 0x0000763207087816 */ /* 0x000fc60000000008 */
[----:B------:R0:W-:Y:S01]  /*94b30*/  @P5 STG.E.U16 [R4.64], R26 ;  /* 0x0000001a04005986 */ /* 0x0001e2000c101506 */
[----:B------:R-:W-:Y:S01]  /*94b40*/  ISETP.GE.AND P5, PT, R19, c[0x0][0x17c], PT ;  /* 0x00005f0013007a0c */ /* 0x000fe20003fa6270 */
[C---:B0-----:R-:W-:Y:S02]  /*94b50*/  IMAD.WIDE R4, R6.reuse, 0x2, R2 ;  /* 0x0000000206047825 */ /* 0x041fe400078e0202 */
[----:B------:R-:W2:Y:S02]  /*94b60*/  LDL.LU R26, [R1+0x170] ;  /* 0x00017000011a7983 */ /* 0x000ea40000300800 */
[----:B------:R-:W-:Y:S02]  /*94b70*/  IMAD.WIDE R6, R6, 0x2, R24 ;  /* 0x0000000206067825 */ /* 0x000fe400078e0218 */
[----:B------:R-:W-:Y:S01]  /*94b80*/  @P1 STG.E.U16 [R4.64], R8 ;  /* 0x0000000804001986 */ /* 0x000fe2000c101506 */
[----:B----4-:R-:W-:-:S03]  /*94b90*/  ISETP.GE.AND P1, PT, R18, c[0x0][0x17c], PT ;  /* 0x00005f0012007a0c */ /* 0x010fc60003f26270 */
[----:B------:R-:W3:Y:S04]  /*94ba0*/  LDL.LU R19, [R1+0x2028] ;  /* 0x0020280001137983 */ /* 0x000ee80000300800 */
[----:B------:R-:W4:Y:S04]  /*94bb0*/  LDL.LU R18, [R1+0x2024] ;  /* 0x0020240001127983 */ /* 0x000f280000300800 */
[----:B------:R0:W-:Y:S04]  /*94bc0*/  @P0 STG.E.U16 [R6.64], R12 ;  /* 0x0000000c06000986 */ /* 0x0001e8000c101506 */
[----:B0-----:R-:W2:Y:S01]  /*94bd0*/  LDL.LU R7, [R1+0xd0] ;  /* 0x0000d00001077983 */ /* 0x001ea20000300800 */
[----:B------:R-:W-:-:S02]  /*94be0*/  ISETP.LT.AND P6, PT, R23, c[0x0][0x178], !P4 ;  /* 0x00005e0017007a0c */ /* 0x000fc400067c1270 */
[----:B------:R-:W-:Y:S01]  /*94bf0*/  ISETP.LT.AND P4, PT, R29, c[0x0][0x178], !P4 ;  /* 0x00005e001d007a0c */ /* 0x000fe20006781270 */
[C---:B------:R-:W-:Y:S01]  /*94c00*/  IMAD.WIDE R16, R0.reuse, 0x2, R2 ;  /* 0x0000000200107825 */ /* 0x040fe200078e0202 */
[----:B------:R-:W-:Y:S02]  /*94c10*/  ISETP.LT.AND P0, PT, R23, c[0x0][0x178], !P3 ;  /* 0x00005e0017007a0c */ /* 0x000fe40005f01270 */
[----:B------:R-:W-:Y:S01]  /*94c20*/  ISETP.LT.AND P3, PT, R29, c[0x0][0x178], !P3 ;  /* 0x00005e001d007a0c */ /* 0x000fe20005f61270 */
[C---:B------:R-:W-:Y:S01]  /*94c30*/  IMAD.WIDE R4, R0.reuse, 0x2, R24 ;  /* 0x0000000200047825 */ /* 0x040fe200078e0218 */
[----:B------:R-:W-:Y:S02]  /*94c40*/  IADD3 R6, R0, c[0x0][0x198], RZ ;  /* 0x0000660000067a10 */ /* 0x000fe40007ffe0ff */
[----:B-----5:R-:W-:-:S03]  /*94c50*/  PRMT R8, R27, 0x7632, R8 ;  /* 0x000076321b087816 */ /* 0x020fc60000000008 */
[----:B------:R0:W-:Y:S01]  /*94c60*/  @P6 STG.E.U16 [R16.64], R27 ;  /* 0x0000001b10006986 */ /* 0x0001e2000c101506 */
[----:B------:R-:W-:-:S03]  /*94c70*/  IADD3 R0, R6, c[0x0][0x198], RZ ;  /* 0x0000660006007a10 */ /* 0x000fc60007ffe0ff */
[----:B0-----:R-:W5:Y:S04]  /*94c80*/  LDL.LU R27, [R1+0x200] ;  /* 0x00020000011b7983 */ /* 0x001f680000300800 */
[----:B--2---:R0:W-:Y:S01]  /*94c90*/  @P4 STG.E.U16 [R4.64], R7 ;  /* 0x0000000704004986 */ /* 0x0041e2000c101506 */
[----:B------:R-:W-:Y:S02]  /*94ca0*/  PRMT R12, R7, 0x7632, R12 ;  /* 0x00007632070c7816 */ /* 0x000fe4000000000c */
[----:B---3--:R-:W-:Y:S02]  /*94cb0*/  ISETP.GE.AND P4, PT, R19, c[0x0][0x17c], PT ;  /* 0x00005f0013007a0c */ /* 0x008fe40003f86270 */
[----:B------:R-:W2:Y:S01]  /*94cc0*/  LDL.LU R19, [R1+0x2030] ;  /* 0x0020300001137983 */ /* 0x000ea20000300800 */
[----:B0-----:R-:W-:-:S04]  /*94cd0*/  IMAD.WIDE R4, R6, 0x2, R2 ;  /* 0x0000000206047825 */ /* 0x001fc800078e0202 */
[----:B------:R-:W-:Y:S01]  /*94ce0*/  IMAD.WIDE R6, R6, 0x2, R24 ;  /* 0x0000000206067825 */ /* 0x000fe200078e0218 */
[----:B------:R-:W-:Y:S01]  /*94cf0*/  @P0 STG.E.U16 [R4.64], R8 ;  /* 0x0000000804000986 */ /* 0x000fe2000c101506 */
[----:B----4-:R-:W-:-:S03]  /*94d00*/  ISETP.GE.AND P0, PT, R18, c[0x0][0x17c], PT ;  /* 0x00005f0012007a0c */ /* 0x010fc60003f06270 */
[----:B------:R-:W3:Y:S04]  /*94d10*/  LDL.LU R18, [R1+0x202c] ;  /* 0x00202c0001127983 */ /* 0x000ee80000300800 */
[----:B------:R0:W-:Y:S04]  /*94d20*/  @P3 STG.E.U16 [R6.64], R12 ;  /* 0x0000000c06003986 */ /* 0x0001e8000c101506 */
[----:B0-----:R-:W4:Y:S01]  /*94d30*/  LDL.LU R7, [R1+0x1d0] ;  /* 0x0001d00001077983 */ /* 0x001f220000300800 */
[----:B------:R-:W-:Y:S02]  /*94d40*/  ISETP.LT.AND P6, PT, R23, c[0x0][0x178], !P2 ;  /* 0x00005e0017007a0c */ /* 0x000fe400057c1270 */
[----:B------:R-:W-:Y:S01]  /*94d50*/  ISETP.LT.AND P2, PT, R29, c[0x0][0x178], !P2 ;  /* 0x00005e001d007a0c */ /* 0x000fe20005741270 */
[----:B------:R-:W-:Y:S01]  /*94d60*/  IMAD.WIDE R16, R0, 0x2, R2 ;  /* 0x0000000200107825 */ /* 0x000fe200078e0202 */
[----:B------:R-:W-:-:S02]  /*94d70*/  ISETP.LT.AND P3, PT, R23, c[0x0][0x178], !P5 ;  /* 0x00005e0017007a0c */ /* 0x000fc40006f61270 */
[C---:B------:R-:W-:Y:S01]  /*94d80*/  IADD3 R6, R0.reuse, c[0x0][0x198], RZ ;  /* 0x0000660000067a10 */ /* 0x040fe20007ffe0ff */
[----:B------:R-:W-:Y:S01]  /*94d90*/  IMAD.WIDE R4, R0, 0x2, R24 ;  /* 0x0000000200047825 */ /* 0x000fe200078e0218 */
[----:B------:R-:W-:Y:S02]  /*94da0*/  PRMT R12, R26, 0x7632, R12 ;  /* 0x000076321a0c7816 */ /* 0x000fe4000000000c */
[----:B------:R-:W-:-:S03]  /*94db0*/  ISETP.LT.AND P5, PT, R29, c[0x0][0x178], !P5 ;  /* 0x00005e001d007a0c */ /* 0x000fc60006fa1270 */
[----:B----4-:R-:W-:Y:S01]  /*94dc0*/  @P6 STG.E.U16 [R16.64], R7 ;  /* 0x0000000710006986 */ /* 0x010fe2000c101506 */
[----:B------:R-:W-:-:S03]  /*94dd0*/  PRMT R8, R7, 0x7632, R8 ;  /* 0x0000763207087816 */ /* 0x000fc60000000008 */
[----:B------:R0:W-:Y:S01]  /*94de0*/  @P2 STG.E.U16 [R4.64], R26 ;  /* 0x0000001a04002986 */ /* 0x0001e2000c101506 */
[----:B--2---:R-:W-:Y:S01]  /*94df0*/  ISETP.GE.AND P2, PT, R19, c[0x0][0x17c], PT ;  /* 0x00005f0013007a0c */ /* 0x004fe20003f46270 */
[----:B0-----:R-:W-:Y:S02]  /*94e00*/  IMAD.WIDE R4, R6, 0x2, R2 ;  /* 0x0000000206047825 */ /* 0x001fe400078e0202 */
[----:B------:R-:W2:Y:S04]  /*94e10*/  LDL.LU R26, [R1+0x194] ;  /* 0x00019400011a7983 */ /* 0x000ea80000300800 */
[----:B------:R0:W-:Y:S01]  /*94e20*/  @P3 STG.E.U16 [R4.64], R8 ;  /* 0x0000000804003986 */ /* 0x0001e2000c101506 */
[----:B---3--:R-:W-:-:S03]  /*94e30*/  ISETP.GE.AND P3, PT, R18, c[0x0][0x17c], PT ;  /* 0x00005f0012007a0c */ /* 0x008fc60003f66270 */
        /* <DEDUP_REMOVED lines=15> */
[C---:B------:R-:W-:Y:S02]  /*94f30*/  IADD3 R0, R6.reuse, c[0x0][0x198], RZ ;  /* 0x0000660006007a10 */ /* 0x040fe40007ffe0ff */
[----:B------:R-:W-:Y:S02]  /*94f40*/  PRMT R12, R9, 0x7632, R12 ;  /* 0x00007632090c7816 */ /* 0x000fe4000000000c */
[----:B------:R-:W-:Y:S01]  /*94f50*/  ISETP.LT.AND P6, PT, R23, c[0x0][0x178], !P0 ;  /* 0x00005e0017007a0c */ /* 0x000fe200047c1270 */
[----:B0-----:R-:W-:Y:S01]  /*94f60*/  IMAD.WIDE R4, R6, 0x2, R2 ;  /* 0x0000000206047825 */ /* 0x001fe200078e0202 */
[----:B------:R-:W5:Y:S01]  /*94f70*/  LDL.LU R9, [R1+0x225c] ;  /* 0x00225c0001097983 */ /* 0x000f620000300800 */
[----:B------:R-:W-:-:S02]  /*94f80*/  ISETP.LT.AND P1, PT, R29, c[0x0][0x178], !P0 ;  /* 0x00005e001d007a0c */ /* 0x000fc40004721270 */
[----:B------:R-:W-:Y:S01]  /*94f90*/  IMAD.WIDE R6, R6, 0x2, R24 ;  /* 0x0000000206067825 */ /* 0x000fe200078e0218 */
[----:B------:R-:W5:Y:S04]  /*94fa0*/  LDL.LU R27, [R1+0x1a4] ;  /* 0x0001a400011b7983 */ /* 0x000f680000300800 */
[----:B------:R-:W-:Y:S04]  /*94fb0*/  @P5 STG.E.U16 [R4.64], R8 ;  /* 0x0000000804005986 */ /* 0x000fe8000c101506 */
[----:B------:R0:W-:Y:S01]  /*94fc0*/  @P4 STG.E.U16 [R6.64], R12 ;  /* 0x0000000c06004986 */ /* 0x0001e2000c101506 */
[----:B---3--:R-:W-:-:S03]  /*94fd0*/  ISETP.GE.AND P0, PT, R19, c[0x0][0x17c], PT ;  /* 0x00005f0013007a0c */ /* 0x008fc60003f06270 */
[----:B------:R-:W3:Y:S01]  /*94fe0*/  LDL.LU R19, [R1+0x2040] ;  /* 0x0020400001137983 */ /* 0x000ee20000300800 */
[----:B----4-:R-:W-:-:S03]  /*94ff0*/  ISETP.GE.AND P5, PT, R18, c[0x0][0x17c], PT ;  /* 0x00005f0012007a0c */ /* 0x010fc60003fa6270 */
[----:B------:R-:W4:Y:S04]  /*95000*/  LDL.LU R18, [R1+0x203c] ;  /* 0x00203c0001127983 */ /* 0x000f280000300800 */
[----:B0-----:R-:W3:Y:S01]  /*95010*/  LDL.LU R7, [R1+0x164] ;  /* 0x0001640001077983 */ /* 0x001ee20000300800 */
[----:B------:R-:W-:Y:S01]  /*95020*/  ISETP.LT.AND P4, PT, R23, c[0x0][0x178], !P2 ;  /* 0x00005e0017007a0c */ /* 0x000fe20005781270 */
[C---:B------:R-:W-:Y:S01]  /*95030*/  IMAD.WIDE R16, R0.reuse, 0x2, R2 ;  /* 0x0000000200107825 */ /* 0x040fe200078e0202 */
[----:B------:R-:W-:Y:S02]  /*95040*/  ISETP.LT.AND P2, PT, R29, c[0x0][0x178], !P2 ;  /* 0x00005e001d007a0c */ /* 0x000fe40005741270 */
[C---:B------:R-:W-:Y:S01]  /*95050*/  IADD3 R6, R0.reuse, c[0x0][0x198], RZ ;  /* 0x0000660000067a10 */ /* 0x040fe20007ffe0ff */
[----:B------:R-:W-:Y:S01]  /*95060*/  IMAD.WIDE R4, R0, 0x2, R24 ;  /* 0x0000000200047825 */ /* 0x000fe200078e0218 */
[----:B--2---:R0:W-:Y:S01]  /*95070*/  @P6 STG.E.U16 [R16.64], R26 ;  /* 0x0000001a10006986 */ /* 0x0041e2000c101506 */
[----:B------:R-:W-:-:S02]  /*95080*/  PRMT R8, R26, 0x7632, R8 ;  /* 0x000076321a087816 */ /* 0x000fc40000000008 */
[C---:B------:R-:W-:Y:S01]  /*95090*/  IADD3 R0, R6.reuse, c[0x0][0x198], RZ ;  /* 0x0000660006007a10 */ /* 0x040fe20007ffe0ff */
[----:B0-----:R-:W2:Y:S04]  /*950a0*/  LDL.LU R26, [R1+0x1c4] ;  /* 0x0001c400011a7983 */ /* 0x001ea80000300800 */
[----:B---3--:R0:W-:Y:S01]  /*950b0*/  @P1 STG.E.U16 [R4.64], R7 ;  /* 0x0000000704001986 */ /* 0x0081e2000c101506 */
[----:B------:R-:W-:Y:S02]  /*950c0*/  PRMT R12, R7, 0x7632, R12 ;  /* 0x00007632070c7816 */ /* 0x000fe4000000000c */
[----:B------:R-:W-:Y:S02]  /*950d0*/  ISETP.GE.AND P1, PT, R19, c[0x0][0x17c], PT ;  /* 0x00005f0013007a0c */ /* 0x000fe40003f26270 */
[----:B------:R-:W3:Y:S01]  /*950e0*/  LDL.LU R19, [R1+0x2048] ;  /* 0x0020480001137983 */ /* 0x000ee20000300800 */
[----:B0-----:R-:W-:-:S04]  /*950f0*/  IMAD.WIDE R4, R6, 0x2, R2 ;  /* 0x0000000206047825 */ /* 0x001fc800078e0202 */
[----:B------:R-:W-:Y:S01]  /*95100*/  IMAD.WIDE R6, R6, 0x2, R24 ;  /* 0x0000000206067825 */ /* 0x000fe200078e0218 */
[----:B------:R-:W-:Y:S01]  /*95110*/  @P4 STG.E.U16 [R4.64], R8 ;  /* 0x0000000804004986 */ /* 0x000fe2000c101506 */
[----:B----4-:R-:W-:-:S03]  /*95120*/  ISETP.GE.AND P4, PT, R18, c[0x0][0x17c], PT ;  /* 0x00005f0012007a0c */ /* 0x010fc60003f86270 */
[----:B------:R-:W4:Y:S04]  /*95130*/  LDL.LU R18, [R1+0x2044] ;  /* 0x0020440001127983 */ /* 0x000f280000300800 */
[----:B------:R0:W-:Y:S04]  /*95140*/  @P2 STG.E.U16 [R6.64], R12 ;  /* 0x0000000c06002986 */ /* 0x0001e8000c101506 */
[----:B0-----:R-:W2:Y:S01]  /*95150*/  LDL.LU R7, [R1+0x144] ;  /* 0x0001440001077983 */ /* 0x001ea20000300800 */
[----:B------:R-:W-:Y:S02]  /*95160*/  ISETP.LT.AND P6, PT, R23, c[0x0][0x178], !P3 ;  /* 0x00005e0017007a0c */ /* 0x000fe40005fc1270 */
[----:B------:R-:W-:Y:S01]  /*95170*/  ISETP.LT.AND P3, PT, R29, c[0x0][0x178], !P3 ;  /* 0x00005e001d007a0c */ /* 0x000fe20005f61270 */
[----:B------:R-:W-:Y:S01]  /*95180*/  IMAD.WIDE R16, R0, 0x2, R2 ;  /* 0x0000000200107825 */ /* 0x000fe200078e0202 */
[----:B------:R-:W-:-:S02]  /*95190*/  ISETP.LT.AND P2, PT, R23, c[0x0][0x178], !P0 ;  /* 0x00005e0017007a0c */ /* 0x000fc40004741270 */
        /* <DEDUP_REMOVED lines=21> */
[C---:B0-----:R-:W-:Y:S02]  /*952f0*/  IMAD.WIDE R4, R0.reuse, 0x2, R24 ;  /* 0x0000000200047825 */ /* 0x041fe400078e0218 */
[----:B------:R0:W-:Y:S04]  /*95300*/  @P6 STG.E.U16 [R16.64], R26 ;  /* 0x0000001a10006986 */ /* 0x0001e8000c101506 */
[----:B------:R4:W-:Y:S01]  /*95310*/  @P5 STG.E.U16 [R4.64], R9 ;  /* 0x0000000904005986 */ /* 0x0009e2000c101506 */
[----:B-1----:R-:W-:-:S02]  /*95320*/  IADD3 R6, R0, c[0x0][0x198], RZ ;  /* 0x0000660000067a10 */ /* 0x002fc40007ffe0ff */
[----:B------:R-:W-:Y:S02]  /*95330*/  PRMT R12, R26, 0x7632, R12 ;  /* 0x000076321a0c7816 */ /* 0x000fe4000000000c */
[----:B------:R-:W-:Y:S01]  /*95340*/  ISETP.LT.AND P6, PT, R23, c[0x0][0x178], !P4 ;  /* 0x00005e0017007a0c */ /* 0x000fe200067c1270 */
[----:B0-----:R-:W5:Y:S01]  /*95350*/  LDL.LU R26, [R1+0x154] ;  /* 0x00015400011a7983 */ /* 0x001f620000300800 */
[----:B----4-:R-:W-:Y:S01]  /*95360*/  IMAD.WIDE R4, R6, 0x2, R2 ;  /* 0x0000000206047825 */ /* 0x010fe200078e0202 */
[----:B------:R-:W-:-:S04]  /*95370*/  ISETP.LT.AND P5, PT, R29, c[0x0][0x178], !P4 ;  /* 0x00005e001d007a0c */ /* 0x000fc800067a1270 */
[----:B------:R0:W-:Y:S01]  /*95380*/  @P0 STG.E.U16 [R4.64], R12 ;  /* 0x0000000c04000986 */ /* 0x0001e2000c101506 */
[----:B--2---:R-:W-:-:S03]  /*95390*/  ISETP.GE.AND P4, PT, R19, c[0x0][0x17c], PT ;  /* 0x00005f0013007a0c */ /* 0x004fc60003f86270 */
[----:B------:R-:W2:Y:S01]  /*953a0*/  LDL.LU R19, [R1+0x2058] ;  /* 0x0020580001137983 */ /* 0x000ea20000300800 */
[----:B---3--:R-:W-:-:S03]  /*953b0*/  ISETP.GE.AND P0, PT, R18, c[0x0][0x17c], PT ;  /* 0x00005f0012007a0c */ /* 0x008fc60003f06270 */
[----:B------:R-:W3:Y:S01]  /*953c0*/  LDL.LU R18, [R1+0x2054] ;  /* 0x0020540001127983 */ /* 0x000ee20000300800 */
[----:B------:R-:W-:Y:S02]  /*953d0*/  ISETP.LT.AND P1, PT, R29, c[0x0][0x178], !P1 ;  /* 0x00005e001d007a0c */ /* 0x000fe40004f21270 */
[C---:B------:R-:W-:Y:S01]  /*953e0*/  IADD3 R0, R6.reuse, c[0x0][0x198], RZ ;  /* 0x0000660006007a10 */ /* 0x040fe20007ffe0ff */
[----:B------:R-:W-:Y:S01]  /*953f0*/  IMAD.WIDE R6, R6, 0x2, R24 ;  /* 0x0000000206067825 */ /* 0x000fe200078e0218 */
[----:B------:R-:W-:-:S03]  /*95400*/  PRMT R16, R9, 0x7632, R16 ;  /* 0x0000763209107816 */ /* 0x000fc60000000010 */
[----:B------:R-:W-:-:S06]  /*95410*/  IMAD.WIDE R8, R0, 0x2, R2 ;  /* 0x0000000200087825 */ /* 0x000fcc00078e0202 */
[----:B------:R1:W-:Y:S01]  /*95420*/  @P1 STG.E.U16 [R6.64], R16 ;  /* 0x0000001006001986 */ /* 0x0003e2000c101506 */
[----:B------:R-:W-:Y:S01]  /*95430*/  ISETP.LT.AND P1, PT, R23, c[0x0][0x178], !P3 ;  /* 0x00005e0017007a0c */ /* 0x000fe20005f21270 */
[----:B0-----:R-:W-:Y:S01]  /*95440*/  IMAD.WIDE R4, R0, 0x2, R24 ;  /* 0x0000000200047825 */ /* 0x001fe200078e0218 */
[----:B------:R-:W-:Y:S01]  /*95450*/  ISETP.LT.AND P3, PT, R29, c[0x0][0x178], !P3 ;  /* 0x00005e001d007a0c */ /* 0x000fe20005f61270 */
[----:B-----5:R0:W-:Y:S01]  /*95460*/  @P6 STG.E.U16 [R8.64], R27 ;  /* 0x0000001b08006986 */ /* 0x0201e2000c101506 */
[----:B------:R-:W-:-:S03]  /*95470*/  PRMT R12, R27, 0x7632, R12 ;  /* 0x000076321b0c7816 */ /* 0x000fc6000000000c */
[----:B------:R4:W-:Y:S01]  /*95480*/  @P5 STG.E.U16 [R4.64], R13 ;  /* 0x0000000d04005986 */ /* 0x0009e2000c101506 */
[----:B-1----:R-:W-:-:S04]  /*95490*/  IADD3 R6, R0, c[0x0][0x198], RZ ;  /* 0x0000660000067a10 */ /* 0x002fc80007ffe0ff */
[C---:B------:R-:W-:Y:S01]  /*954a0*/  IADD3 R0, R6.reuse, c[0x0][0x198], RZ ;  /* 0x0000660006007a10 */ /* 0x040fe20007ffe0ff */
[----:B0-----:R-:W5:Y:S01]  /*954b0*/  LDL.LU R27, [R1+0x1e4] ;  /* 0x0001e400011b7983 */ /* 0x001f620000300800 */
[----:B----4-:R-:W-:Y:S01]  /*954c0*/  IMAD.WIDE R4, R6, 0x2, R2 ;  /* 0x0000000206047825 */ /* 0x010fe200078e0202 */
[----:B------:R-:W-:-:S03]  /*954d0*/  PRMT R13, R13, 0x7632, R13 ;  /* 0x000076320d0d7816 */ /* 0x000fc6000000000d */
[----:B------:R-:W-:Y:S01]  /*954e0*/  IMAD.WIDE R6, R6, 0x2, R24 ;  /* 0x0000000206067825 */ /* 0x000fe200078e0218 */
[----:B------:R-:W-:Y:S01]  /*954f0*/  ISETP.LT.AND P6, PT, R23, c[0x0][0x178], !P2 ;  /* 0x00005e0017007a0c */ /* 0x000fe200057c1270 */
[----:B------:R-:W-:Y:S01]  /*95500*/  @P1 STG.E.U16 [R4.64], R12 ;  /* 0x0000000c04001986 */ /* 0x000fe2000c101506 */
[----:B------:R-:W-:-:S03]  /*95510*/  ISETP.LT.AND P5, PT, R29, c[0x0][0x178], !P2 ;  /* 0x00005e001d007a0c */ /* 0x000fc600057a1270 */
[----:B------:R0:W-:Y:S01]  /*95520*/  @P3 STG.E.U16 [R6.64], R13 ;  /* 0x0000000d06003986 */ /* 0x0001e2000c101506 */
[----:B--2---:R-:W-:-:S03]  /*95530*/  ISETP.GE.AND P2, PT, R19, c[0x0][0x17c], PT ;  /* 0x00005f0013007a0c */ /* 0x004fc60003f46270 */
[----:B------:R-:W2:Y:S01]  /*95540*/  LDL.LU R19, [R1+0x2060] ;  /* 0x0020600001137983 */ /* 0x000ea20000300800 */
[----:B---3--:R-:W-:-:S03]  /*95550*/  ISETP.GE.AND P1, PT, R18, c[0x0][0x17c], PT ;  /* 0x00005f0012007a0c */ /* 0x008fc60003f26270 */
[----:B------:R-:W3:Y:S04]  /*95560*/  LDL.LU R18, [R1+0x205c] ;  /* 0x00205c0001127983 */ /* 0x000ee80000300800 */
[----:B0-----:R-:W4:Y:S01]  /*95570*/  LDL.LU R7, [R1+0x1f4] ;  /* 0x0001f40001077983 */ /* 0x001f220000300800 */
[----:B------:R-:W-:Y:S01]  /*95580*/  ISETP.LT.AND P3, PT, R23, c[0x0][0x178], !P4 ;  /* 0x00005e0017007a0c */ /* 0x000fe20006761270 */
[C---:B------:R-:W-:Y:S01]  /*95590*/  IMAD.WIDE R8, R0.reuse, 0x2, R2 ;  /* 0x0000000200087825 */ /* 0x040fe200078e0202 */
[----:B------:R-:W-:Y:S02]  /*955a0*/  ISETP.LT.AND P4, PT, R29, c[0x0][0x178], !P4 ;  /* 0x00005e001d007a0c */ /* 0x000fe40006781270 */
[C---:B------:R-:W-:Y:S01]  /*955b0*/  IADD3 R6, R0.reuse, c[0x0][0x198], RZ ;  /* 0x0000660000067a10 */ /* 0x040fe20007ffe0ff */
[----:B------:R-:W-:Y:S01]  /*955c0*/  IMAD.WIDE R4, R0, 0x2, R24 ;  /* 0x0000000200047825 */ /* 0x000fe200078e0218 */
[----:B------:R-:W-:-:S02]  /*955d0*/  PRMT R13, R26, 0x7632, R13 ;  /* 0x000076321a0d7816 */ /* 0x000fc4000000000d */
[----:B------:R-:W-:Y:S01]  /*955e0*/  IADD3 R0, R6, c[0x0][0x198], RZ ;  /* 0x0000660006007a10 */ /* 0x000fe20007ffe0ff */
[----:B----4-:R-:W-:Y:S01]  /*955f0*/  @P6 STG.E.U16 [R8.64], R7 ;  /* 0x0000000708006986 */ /* 0x010fe2000c101506 */
[----:B------:R-:W-:-:S03]  /*95600*/  PRMT R12, R7, 0x7632, R12 ;  /* 0x00007632070c7816 */ /* 0x000fc6000000000c */
[----:B------:R0:W-:Y:S01]  /*95610*/  @P5 STG.E.U16 [R4.64], R26 ;  /* 0x0000001a04005986 */ /* 0x0001e2000c101506 */
[----:B------:R-:W-:Y:S02]  /*95620*/  ISETP.LT.AND P6, PT, R23, c[0x0][0x178], !P0 ;  /* 0x00005e0017007a0c */ /* 0x000fe400047c1270 */
[----:B------:R-:W-:Y:S02]  /*95630*/  ISETP.LT.AND P5, PT, R29, c[0x0][0x178], !P0 ;  /* 0x00005e001d007a0c */ /* 0x000fe400047a1270 */
[----:B--2---:R-:W-:Y:S02]  /*95640*/  ISETP.GE.AND P0, PT, R19, c[0x0][0x17c], PT ;  /* 0x00005f0013007a0c */ /* 0x004fe40003f06270 */
[----:B------:R-:W2:Y:S01]  /*95650*/  LDL.LU R19, [R1+0x174] ;  /* 0x0001740001137983 */ /* 0x000ea20000300800 */
[----:B0-----:R-:W-:-:S03]  /*95660*/  IMAD.WIDE R4, R6, 0x2, R2 ;  /* 0x0000000206047825 */ /* 0x001fc600078e0202 */
[----:B------:R-:W4:Y:S01]  /*95670*/  LDL.LU R26, [R1+0x2068] ;  /* 0x00206800011a7983 */ /* 0x000f220000300800 */
[----:B------:R-:W-:-:S03]  /*95680*/  IMAD.WIDE R6, R6, 0x2, R24 ;  /* 0x0000000206067825 */ /* 0x000fc600078e0218 */
[----:B------:R-:W-:Y:S01]  /*95690*/  @P3 STG.E.U16 [R4.64], R12 ;  /* 0x0000000c04003986 */ /* 0x000fe2000c101506 */
[----:B---3--:R-:W-:-:S03]  /*956a0*/  ISETP.GE.AND P3, PT, R18, c[0x0][0x17c], PT ;  /* 0x00005f0012007a0c */ /* 0x008fc60003f66270 */
[----:B------:R-:W3:Y:S04]  /*956b0*/  LDL.LU R18, [R1+0x2064] ;  /* 0x0020640001127983 */ /* 0x000ee80000300800 */
[----:B------:R0:W-:Y:S04]  /*956c0*/  @P4 STG.E.U16 [R6.64], R13 ;  /* 0x0000000d06004986 */ /* 0x0001e8000c101506 */
[----:B0-----:R-:W2:Y:S01]  /*956d0*/  LDL.LU R7, [R1+0xd4] ;  /* 0x0000d40001077983 */ /* 0x001ea20000300800 */
[----:B------:R-:W-:Y:S01]  /*956e0*/  ISETP.LT.AND P4, PT, R23, c[0x0][0x178], !P2 ;  /* 0x00005e0017007a0c */ /* 0x000fe20005781270 */
[C---:B------:R-:W-:Y:S01]  /*956f0*/  IMAD.WIDE R8, R0.reuse, 0x2, R2 ;  /* 0x0000000200087825 */ /* 0x040fe200078e0202 */
[----:B------:R-:W-:-:S03]  /*95700*/  IADD3 R6, R0, c[0x0][0x198], RZ ;  /* 0x0000660000067a10 */ /* 0x000fc60007ffe0ff */
[----:B------:R-:W-:Y:S01]  /*95710*/  IMAD.WIDE R4, R0, 0x2, R24 ;  /* 0x0000000200047825 */ /* 0x000fe200078e0218 */
[----:B-----5:R0:W-:Y:S01]  /*95720*/  @P6 STG.E.U16 [R8.64], R27 ;  /* 0x0000001b08006986 */ /* 0x0201e2000c101506 */
[----:B------:R-:W-:Y:S02]  /*95730*/  PRMT R12, R27, 0x7632, R12 ;  /* 0x000076321b0c7816 */ /* 0x000fe4000000000c */
[----:B------:R-:W-:Y:S01]  /*95740*/  ISETP.LT.AND P6, PT, R23, c[0x0][0x178], !P1 ;  /* 0x00005e0017007a0c */ /* 0x000fe20004fc1270 */
[----:B0-----:R-:W5:Y:S04]  /*95750*/  LDL.LU R27, [R1+0x204] ;  /* 0x00020400011b7983 */ /* 0x001f680000300800 */
[----:B--2---:R0:W-:Y:S01]  /*95760*/  @P5 STG.E.U16 [R4.64], R7 ;  /* 0x0000000704005986 */ /* 0x0041e2000c101506 */
[----:B------:R-:W-:Y:S01]  /*95770*/  ISETP.LT.AND P5, PT, R29, c[0x0][0x178], !P1 ;  /* 0x00005e001d007a0c */ /* 0x000fe20004fa1270 */
[----:B0-----:R-:W-:-:S05]  /*95780*/  IMAD.WIDE R4, R6, 0x2, R2 ;  /* 0x0000000206047825 */ /* 0x001fca00078e0202 */
[----:B------:R0:W-:Y:S01]  /*95790*/  @P4 STG.E.U16 [R4.64], R12 ;  /* 0x0000000c04004986 */ /* 0x0001e2000c101506 */
[----:B----4-:R-:W-:Y:S02]  /*957a0*/  ISETP.GE.AND P1, PT, R26, c[0x0][0x17c], PT ;  /* 0x00005f001a007a0c */ /* 0x010fe40003f26270 */
[----:B---3--:R-:W-:Y:S01]  /*957b0*/  ISETP.GE.AND P4, PT, R18, c[0x0][0x17c], PT ;  /* 0x00005f0012007a0c */ /* 0x008fe20003f86270 */
[----:B0-----:R-:W2:Y:S04]  /*957c0*/  LDL.LU R12, [R1+0x1d4] ;  /* 0x0001d400010c7983 */ /* 0x001ea80000300800 */
[----:B------:R-:W3:Y:S04]  /*957d0*/  LDL.LU R26, [R1+0x2070] ;  /* 0x00207000011a7983 */ /* 0x000ee80000300800 */
[----:B------:R-:W4:Y:S01]  /*957e0*/  LDL.LU R18, [R1+0x206c] ;  /* 0x00206c0001127983 */ /* 0x000f220000300800 */
[----:B------:R-:W-:-:S02]  /*957f0*/  ISETP.LT.AND P2, PT, R29, c[0x0][0x178], !P2 ;  /* 0x00005e001d007a0c */ /* 0x000fc40005741270 */
[C---:B------:R-:W-:Y:S02]  /*95800*/  IADD3 R0, R6.reuse, c[0x0][0x198], RZ ;  /* 0x0000660006007a10 */ /* 0x040fe40007ffe0ff */
[----:B------:R-:W-:Y:S01]  /*95810*/  PRMT R13, R7, 0x7632, R13 ;  /* 0x00007632070d7816 */ /* 0x000fe2000000000d */
[----:B------:R-:W-:-:S04]  /*95820*/  IMAD.WIDE R6, R6, 0x2, R24 ;  /* 0x0000000206067825 */ /* 0x000fc800078e0218 */
[----:B------:R-:W-:-:S04]  /*95830*/  IMAD.WIDE R8, R0, 0x2, R2 ;  /* 0x0000000200087825 */ /* 0x000fc800078e0202 */
[----:B------:R0:W-:Y:S01]  /*95840*/  @P2 STG.E.U16 [R6.64], R13 ;  /* 0x0000000d06002986 */ /* 0x0001e2000c101506 */
[----:B------:R-:W-:Y:S01]  /*95850*/  ISETP.LT.AND P2, PT, R23, c[0x0][0x178], !P0 ;  /* 0x00005e0017007a0c */ /* 0x000fe20004741270 */
[C---:B------:R-:W-:Y:S01]  /*95860*/  IMAD.WIDE R4, R0.reuse, 0x2, R24 ;  /* 0x0000000200047825 */ /* 0x040fe200078e0218 */
[----:B0-----:R-:W-:Y:S02]  /*95870*/  IADD3 R6, R0, c[0x0][0x198], RZ ;  /* 0x0000660000067a10 */ /* 0x001fe40007ffe0ff */
[----:B------:R-:W-:Y:S01]  /*95880*/  PRMT R13, R19, 0x7632, R13 ;  /* 0x00007632130d7816 */ /* 0x000fe2000000000d */
[----:B--2---:R-:W-:Y:S01]  /*95890*/  @P6 STG.E.U16 [R8.64], R12 ;  /* 0x0000000c08006986 */ /* 0x004fe2000c101506 */
[----:B------:R-:W-:-:S03]  /*958a0*/  PRMT R0, R12, 0x7632, R0 ;  /* 0x000076320c007816 */ /* 0x000fc60000000000 */
[----:B------:R0:W-:Y:S01]  /*958b0*/  @P5 STG.E.U16 [R4.64], R19 ;  /* 0x0000001304005986 */ /* 0x0001e2000c101506 */
[----:B------:R-:W-:Y:S02]  /*958c0*/  ISETP.LT.AND P6, PT, R23, c[0x0][0x178], !P3 ;  /* 0x00005e0017007a0c */ /* 0x000fe40005fc1270 */
[----:B------:R-:W-:Y:S02]  /*958d0*/  ISETP.LT.AND P5, PT, R29, c[0x0][0x178], !P3 ;  /* 0x00005e001d007a0c */ /* 0x000fe40005fa1270 */
[----:B---3--:R-:W-:Y:S01]  /*958e0*/  ISETP.GE.AND P3, PT, R26, c[0x0][0x17c], PT ;  /* 0x00005f001a007a0c */ /* 0x008fe20003f66270 */
[----:B0-----:R-:W-:Y:S01]  /*958f0*/  IMAD.WIDE R4, R6, 0x2, R2 ;  /* 0x0000000206047825 */ /* 0x001fe200078e0202 */
[----:B------:R-:W2:Y:S04]  /*95900*/  LDL.LU R19, [R1+0x198] ;  /* 0x0001980001137983 */ /* 0x000ea80000300800 */
[----:B------:R0:W-:Y:S01]  /*95910*/  @P2 STG.E.U16 [R4.64], R0 ;  /* 0x0000000004002986 */ /* 0x0001e2000c101506 */
[----:B----4-:R-:W-:-:S03]  /*95920*/  ISETP.GE.AND P2, PT, R18, c[0x0][0x17c], PT ;  /* 0x00005f0012007a0c */ /* 0x010fc60003f46270 */
[----:B------:R-:W3:Y:S04]  /*95930*/  LDL.LU R26, [R1+0x2078] ;  /* 0x00207800011a7983 */ /* 0x000ee80000300800 */
[----:B------:R-:W4:Y:S01]  /*95940*/  LDL.LU R18, [R1+0x2074] ;  /* 0x0020740001127983 */ /* 0x000f220000300800 */
[----:B------:R-:W-:Y:S02]  /*95950*/  ISETP.LT.AND P0, PT, R29, c[0x0][0x178], !P0 ;  /* 0x00005e001d007a0c */ /* 0x000fe40004701270 */
[C---:B------:R-:W-:Y:S01]  /*95960*/  IADD3 R12, R6.reuse, c[0x0][0x198], RZ ;  /* 0x00006600060c7a10 */ /* 0x040fe20007ffe0ff */
[----:B------:R-:W-:-:S04]  /*95970*/  IMAD.WIDE R6, R6, 0x2, R24 ;  /* 0x0000000206067825 */ /* 0x000fc800078e0218 */
[----:B------:R-:W-:-:S06]  /*95980*/  IMAD.WIDE R8, R12, 0x2, R2 ;  /* 0x000000020c087825 */ /* 0x000fcc00078e0202 */
        /* <DEDUP_REMOVED lines=11> */
[----:B------:R-:W-:Y:S01]  /*95a40*/  ISETP.LT.AND P6, PT, R23, c[0x0][0x178], !P4 ;  /* 0x00005e0017007a0c */ /* 0x000fe200067c1270 */
[----:B------:R-:W5:Y:S01]  /*95a50*/  LDL.LU R10, [R1+0x2258] ;  /* 0x00225800010a7983 */ /* 0x000f620000300800 */
[----:B------:R-:W-:Y:S01]  /*95a60*/  ISETP.LT.AND P5, PT, R29, c[0x0][0x178], !P4 ;  /* 0x00005e001d007a0c */ /* 0x000fe200067a1270 */
[----:B------:R-:W-:-:S02]  /*95a70*/  IMAD.WIDE R6, R6, 0x2, R24 ;  /* 0x0000000206067825 */ /* 0x000fc400078e0218 */
        /* <DEDUP_REMOVED lines=8> */
[----:B------:R-:W-:Y:S01]  /*95b00*/  ISETP.LT.AND P1, PT, R23, c[0x0][0x178], !P3 ;  /* 0x00005e0017007a0c */ /* 0x000fe20005f21270 */
[----:B------:R-:W-:Y:S01]  /*95b10*/  IMAD.WIDE R8, R12, 0x2, R2 ;  /* 0x000000020c087825 */ /* 0x000fe200078e0202 */
[----:B------:R-:W-:-:S02]  /*95b20*/  ISETP.LT.AND P3, PT, R29, c[0x0][0x178], !P3 ;  /* 0x00005e001d007a0c */ /* 0x000fc40005f61270 */
[C---:B------:R-:W-:Y:S01]  /*95b30*/  IADD3 R6, R12.reuse, c[0x0][0x198], RZ ;  /* 0x000066000c067a10 */ /* 0x040fe20007ffe0ff */
[----:B------:R-:W-:Y:S01]  /*95b40*/  IMAD.WIDE R4, R12, 0x2, R24 ;  /* 0x000000020c047825 */ /* 0x000fe200078e0218 */
[----:B--2---:R0:W-:Y:S01]  /*95b50*/  @P6 STG.E.U16 [R8.64], R19 ;  /* 0x0000001308006986 */ /* 0x0041e2000c101506 */
[----:B------:R-:W-:Y:S02]  /*95b60*/  PRMT R12, R19, 0x7632, R12 ;  /* 0x00007632130c7816 */ /* 0x000fe4000000000c */
[----:B------:R-:W-:Y:S02]  /*95b70*/  IADD3 R0, R6, c[0x0][0x198], RZ ;  /* 0x0000660006007a10 */ /* 0x000fe40007ffe0ff */
[----:B------:R-:W-:Y:S01]  /*95b80*/  ISETP.LT.AND P6, PT, R23, c[0x0][0x178], !P2 ;  /* 0x00005e0017007a0c */ /* 0x000fe200057c1270 */
[----:B0-----:R-:W2:Y:S04]  /*95b90*/  LDL.LU R19, [R1+0x1c8] ;  /* 0x0001c80001137983 */ /* 0x001ea80000300800 */
[----:B---3--:R0:W-:Y:S01]  /*95ba0*/  @P5 STG.E.U16 [R4.64], R7 ;  /* 0x0000000704005986 */ /* 0x0081e2000c101506 */
[----:B------:R-:W-:-:S02]  /*95bb0*/  PRMT R13, R7, 0x7632, R13 ;  /* 0x00007632070d7816 */ /* 0x000fc4000000000d */
[----:B------:R-:W-:Y:S02]  /*95bc0*/  ISETP.LT.AND P5, PT, R29, c[0x0][0x178], !P2 ;  /* 0x00005e001d007a0c */ /* 0x000fe400057a1270 */
[----:B----4-:R-:W-:Y:S02]  /*95bd0*/  ISETP.GE.AND P2, PT, R27, c[0x0][0x17c], PT ;  /* 0x00005f001b007a0c */ /* 0x010fe40003f46270 */
[----:B------:R-:W3:Y:S01]  /*95be0*/  LDL.LU R27, [R1+0x2088] ;  /* 0x00208800011b7983 */ /* 0x000ee20000300800 */
[----:B0-----:R-:W-:-:S04]  /*95bf0*/  IMAD.WIDE R4, R6, 0x2, R2 ;  /* 0x0000000206047825 */ /* 0x001fc800078e0202 */
[----:B------:R-:W-:Y:S01]  /*95c00*/  IMAD.WIDE R6, R6, 0x2, R24 ;  /* 0x0000000206067825 */ /* 0x000fe200078e0218 */
[----:B------:R-:W-:Y:S01]  /*95c10*/  @P1 STG.E.U16 [R4.64], R12 ;  /* 0x0000000c04001986 */ /* 0x000fe2000c101506 */
[----:B------:R-:W-:-:S03]  /*95c20*/  ISETP.GE.AND P1, PT, R18, c[0x0][0x17c], PT ;  /* 0x00005f0012007a0c */ /* 0x000fc60003f26270 */
[----:B------:R-:W4:Y:S04]  /*95c30*/  LDL.LU R18, [R1+0x2084] ;  /* 0x0020840001127983 */ /* 0x000f280000300800 */
[----:B------:R0:W-:Y:S04]  /*95c40*/  @P3 STG.E.U16 [R6.64], R13 ;  /* 0x0000000d06003986 */ /* 0x0001e8000c101506 */
[----:B0-----:R-:W2:Y:S01]  /*95c50*/  LDL.LU R7, [R1+0x1a8] ;  /* 0x0001a80001077983 */ /* 0x001ea20000300800 */
[----:B------:R-:W-:Y:S01]  /*95c60*/  ISETP.LT.AND P3, PT, R23, c[0x0][0x178], !P4 ;  /* 0x00005e0017007a0c */ /* 0x000fe20006761270 */
[C---:B------:R-:W-:Y:S01]  /*95c70*/  IMAD.WIDE R8, R0.reuse, 0x2, R2 ;  /* 0x0000000200087825 */ /* 0x040fe200078e0202 */
[----:B------:R-:W-:-:S03]  /*95c80*/  IADD3 R6, R0, c[0x0][0x198], RZ ;  /* 0x0000660000067a10 */ /* 0x000fc60007ffe0ff */
[----:B------:R-:W-:Y:S01]  /*95c90*/  IMAD.WIDE R4, R0, 0x2, R24 ;  /* 0x0000000200047825 */ /* 0x000fe200078e0218 */
[----:B------:R-:W-:Y:S02]  /*95ca0*/  PRMT R13, R26, 0x7632, R13 ;  /* 0x000076321a0d7816 */ /* 0x000fe4000000000d */
[----:B------:R-:W-:Y:S02]  /*95cb0*/  ISETP.LT.AND P4, PT, R29, c[0x0][0x178], !P4 ;  /* 0x00005e001d007a0c */ /* 0x000fe40006781270 */
[----:B------:R-:W-:Y:S01]  /*95cc0*/  IADD3 R0, R6, c[0x0][0x198], RZ ;  /* 0x0000660006007a10 */ /* 0x000fe20007ffe0ff */
        /* <DEDUP_REMOVED lines=12> */
[----:B------:R-:W-:-:S05]  /*95d90*/  IMAD.WIDE R6, R6, 0x2, R24 ;  /* 0x0000000206067825 */ /* 0x000fca00078e0218 */
[----:B------:R1:W-:Y:S01]  /*95da0*/  @P4 STG.E.U16 [R6.64], R13 ;  /* 0x0000000d06004986 */ /* 0x0003e2000c101506 */
[----:B------:R-:W-:Y:S01]  /*95db0*/  ISETP.LT.AND P4, PT, R23, c[0x0][0x178], !P2 ;  /* 0x00005e0017007a0c */ /* 0x000fe20005781270 */
[----:B------:R-:W-:-:S04]  /*95dc0*/  IMAD.WIDE R8, R0, 0x2, R2 ;  /* 0x0000000200087825 */ /* 0x000fc800078e0202 */
[C---:B0-----:R-:W-:Y:S01]  /*95dd0*/  IMAD.WIDE R4, R0.reuse, 0x2, R24 ;  /* 0x0000000200047825 */ /* 0x041fe200078e0218 */
[----:B------:R-:W-:Y:S01]  /*95de0*/  @P6 STG.E.U16 [R8.64], R19 ;  /* 0x0000001308006986 */ /* 0x000fe2000c101506 */
[----:B-1----:R-:W-:-:S03]  /*95df0*/  IADD3 R6, R0, c[0x0][0x198], RZ ;  /* 0x0000660000067a10 */ /* 0x002fc60007ffe0ff */
[----:B-----5:R0:W-:Y:S01]  /*95e00*/  @P5 STG.E.U16 [R4.64], R10 ;  /* 0x0000000a04005986 */ /* 0x0201e2000c101506 */
[----:B------:R-:W-:Y:S02]  /*95e10*/  ISETP.LT.AND P6, PT, R23, c[0x0][0x178], !P1 ;  /* 0x00005e0017007a0c */ /* 0x000fe40004fc1270 */
[----:B------:R-:W-:Y:S02]  /*95e20*/  ISETP.LT.AND P5, PT, R29, c[0x0][0x178], !P1 ;  /* 0x00005e001d007a0c */ /* 0x000fe40004fa1270 */
[----:B0-----:R-:W-:Y:S01]  /*95e30*/  PRMT R10, R19, 0x7632, R10 ;  /* 0x00007632130a7816 */ /* 0x001fe2000000000a */
[----:B------:R-:W-:Y:S01]  /*95e40*/  IMAD.WIDE R4, R6, 0x2, R2 ;  /* 0x0000000206047825 */ /* 0x000fe200078e0202 */
[----:B------:R-:W5:Y:S04]  /*95e50*/  LDL.LU R19, [R1+0x1f8] ;  /* 0x0001f80001137983 */ /* 0x000f680000300800 */
[----:B------:R0:W-:Y:S01]  /*95e60*/  @P4 STG.E.U16 [R4.64], R10 ;  /* 0x0000000a04004986 */ /* 0x0001e2000c101506 */
[----:B---3--:R-:W-:-:S03]  /*95e70*/  ISETP.GE.AND P1, PT, R27, c[0x0][0x17c], PT ;  /* 0x00005f001b007a0c */ /* 0x008fc60003f26270 */
[----:B------:R-:W3:Y:S01]  /*95e80*/  LDL.LU R27, [R1+0x158] ;  /* 0x00015800011b7983 */ /* 0x000ee20000300800 */
[----:B----4-:R-:W-:-:S03]  /*95e90*/  ISETP.GE.AND P4, PT, R18, c[0x0][0x17c], PT ;  /* 0x00005f0012007a0c */ /* 0x010fc60003f86270 */
[----:B------:R-:W4:Y:S04]  /*95ea0*/  LDL.LU R18, [R1+0x2098] ;  /* 0x0020980001127983 */ /* 0x000f280000300800 */
        /* <DEDUP_REMOVED lines=8> */
[----:B0-----:R-:W-:Y:S02]  /*95f30*/  IMAD.WIDE R4, R0, 0x2, R24 ;  /* 0x0000000200047825 */ /* 0x001fe400078e0218 */
[----:B--2---:R0:W-:Y:S01]  /*95f40*/  @P6 STG.E.U16 [R8.64], R26 ;  /* 0x0000001a08006986 */ /* 0x0041e2000c101506 */
[----:B------:R-:W-:-:S03]  /*95f50*/  PRMT R10, R26, 0x7632, R10 ;  /* 0x000076321a0a7816 */ /* 0x000fc6000000000a */
[----:B------:R2:W-:Y:S01]  /*95f60*/  @P5 STG.E.U16 [R4.64], R14 ;  /* 0x0000000e04005986 */ /* 0x0005e2000c101506 */
[----:B-1----:R-:W-:Y:S02]  /*95f70*/  IADD3 R6, R0, c[0x0][0x198], RZ ;  /* 0x0000660000067a10 */ /* 0x002fe40007ffe0ff */
[----:B------:R-:W-:Y:S02]  /*95f80*/  ISETP.LT.AND P6, PT, R23, c[0x0][0x178], !P3 ;  /* 0x00005e0017007a0c */ /* 0x000fe40005fc1270 */
[----:B------:R-:W-:Y:S01]  /*95f90*/  ISETP.LT.AND P5, PT, R29, c[0x0][0x178], !P3 ;  /* 0x00005e001d007a0c */ /* 0x000fe20005fa1270 */
[----:B0-----:R-:W5:Y:S01]  /*95fa0*/  LDL.LU R26, [R1+0x1e8] ;  /* 0x0001e800011a7983 */ /* 0x001f620000300800 */
[----:B--2---:R-:W-:-:S05]  /*95fb0*/  IMAD.WIDE R4, R6, 0x2, R2 ;  /* 0x0000000206047825 */ /* 0x004fca00078e0202 */
[----:B------:R0:W-:Y:S01]  /*95fc0*/  @P2 STG.E.U16 [R4.64], R10 ;  /* 0x0000000a04002986 */ /* 0x0001e2000c101506 */
[----:B----4-:R-:W-:-:S03]  /*95fd0*/  ISETP.GE.AND P3, PT, R18, c[0x0][0x17c], PT ;  /* 0x00005f0012007a0c */ /* 0x010fc60003f66270 */
        /* <DEDUP_REMOVED lines=15> */
[----:B-1----:R-:W-:Y:S02]  /*960d0*/  IADD3 R6, R0, c[0x0][0x198], RZ ;  /* 0x0000660000067a10 */ /* 0x002fe40007ffe0ff */
[----:B------:R-:W-:Y:S02]  /*960e0*/  PRMT R12, R27, 0x7632, R12 ;  /* 0x000076321b0c7816 */ /* 0x000fe4000000000c */
[C---:B------:R-:W-:Y:S01]  /*960f0*/  IADD3 R0, R6.reuse, c[0x0][0x198], RZ ;  /* 0x0000660006007a10 */ /* 0x040fe20007ffe0ff */
[----:B0-----:R-:W5:Y:S01]  /*96100*/  LDL.LU R19, [R1+0x1d8] ;  /* 0x0001d80001137983 */ /* 0x001f620000300800 */
[C---:B----4-:R-:W-:Y:S01]  /*96110*/  IMAD.WIDE R4, R6.reuse, 0x2, R2 ;  /* 0x0000000206047825 */ /* 0x050fe200078e0202 */
[----:B------:R-:W-:Y:S02]  /*96120*/  ISETP.LT.AND P6, PT, R23, c[0x0][0x178], !P4 ;  /* 0x00005e0017007a0c */ /* 0x000fe400067c1270 */
[----:B------:R-:W4:Y:S01]  /*96130*/  LDL.LU R27, [R1+0x178] ;  /* 0x00017800011b7983 */ /* 0x000f220000300800 */
[----:B------:R-:W-:Y:S01]  /*96140*/  IMAD.WIDE R6, R6, 0x2, R24 ;  /* 0x0000000206067825 */ /* 0x000fe200078e0218 */
[----:B------:R-:W-:-:S02]  /*96150*/  ISETP.LT.AND P5, PT, R29, c[0x0][0x178], !P4 ;  /* 0x00005e001d007a0c */ /* 0x000fc400067a1270 */
[----:B------:R-:W-:Y:S04]  /*96160*/  @P0 STG.E.U16 [R4.64], R10 ;  /* 0x0000000a04000986 */ /* 0x000fe8000c101506 */
[----:B------:R0:W-:Y:S01]  /*96170*/  @P1 STG.E.U16 [R6.64], R12 ;  /* 0x0000000c06001986 */ /* 0x0001e2000c101506 */
[----:B--2---:R-:W-:-:S03]  /*96180*/  ISETP.GE.AND P4, PT, R18, c[0x0][0x17c], PT ;  /* 0x00005f0012007a0c */ /* 0x004fc60003f86270 */
[----:B------:R-:W2:Y:S01]  /*96190*/  LDL.LU R18, [R1+0x20a8] ;  /* 0x0020a80001127983 */ /* 0x000ea20000300800 */
[----:B---3--:R-:W-:-:S03]  /*961a0*/  ISETP.GE.AND P0, PT, R13, c[0x0][0x17c], PT ;  /* 0x00005f000d007a0c */ /* 0x008fc60003f06270 */
[----:B------:R-:W3:Y:S04]  /*961b0*/  LDL.LU R13, [R1+0x20a4] ;  /* 0x0020a400010d7983 */ /* 0x000ee80000300800 */
[----:B0-----:R-:W2:Y:S01]  /*961c0*/  LDL.LU R7, [R1+0xd8] ;  /* 0x0000d80001077983 */ /* 0x001ea20000300800 */
[----:B------:R-:W-:Y:S01]  /*961d0*/  ISETP.LT.AND P1, PT, R23, c[0x0][0x178], !P3 ;  /* 0x00005e0017007a0c */ /* 0x000fe20005f21270 */
[C---:B------:R-:W-:Y:S01]  /*961e0*/  IMAD.WIDE R8, R0.reuse, 0x2, R2 ;  /* 0x0000000200087825 */ /* 0x040fe200078e0202 */
[----:B------:R-:W-:-:S03]  /*961f0*/  IADD3 R6, R0, c[0x0][0x198], RZ ;  /* 0x0000660000067a10 */ /* 0x000fc60007ffe0ff */
[----:B------:R-:W-:Y:S01]  /*96200*/  IMAD.WIDE R4, R0, 0x2, R24 ;  /* 0x0000000200047825 */ /* 0x000fe200078e0218 */
[----:B------:R0:W-:Y:S01]  /*96210*/  @P6 STG.E.U16 [R8.64], R26 ;  /* 0x0000001a08006986 */ /* 0x0001e2000c101506 */
[----:B------:R-:W-:Y:S02]  /*96220*/  PRMT R10, R26, 0x7632, R10 ;  /* 0x000076321a0a7816 */ /* 0x000fe4000000000a */
[----:B------:R-:W-:Y:S01]  /*96230*/  ISETP.LT.AND P6, PT, R23, c[0x0][0x178], !P2 ;  /* 0x00005e0017007a0c */ /* 0x000fe200057c1270 */
[----:B0-----:R-:W4:Y:S01]  /*96240*/  LDL.LU R26, [R1+0x208] ;  /* 0x00020800011a7983 */ /* 0x001f220000300800 */
[----:B------:R-:W-:-:S03]  /*96250*/  ISETP.LT.AND P3, PT, R29, c[0x0][0x178], !P3 ;  /* 0x00005e001d007a0c */ /* 0x000fc60005f61270 */
[----:B--2---:R0:W-:Y:S01]  /*96260*/  @P5 STG.E.U16 [R4.64], R7 ;  /* 0x0000000704005986 */ /* 0x0041e2000c101506 */
[----:B------:R-:W-:Y:S02]  /*96270*/  ISETP.LT.AND P5, PT, R29, c[0x0][0x178], !P2 ;  /* 0x00005e001d007a0c */ /* 0x000fe400057a1270 */
[----:B------:R-:W-:Y:S02]  /*96280*/  ISETP.GE.AND P2, PT, R18, c[0x0][0x17c], PT ;  /* 0x00005f0012007a0c */ /* 0x000fe40003f46270 */
[----:B------:R-:W2:Y:S01]  /*96290*/  LDL.LU R18, [R1+0x20b0] ;  /* 0x0020b00001127983 */ /* 0x000ea20000300800 */
[----:B0-----:R-:W-:-:S05]  /*962a0*/  IMAD.WIDE R4, R6, 0x2, R2 ;  /* 0x0000000206047825 */ /* 0x001fca00078e0202 */
[----:B------:R0:W-:Y:S01]  /*962b0*/  @P1 STG.E.U16 [R4.64], R10 ;  /* 0x0000000a04001986 */ /* 0x0001e2000c101506 */
[----:B---3--:R-:W-:-:S03]  /*962c0*/  ISETP.GE.AND P1, PT, R13, c[0x0][0x17c], PT ;  /* 0x00005f000d007a0c */ /* 0x008fc60003f26270 */
[----:B------:R-:W3:Y:S01]  /*962d0*/  LDL.LU R13, [R1+0x20ac] ;  /* 0x0020ac00010d7983 */ /* 0x000ee20000300800 */
[C---:B------:R-:W-:Y:S02]  /*962e0*/  IADD3 R0, R6.reuse, c[0x0][0x198], RZ ;  /* 0x0000660006007a10 */ /* 0x040fe40007ffe0ff */
[----:B------:R-:W-:Y:S01]  /*962f0*/  PRMT R12, R7, 0x7632, R12 ;  /* 0x00007632070c7816 */ /* 0x000fe2000000000c */
[----:B------:R-:W-:-:S05]  /*96300*/  IMAD.WIDE R6, R6, 0x2, R24 ;  /* 0x0000000206067825 */ /* 0x000fca00078e0218 */
[----:B------:R1:W-:Y:S01]  /*96310*/  @P3 STG.E.U16 [R6.64], R12 ;  /* 0x0000000c06003986 */ /* 0x0003e2000c101506 */
[----:B------:R-:W-:Y:S01]  /*96320*/  ISETP.LT.AND P3, PT, R23, c[0x0][0x178], !P4 ;  /* 0x00005e0017007a0c */ /* 0x000fe20006761270 */
[----:B------:R-:W-:-:S04]  /*96330*/  IMAD.WIDE R8, R0, 0x2, R2 ;  /* 0x0000000200087825 */ /* 0x000fc800078e0202 */
[C---:B0-----:R-:W-:Y:S01]  /*96340*/  IMAD.WIDE R4, R0.reuse, 0x2, R24 ;  /* 0x0000000200047825 */ /* 0x041fe200078e0218 */
[----:B-----5:R0:W-:Y:S01]  /*96350*/  @P6 STG.E.U16 [R8.64], R19 ;  /* 0x0000001308006986 */ /* 0x0201e2000c101506 */
[----:B-1----:R-:W-:-:S03]  /*96360*/  IADD3 R6, R0, c[0x0][0x198], RZ ;  /* 0x0000660000067a10 */ /* 0x002fc60007ffe0ff */
[----:B----4-:R1:W-:Y:S01]  /*96370*/  @P5 STG.E.U16 [R4.64], R27 ;  /* 0x0000001b04005986 */ /* 0x0103e2000c101506 */
[----:B------:R-:W-:Y:S02]  /*96380*/  PRMT R10, R19, 0x7632, R10 ;  /* 0x00007632130a7816 */ /* 0x000fe4000000000a */
[----:B------:R-:W-:Y:S01]  /*96390*/  PRMT R12, R27, 0x7632, R12 ;  /* 0x000076321b0c7816 */ /* 0x000fe2000000000c */
[----:B0-----:R-:W4:Y:S01]  /*963a0*/  LDL.LU R19, [R1+0x16c] ;  /* 0x00016c0001137983 */ /* 0x001f220000300800 */
[----:B-1----:R-:W-:-:S03]  /*963b0*/  IMAD.WIDE R4, R6, 0x2, R2 ;  /* 0x0000000206047825 */ /* 0x002fc600078e0202 */
[----:B------:R-:W5:Y:S04]  /*963c0*/  LDL.LU R27, [R1+0x20b8] ;  /* 0x0020b800011b7983 */ /* 0x000f680000300800 */
        /* <DEDUP_REMOVED lines=13> */
[----:B------:R-:W-:Y:S01]  /*964a0*/  @P6 STG.E.U16 [R8.64], R26 ;  /* 0x0000001a08006986 */ /* 0x000fe2000c101506 */
[----:B------:R-:W-:-:S03]  /*964b0*/  PRMT R10, R26, 0x7632, R10 ;  /* 0x000076321a0a7816 */ /* 0x000fc6000000000a */
[----:B------:R0:W-:Y:S01]  /*964c0*/  @P5 STG.E.U16 [R4.64], R11 ;  /* 0x0000000b04005986 */ /* 0x0001e2000c101506 */
[----:B-1----:R-:W-:Y:S02]  /*964d0*/  IADD3 R6, R0, c[0x0][0x198], RZ ;  /* 0x0000660000067a10 */ /* 0x002fe40007ffe0ff */
[----:B------:R-:W-:Y:S02]  /*964e0*/  PRMT R12, R11, 0x7632, R12 ;  /* 0x000076320b0c7816 */ /* 0x000fe4000000000c */
[C---:B------:R-:W-:Y:S01]  /*964f0*/  IADD3 R0, R6.reuse, c[0x0][0x198], RZ ;  /* 0x0000660006007a10 */ /* 0x040fe20007ffe0ff */
[----:B0-----:R-:W-:Y:S01]  /*96500*/  IMAD.WIDE R4, R6, 0x2, R2 ;  /* 0x0000000206047825 */ /* 0x001fe200078e0202 */
[----:B------:R-:W4:Y:S01]  /*96510*/  LDL.LU R11, [R1+0x2254] ;  /* 0x00225400010b7983 */ /* 0x000f220000300800 */
[----:B--2---:R-:W-:Y:S02]  /*96520*/  ISETP.GE.AND P0, PT, R18, c[0x0][0x17c], PT ;  /* 0x00005f0012007a0c */ /* 0x004fe40003f06270 */
[----:B------:R-:W-:Y:S01]  /*96530*/  IMAD.WIDE R6, R6, 0x2, R24 ;  /* 0x0000000206067825 */ /* 0x000fe200078e0218 */
[----:B------:R-:W-:Y:S01]  /*96540*/  ISETP.LT.AND P6, PT, R23, c[0x0][0x178], !P1 ;  /* 0x00005e0017007a0c */ /* 0x000fe20004fc1270 */
[----:B------:R-:W2:Y:S01]  /*96550*/  LDL.LU R26, [R1+0x20bc] ;  /* 0x0020bc00011a7983 */ /* 0x000ea20000300800 */
[----:B------:R-:W-:-:S02]  /*96560*/  ISETP.LT.AND P5, PT, R29, c[0x0][0x178], !P1 ;  /* 0x00005e001d007a0c */ /* 0x000fc40004fa1270 */
[----:B-----5:R-:W-:Y:S01]  /*96570*/  ISETP.GE.AND P1, PT, R27, c[0x0][0x17c], PT ;  /* 0x00005f001b007a0c */ /* 0x020fe20003f26270 */
[----:B------:R-:W5:Y:S04]  /*96580*/  LDL.LU R18, [R1+0x1ac] ;  /* 0x0001ac0001127983 */ /* 0x000f680000300800 */
[----:B------:R-:W-:Y:S04]  /*96590*/  @P4 STG.E.U16 [R4.64], R10 ;  /* 0x0000000a04004986 */ /* 0x000fe8000c101506 */
[----:B------:R-:W2:Y:S04]  /*965a0*/  LDL.LU R27, [R1+0x14c] ;  /* 0x00014c00011b7983 */ /* 0x000ea80000300800 */
[----:B------:R0:W-:Y:S01]  /*965b0*/  @P2 STG.E.U16 [R6.64], R12 ;  /* 0x0000000c06002986 */ /* 0x0001e2000c101506 */
[----:B---3--:R-:W-:-:S03]  /*965c0*/  ISETP.GE.AND P4, PT, R13, c[0x0][0x17c], PT ;  /* 0x00005f000d007a0c */ /* 0x008fc60003f86270 */
[----:B------:R-:W3:Y:S04]  /*965d0*/  LDL.LU R13, [R1+0x20c0] ;  /* 0x0020c000010d7983 */ /* 0x000ee80000300800 */
[----:B0-----:R-:W2:Y:S01]  /*965e0*/  LDL.LU R7, [R1+0x19c] ;  /* 0x00019c0001077983 */ /* 0x001ea20000300800 */
[----:B------:R-:W-:Y:S01]  /*965f0*/  ISETP.LT.AND P2, PT, R23, c[0x0][0x178], !P0 ;  /* 0x00005e0017007a0c */ /* 0x000fe20004741270 */
[C---:B------:R-:W-:Y:S01]  /*96600*/  IMAD.WIDE R8, R0.reuse, 0x2, R2 ;  /* 0x0000000200087825 */ /* 0x040fe200078e0202 */
[----:B------:R-:W-:-:S03]  /*96610*/  IADD3 R6, R0, c[0x0][0x198], RZ ;  /* 0x0000660000067a10 */ /* 0x000fc60007ffe0ff */
[----:B------:R-:W-:Y:S01]  /*96620*/  IMAD.WIDE R4, R0, 0x2, R24 ;  /* 0x0000000200047825 */ /* 0x000fe200078e0218 */
[----:B----4-:R-:W-:Y:S02]  /*96630*/  PRMT R12, R19, 0x7632, R12 ;  /* 0x00007632130c7816 */ /* 0x010fe4000000000c */
[----:B------:R-:W-:Y:S02]  /*96640*/  ISETP.LT.AND P0, PT, R29, c[0x0][0x178], !P0 ;  /* 0x00005e001d007a0c */ /* 0x000fe40004701270 */
[----:B------:R-:W-:Y:S01]  /*96650*/  IADD3 R0, R6, c[0x0][0x198], RZ ;  /* 0x0000660006007a10 */ /* 0x000fe20007ffe0ff */
[----:B--2---:R-:W-:Y:S01]  /*96660*/  @P6 STG.E.U16 [R8.64], R7 ;  /* 0x0000000708006986 */ /* 0x004fe2000c101506 */
[----:B------:R-:W-:-:S03]  /*96670*/  PRMT R10, R7, 0x7632, R10 ;  /* 0x00007632070a7816 */ /* 0x000fc6000000000a */
[----:B------:R0:W-:Y:S01]  /*96680*/  @P5 STG.E.U16 [R4.64], R19 ;  /* 0x0000001304005986 */ /* 0x0001e2000c101506 */
[----:B------:R-:W-:-:S03]  /*96690*/  ISETP.GE.AND P5, PT, R26, c[0x0][0x17c], PT ;  /* 0x00005f001a007a0c */ /* 0x000fc60003fa6270 */
[----:B------:R-:W2:Y:S01]  /*966a0*/  LDL.LU R26, [R1+0x1cc] ;  /* 0x0001cc00011a7983 */ /* 0x000ea20000300800 */
[----:B0-----:R-:W-:-:S03]  /*966b0*/  IMAD.WIDE R4, R6, 0x2, R2 ;  /* 0x0000000206047825 */ /* 0x001fc600078e0202 */
[----:B------:R-:W4:Y:S04]  /*966c0*/  LDL.LU R19, [R1+0x20c8] ;  /* 0x0020c80001137983 */ /* 0x000f280000300800 */
[----:B------:R5:W-:Y:S01]  /*966d0*/  @P2 STG.E.U16 [R4.64], R10 ;  /* 0x0000000a04002986 */ /* 0x000be2000c101506 */
[----:B---3--:R-:W-:-:S03]  /*966e0*/  ISETP.GE.AND P2, PT, R13, c[0x0][0x17c], PT ;  /* 0x00005f000d007a0c */ /* 0x008fc60003f46270 */
[----:B------:R-:W3:Y:S01]  /*966f0*/  LDL.LU R13, [R1+0x20c4] ;  /* 0x0020c400010d7983 */ /* 0x000ee20000300800 */
[----:B------:R-:W-:Y:S01]  /*96700*/  ISETP.LT.AND P6, PT, R23, c[0x0][0x178], !P3 ;  /* 0x00005e0017007a0c */ /* 0x000fe20005fc1270 */
[----:B------:R-:W-:Y:S01]  /*96710*/  IMAD.WIDE R6, R6, 0x2, R24 ;  /* 0x0000000206067825 */ /* 0x000fe200078e0218 */
[----:B------:R-:W-:-:S03]  /*96720*/  ISETP.LT.AND P3, PT, R29, c[0x0][0x178], !P3 ;  /* 0x00005e001d007a0c */ /* 0x000fc60005f61270 */
[----:B------:R-:W-:Y:S01]  /*96730*/  IMAD.WIDE R8, R0, 0x2, R2 ;  /* 0x0000000200087825 */ /* 0x000fe200078e0202 */
[----:B------:R0:W-:Y:S01]  /*96740*/  @P0 STG.E.U16 [R6.64], R12 ;  /* 0x0000000c06000986 */ /* 0x0001e2000c101506 */
[----:B------:R-:W-:Y:S02]  /*96750*/  ISETP.LT.AND P0, PT, R23, c[0x0][0x178], !P1 ;  /* 0x00005e0017007a0c */ /* 0x000fe40004f01270 */
[----:B-----5:R-:W-:Y:S01]  /*96760*/  PRMT R10, R18, 0x7632, R10 ;  /* 0x00007632120a7816 */ /* 0x020fe2000000000a */
[----:B------:R-:W-:-:S03]  /*96770*/  IMAD.WIDE R4, R0, 0x2, R24 ;  /* 0x0000000200047825 */ /* 0x000fc600078e0218 */
[----:B------:R1:W-:Y:S01]  /*96780*/  @P6 STG.E.U16 [R8.64], R18 ;  /* 0x0000001208006986 */ /* 0x0003e2000c101506 */
[----:B0-----:R-:W-:-:S03]  /*96790*/  IADD3 R6, R0, c[0x0][0x198], RZ ;  /* 0x0000660000067a10 */ /* 0x001fc60007ffe0ff */
[----:B------:R0:W-:Y:S04]  /*967a0*/  @P3 STG.E.U16 [R4.64], R27 ;  /* 0x0000001b04003986 */ /* 0x0001e8000c101506 */
[----:B-1----:R-:W5:Y:S01]  /*967b0*/  LDL.LU R18, [R1+0x20cc] ;  /* 0x0020cc0001127983 */ /* 0x002f620000300800 */
[----:B------:R-:W-:Y:S01]  /*967c0*/  PRMT R12, R27, 0x7632, R12 ;  /* 0x000076321b0c7816 */ /* 0x000fe2000000000c */
[----:B0-----:R-:W-:Y:S02]  /*967d0*/  IMAD.WIDE R4, R6, 0x2, R2 ;  /* 0x0000000206047825 */ /* 0x001fe400078e0202 */
[----:B------:R-:W5:Y:S04]  /*967e0*/  LDL.LU R27, [R1+0x1bc] ;  /* 0x0001bc00011b7983 */ /* 0x000f680000300800 */
[----:B------:R0:W-:Y:S01]  /*967f0*/  @P0 STG.E.U16 [R4.64], R10 ;  /* 0x0000000a04000986 */ /* 0x0001e2000c101506 */
[----:B---3--:R-:W-:-:S03]  /*96800*/  ISETP.GE.AND P0, PT, R13, c[0x0][0x17c], PT ;  /* 0x00005f000d007a0c */ /* 0x008fc60003f06270 */
[----:B------:R-:W3:Y:S01]  /*96810*/  LDL.LU R13, [R1+0x20d0] ;  /* 0x0020d000010d7983 */ /* 0x000ee20000300800 */
[----:B------:R-:W-:Y:S02]  /*96820*/  ISETP.LT.AND P1, PT, R29, c[0x0][0x178], !P1 ;  /* 0x00005e001d007a0c */ /* 0x000fe40004f21270 */
[----:B------:R-:W-:Y:S02]  /*96830*/  ISETP.LT.AND P6, PT, R23, c[0x0][0x178], !P4 ;  /* 0x00005e0017007a0c */ /* 0x000fe400067c1270 */
[----:B------:R-:W-:Y:S02]  /*96840*/  ISETP.LT.AND P4, PT, R29, c[0x0][0x178], !P4 ;  /* 0x00005e001d007a0c */ /* 0x000fe40006781270 */
[C---:B------:R-:W-:Y:S01]  /*96850*/  IADD3 R0, R6.reuse, c[0x0][0x198], RZ ;  /* 0x0000660006007a10 */ /* 0x040fe20007ffe0ff */
[----:B------:R-:W-:-:S04]  /*96860*/  IMAD.WIDE R6, R6, 0x2, R24 ;  /* 0x0000000206067825 */ /* 0x000fc800078e0218 */
[----:B------:R-:W-:-:S04]  /*96870*/  IMAD.WIDE R8, R0, 0x2, R2 ;  /* 0x0000000200087825 */ /* 0x000fc800078e0202 */
[----:B0-----:R-:W-:Y:S01]  /*96880*/  IMAD.WIDE R4, R0, 0x2, R24 ;  /* 0x0000000200047825 */ /* 0x001fe200078e0218 */
[----:B------:R0:W-:Y:S01]  /*96890*/  @P1 STG.E.U16 [R6.64], R12 ;  /* 0x0000000c06001986 */ /* 0x0001e2000c101506 */
[----:B------:R-:W-:-:S03]  /*968a0*/  ISETP.LT.AND P1, PT, R23, c[0x0][0x178], !P5 ;  /* 0x00005e0017007a0c */ /* 0x000fc60006f21270 */
[----:B--2---:R1:W-:Y:S01]  /*968b0*/  @P6 STG.E.U16 [R8.64], R26 ;  /* 0x0000001a08006986 */ /* 0x0043e2000c101506 */
[----:B----4-:R-:W-:-:S03]  /*968c0*/  ISETP.GE.AND P3, PT, R19, c[0x0][0x17c], PT ;  /* 0x00005f0013007a0c */ /* 0x010fc60003f66270 */
[----:B------:R2:W-:Y:S01]  /*968d0*/  @P4 STG.E.U16 [R4.64], R11 ;  /* 0x0000000b04004986 */ /* 0x0005e2000c101506 */
[----:B-----5:R-:W-:Y:S02]  /*968e0*/  ISETP.GE.AND P4, PT, R18, c[0x0][0x17c], PT ;  /* 0x00005f0012007a0c */ /* 0x020fe40003f86270 */
[----:B------:R-:W-:Y:S01]  /*968f0*/  PRMT R10, R26, 0x7632, R10 ;  /* 0x000076321a0a7816 */ /* 0x000fe2000000000a */
[----:B------:R-:W4:Y:S01]  /*96900*/  LDL.LU R18, [R1+0x1fc] ;  /* 0x0001fc0001127983 */ /* 0x000f220000300800 */
[----:B0-----:R-:W-:-:S03]  /*96910*/  IADD3 R6, R0, c[0x0][0x198], RZ ;  /* 0x0000660000067a10 */ /* 0x001fc60007ffe0ff */
[----:B------:R-:W5:Y:S04]  /*96920*/  LDL.LU R19, [R1+0x15c] ;  /* 0x00015c0001137983 */ /* 0x000f680000300800 */
[----:B-1----:R-:W4:Y:S01]  /*96930*/  LDL.LU R26, [R1+0x20d8] ;  /* 0x0020d800011a7983 */ /* 0x002f220000300800 */
[----:B--2---:R-:W-:-:S05]  /*96940*/  IMAD.WIDE R4, R6, 0x2, R2 ;  /* 0x0000000206047825 */ /* 0x004fca00078e0202 */
[----:B------:R0:W-:Y:S01]  /*96950*/  @P1 STG.E.U16 [R4.64], R10 ;  /* 0x0000000a04001986 */ /* 0x0001e2000c101506 */
[----:B---3--:R-:W-:-:S03]  /*96960*/  ISETP.GE.AND P1, PT, R13, c[0x0][0x17c], PT ;  /* 0x00005f000d007a0c */ /* 0x008fc60003f26270 */
[----:B------:R-:W2:Y:S04]  /*96970*/  LDL.LU R13, [R1+0x20d4] ;  /* 0x0020d400010d7983 */ /* 0x000ea80000300800 */
[----:B------:R-:W3:Y:S01]  /*96980*/  LDL.LU R12, [R1+0x20dc] ;  /* 0x0020dc00010c7983 */ /* 0x000ee20000300800 */
[----:B------:R-:W-:Y:S02]  /*96990*/  ISETP.LT.AND P5, PT, R29, c[0x0][0x178], !P5 ;  /* 0x00005e001d007a0c */ /* 0x000fe40006fa1270 */
[----:B------:R-:W-:Y:S02]  /*969a0*/  ISETP.LT.AND P6, PT, R23, c[0x0][0x178], !P2 ;  /* 0x00005e0017007a0c */ /* 0x000fe400057c1270 */
[----:B------:R-:W-:Y:S02]  /*969b0*/  ISETP.LT.AND P2, PT, R29, c[0x0][0x178], !P2 ;  /* 0x00005e001d007a0c */ /* 0x000fe40005741270 */
[C---:B------:R-:W-:Y:S01]  /*969c0*/  IADD3 R0, R6.reuse, c[0x0][0x198], RZ ;  /* 0x0000660006007a10 */ /* 0x040fe20007ffe0ff */
[----:B------:R-:W-:Y:S01]  /*969d0*/  IMAD.WIDE R6, R6, 0x2, R24 ;  /* 0x0000000206067825 */ /* 0x000fe200078e0218 */
[----:B------:R-:W-:-:S03]  /*969e0*/  PRMT R11, R11, 0x7632, R11 ;  /* 0x000076320b0b7816 */ /* 0x000fc6000000000b */
[C---:B------:R-:W-:Y:S02]  /*969f0*/  IMAD.WIDE R8, R0.reuse, 0x2, R2 ;  /* 0x0000000200087825 */ /* 0x040fe400078e0202 */
[----:B------:R1:W-:Y:S02]  /*96a00*/  @P5 STG.E.U16 [R6.64], R11 ;  /* 0x0000000b06005986 */ /* 0x0003e4000c101506 */
[----:B0-----:R-:W-:Y:S01]  /*96a10*/  IMAD.WIDE R4, R0, 0x2, R24 ;  /* 0x0000000200047825 */ /* 0x001fe200078e0218 */
[----:B------:R-:W-:Y:S01]  /*96a20*/  ISETP.LT.AND P5, PT, R23, c[0x0][0x178], !P3 ;  /* 0x00005e0017007a0c */ /* 0x000fe20005fa1270 */
[----:B------:R-:W-:Y:S01]  /*96a30*/  @P6 STG.E.U16 [R8.64], R27 ;  /* 0x0000001b08006986 */ /* 0x000fe2000c101506 */
[----:B------:R-:W-:Y:S02]  /*96a40*/  ISETP.LT.AND P3, PT, R29, c[0x0][0x178], !P3 ;  /* 0x00005e001d007a0c */ /* 0x000fe40005f61270 */
[----:B------:R-:W-:Y:S01]  /*96a50*/  ISETP.LT.AND P6, PT, R23, c[0x0][0x178], !P0 ;  /* 0x00005e0017007a0c */ /* 0x000fe200047c1270 */
[----:B------:R0:W-:Y:S01]  /*96a60*/  @P2 STG.E.U16 [R4.64], R15 ;  /* 0x0000000f04002986 */ /* 0x0001e2000c101506 */
[----:B------:R-:W-:-:S02]  /*96a70*/  ISETP.LT.AND P2, PT, R29, c[0x0][0x178], !P0 ;  /* 0x00005e001d007a0c */ /* 0x000fc40004741270 */
[----:B-1----:R-:W-:Y:S02]  /*96a80*/  IADD3 R6, R0, c[0x0][0x198], RZ ;  /* 0x0000660000067a10 */ /* 0x002fe40007ffe0ff */
[----:B------:R-:W-:Y:S02]  /*96a90*/  PRMT R11, R15, 0x7632, R11 ;  /* 0x000076320f0b7816 */ /* 0x000fe4000000000b */
[----:B----4-:R-:W-:Y:S01]  /*96aa0*/  ISETP.GE.AND P0, PT, R26, c[0x0][0x17c], PT ;  /* 0x00005f001a007a0c */ /* 0x010fe20003f06270 */
[----:B0-----:R-:W4:Y:S01]  /*96ab0*/  LDL.LU R15, [R1+0x20e0] ;  /* 0x0020e000010f7983 */ /* 0x001f220000300800 */
[----:B------:R-:W-:-:S03]  /*96ac0*/  IADD3 R0, R6, c[0x0][0x198], RZ ;  /* 0x0000660006007a10 */ /* 0x000fc60007ffe0ff */
[----:B------:R-:W4:Y:S01]  /*96ad0*/  LDL.LU R26, [R1+0x1ec] ;  /* 0x0001ec00011a7983 */ /* 0x000f220000300800 */
[----:B------:R-:W-:Y:S01]  /*96ae0*/  PRMT R10, R27, 0x7632, R10 ;  /* 0x000076321b0a7816 */ /* 0x000fe2000000000a */
[C---:B------:R-:W-:Y:S02]  /*96af0*/  IMAD.WIDE R4, R6.reuse, 0x2, R2 ;  /* 0x0000000206047825 */ /* 0x040fe400078e0202 */
[----:B------:R-:W4:Y:S02]  /*96b00*/  LDL.LU R27, [R1+0xdc] ;  /* 0x0000dc00011b7983 */ /* 0x000f240000300800 */
[----:B------:R-:W-:Y:S02]  /*96b10*/  IMAD.WIDE R6, R6, 0x2, R24 ;  /* 0x0000000206067825 */ /* 0x000fe400078e0218 */
[----:B------:R0:W-:Y:S02]  /*96b20*/  @P5 STG.E.U16 [R4.64], R10 ;  /* 0x0000000a04005986 */ /* 0x0001e4000c101506 */
[----:B------:R-:W-:-:S02]  /*96b30*/  IMAD.WIDE R8, R0, 0x2, R2 ;  /* 0x0000000200087825 */ /* 0x000fc400078e0202 */
[----:B------:R-:W-:Y:S04]  /*96b40*/  @P3 STG.E.U16 [R6.64], R11 ;  /* 0x0000000b06003986 */ /* 0x000fe8000c101506 */
[----:B------:R1:W-:Y:S01]  /*96b50*/  @P6 STG.E.U16 [R8.64], R18 ;  /* 0x0000001208006986 */ /* 0x0003e2000c101506 */
[----:B0-----:R-:W-:-:S05]  /*96b60*/  IMAD.WIDE R4, R0, 0x2, R24 ;  /* 0x0000000200047825 */ /* 0x001fca00078e0218 */
[----:B-----5:R0:W-:Y:S01]  /*96b70*/  @P2 STG.E.U16 [R4.64], R19 ;  /* 0x0000001304002986 */ /* 0x0201e2000c101506 */
[----:B-1----:R-:W-:Y:S02]  /*96b80*/  PRMT R8, R18, 0x7632, R8 ;  /* 0x0000763212087816 */ /* 0x002fe40000000008 */
[----:B------:R-:W-:Y:S02]  /*96b90*/  PRMT R9, R19, 0x7632, R9 ;  /* 0x0000763213097816 */ /* 0x000fe40000000009 */
[----:B--2---:R-:W-:Y:S02]  /*96ba0*/  ISETP.GE.AND P5, PT, R13, c[0x0][0x17c], PT ;  /* 0x00005f000d007a0c */ /* 0x004fe40003fa6270 */
[----:B------:R-:W2:Y:S01]  /*96bb0*/  LDL.LU R13, [R1+0x20e4] ;  /* 0x0020e400010d7983 */ /* 0x000ea20000300800 */
[----:B---3--:R-:W-:-:S03]  /*96bc0*/  ISETP.GE.AND P3, PT, R12, c[0x0][0x17c], PT ;  /* 0x00005f000c007a0c */ /* 0x008fc60003f66270 */
[----:B------:R-:W3:Y:S04]  /*96bd0*/  LDL.LU R12, [R1+0x20ec] ;  /* 0x0020ec00010c7983 */ /* 0x000ee80000300800 */
[----:B------:R-:W5:Y:S04]  /*96be0*/  LDL.LU R18, [R1+0x1dc] ;  /* 0x0001dc0001127983 */ /* 0x000f680000300800 */
[----:B------:R-:W2:Y:S04]  /*96bf0*/  LDL.LU R11, [R1+0x20e8] ;  /* 0x0020e800010b7983 */ /* 0x000ea80000300800 */
[----:B0-----:R-:W2:Y:S01]  /*96c00*/  LDL.LU R19, [R1+0x17c] ;  /* 0x00017c0001137983 */ /* 0x001ea20000300800 */
[----:B------:R-:W-:-:S02]  /*96c10*/  ISETP.LT.AND P6, PT, R23, c[0x0][0x178], !P4 ;  /* 0x00005e0017007a0c */ /* 0x000fc400067c1270 */
[----:B------:R-:W-:Y:S02]  /*96c20*/  ISETP.LT.AND P4, PT, R29, c[0x0][0x178], !P4 ;  /* 0x00005e001d007a0c */ /* 0x000fe40006781270 */
[----:B------:R-:W-:Y:S02]  /*96c30*/  IADD3 R0, R0, c[0x0][0x198], RZ ;  /* 0x0000660000007a10 */ /* 0x000fe40007ffe0ff */
[----:B------:R-:W-:-:S03]  /*96c40*/  ISETP.LT.AND P2, PT, R23, c[0x0][0x178], !P1 ;  /* 0x00005e0017007a0c */ /* 0x000fc60004f41270 */
[----:B------:R-:W-:-:S04]  /*96c50*/  IMAD.WIDE R4, R0, 0x2, R2 ;  /* 0x0000000200047825 */ /* 0x000fc800078e0202 */
[C---:B------:R-:W-:Y:S01]  /*96c60*/  IMAD.WIDE R6, R0.reuse, 0x2, R24 ;  /* 0x0000000200067825 */ /* 0x040fe200078e0218 */
[----:B------:R-:W-:Y:S01]  /*96c70*/  IADD3 R0, R0, c[0x0][0x198], RZ ;  /* 0x0000660000007a10 */ /* 0x000fe20007ffe0ff */
[----:B------:R0:W-:Y:S01]  /*96c80*/  @P6 STG.E.U16 [R4.64], R8 ;  /* 0x0000000804006986 */ /* 0x0001e2000c101506 */
[----:B------:R-:W-:-:S03]  /*96c90*/  ISETP.LT.AND P1, PT, R29, c[0x0][0x178], !P1 ;  /* 0x00005e001d007a0c */ /* 0x000fc60004f21270 */
[----:B------:R1:W-:Y:S01]  /*96ca0*/  @P4 STG.E.U16 [R6.64], R9 ;  /* 0x0000000906004986 */ /* 0x0003e2000c101506 */
[----:B------:R-:W-:Y:S02]  /*96cb0*/  ISETP.LT.AND P4, PT, R23, c[0x0][0x178], !P0 ;  /* 0x00005e0017007a0c */ /* 0x000fe40004781270 */
[----:B------:R-:W-:Y:S01]  /*96cc0*/  ISETP.LT.AND P0, PT, R29, c[0x0][0x178], !P0 ;  /* 0x00005e001d007a0c */ /* 0x000fe20004701270 */
[C---:B0-----:R-:W-:Y:S01]  /*96cd0*/  IMAD.WIDE R4, R0.reuse, 0x2, R2 ;  /* 0x0000000200047825 */ /* 0x041fe200078e0202 */
[----:B------:R-:W-:-:S04]  /*96ce0*/  IADD3 R8, R0, c[0x0][0x198], RZ ;  /* 0x0000660000087a10 */ /* 0x000fc80007ffe0ff */
[----:B----4-:R0:W-:Y:S01]  /*96cf0*/  @P2 STG.E.U16 [R4.64], R26 ;  /* 0x0000001a04002986 */ /* 0x0101e2000c101506 */
[----:B------:R-:W-:Y:S01]  /*96d00*/  ISETP.LT.AND P2, PT, R23, c[0x0][0x178], !P5 ;  /* 0x00005e0017007a0c */ /* 0x000fe20006f41270 */
[----:B-1----:R-:W-:Y:S01]  /*96d10*/  IMAD.WIDE R6, R0, 0x2, R24 ;  /* 0x0000000200067825 */ /* 0x002fe200078e0218 */
[----:B------:R-:W-:Y:S02]  /*96d20*/  PRMT R0, R26, 0x7632, R0 ;  /* 0x000076321a007816 */ /* 0x000fe40000000000 */
[C---:B------:R-:W-:Y:S02]  /*96d30*/  IADD3 R9, R8.reuse, c[0x0][0x198], RZ ;  /* 0x0000660008097a10 */ /* 0x040fe40007ffe0ff */
[----:B------:R1:W-:Y:S01]  /*96d40*/  @P1 STG.E.U16 [R6.64], R27 ;  /* 0x0000001b06001986 */ /* 0x0003e2000c101506 */
[----:B0-----:R-:W-:Y:S01]  /*96d50*/  IMAD.WIDE R4, R8, 0x2, R2 ;  /* 0x0000000208047825 */ /* 0x001fe200078e0202 */
[----:B------:R-:W-:-:S04]  /*96d60*/  PRMT R10, R27, 0x7632, R10 ;  /* 0x000076321b0a7816 */ /* 0x000fc8000000000a */
[----:B------:R0:W-:Y:S01]  /*96d70*/  @P4 STG.E.U16 [R4.64], R0 ;  /* 0x0000000004004986 */ /* 0x0001e2000c101506 */
[----:B-1----:R-:W-:-:S05]  /*96d80*/  IMAD.WIDE R6, R8, 0x2, R24 ;  /* 0x0000000208067825 */ /* 0x002fca00078e0218 */
[----:B------:R-:W-:Y:S01]  /*96d90*/  @P0 STG.E.U16 [R6.64], R10 ;  /* 0x0000000a06000986 */ /* 0x000fe2000c101506 */
[C---:B0-----:R-:W-:Y:S01]  /*96da0*/  IMAD.WIDE R4, R9.reuse, 0x2, R2 ;  /* 0x0000000209047825 */ /* 0x041fe200078e0202 */
[----:B------:R-:W-:-:S04]  /*96db0*/  IADD3 R0, R9, c[0x0][0x198], RZ ;  /* 0x0000660009007a10 */ /* 0x000fc80007ffe0ff */
[----:B-----5:R0:W-:Y:S04]  /*96dc0*/  @P2 STG.E.U16 [R4.64], R18 ;  /* 0x0000001204002986 */ /* 0x0201e8000c101506 */
[----:B--2---:R-:W-:Y:S01]  /*96dd0*/  STL [R1+0x2250], R19 ;  /* 0x0022501301007387 */ /* 0x004fe20000100800 */
[----:B0-----:R-:W-:-:S03]  /*96de0*/  IMAD.WIDE R4, R9, 0x2, R24 ;  /* 0x0000000209047825 */ /* 0x001fc600078e0218 */
[----:B------:R-:W-:Y:S01]  /*96df0*/  STL.64 [R1+0x2248], R16 ;  /* 0x0022481001007387 */ /* 0x000fe20000100a00 */
[----:B------:R-:W-:-:S03]  /*96e00*/  PRMT R9, R18, 0x7632, R9 ;  /* 0x0000763212097816 */ /* 0x000fc60000000009 */
[----:B------:R-:W0:Y:S01]  /*96e10*/  LDS.128 R16, [R28] ;  /* 0x000000001c107984 */ /* 0x000e220000000c00 */
[----:B---3--:R-:W-:-:S03]  /*96e20*/  ISETP.GE.AND P4, PT, R12, c[0x0][0x17c], PT ;  /* 0x00005f000c007a0c */ /* 0x008fc60003f86270 */
[----:B------:R-:W2:Y:S04]  /*96e30*/  LDL.LU R12, [R1+0x20f0] ;  /* 0x0020f000010c7983 */ /* 0x000ea80000300800 */
[----:B------:R-:W3:Y:S04]  /*96e40*/  LDL.LU R26, [R1+0x20c] ;  /* 0x00020c00011a7983 */ /* 0x000ee80000300800 */
[----:B------:R-:W4:Y:S04]  /*96e50*/  LDL.LU R27, [R1+0x18c] ;  /* 0x00018c00011b7983 */ /* 0x000f280000300800 */
[----:B0-----:R-:W-:Y:S04]  /*96e60*/  STL [R1+0x24], R17 ;  /* 0x0000241101007387 */ /* 0x001fe80000100800 */
[----:B------:R0:W-:Y:S04]  /*96e70*/  STL.64 [R1+0x28], R18 ;  /* 0x0000281201007387 */ /* 0x0001e80000100a00 */
[----:B0-----:R-:W5:Y:S01]  /*96e80*/  LDL.LU R19, [R1+0x2250] ;  /* 0x0022500001137983 */ /* 0x001f620000300800 */
[----:B------:R-:W-:-:S02]  /*96e90*/  ISETP.LT.AND P5, PT, R29, c[0x0][0x178], !P5 ;  /* 0x00005e001d007a0c */ /* 0x000fc40006fa1270 */
[----:B------:R-:W-:Y:S01]  /*96ea0*/  ISETP.GE.AND P2, PT, R11, c[0x0][0x17c], PT ;  /* 0x00005f000b007a0c */ /* 0x000fe20003f46270 */
[----:B------:R-:W-:Y:S01]  /*96eb0*/  IMAD.MOV.U32 R11, RZ, RZ, R16 ;  /* 0x000000ffff0b7224 */ /* 0x000fe200078e0010 */
[----:B------:R-:W-:Y:S01]  /*96ec0*/  ISETP.GE.AND P1, PT, R13, c[0x0][0x17c], PT ;  /* 0x00005f000d007a0c */ /* 0x000fe20003f26270 */
[----:B------:R-:W2:Y:S04]  /*96ed0*/  LDL.LU.64 R16, [R1+0x2248] ;  /* 0x0022480001107983 */ /* 0x000ea80000300a00 */
[----:B------:R-:W2:Y:S01]  /*96ee0*/  LDL.LU R13, [R1+0x20f4] ;  /* 0x0020f400010d7983 */ /* 0x000ea20000300800 */
[----:B-----5:R-:W-:-:S03]  /*96ef0*/  PRMT R8, R19, 0x7632, R8 ;  /* 0x0000763213087816 */ /* 0x020fc60000000008 */
[----:B------:R0:W-:Y:S04]  /*96f00*/  @P5 STG.E.U16 [R4.64], R19 ;  /* 0x0000001304005986 */ /* 0x0001e8000c101506 */
[----:B0-----:R-:W5:Y:S01]  /*96f10*/  LDL.LU R19, [R1+0x210] ;  /* 0x0002100001137983 */ /* 0x001f620000300800 */
[----:B------:R-:W-:Y:S02]  /*96f20*/  LOP3.LUT R18, R28, 0x20, RZ, 0x3c, !PT ;  /* 0x000000201c127812 */ /* 0x000fe400078e3cff */
[----:B------:R-:W-:Y:S02]  /*96f30*/  ISETP.LT.AND P0, PT, R23, c[0x0][0x178], !P3 ;  /* 0x00005e0017007a0c */ /* 0x000fe40005f01270 */
[----:B------:R-:W-:Y:S02]  /*96f40*/  ISETP.GE.AND P6, PT, R15, c[0x0][0x17c], PT ;  /* 0x00005f000f007a0c */ /* 0x000fe40003fc6270 */
[----:B------:R-:W-:-:S02]  /*96f50*/  ISETP.LT.AND P3, PT, R29, c[0x0][0x178], !P3 ;  /* 0x00005e001d007a0c */ /* 0x000fc40005f61270 */
[----:B------:R-:W-:Y:S01]  /*96f60*/  ISETP.LT.AND P5, PT, R23, c[0x0][0x178], !P6 ;  /* 0x00005e0017007a0c */ /* 0x000fe200077a1270 */
[----:B------:R-:W-:-:S04]  /*96f70*/  IMAD.WIDE R6, R0, 0x2, R2 ;  /* 0x0000000200067825 */ /* 0x000fc800078e0202 */
[C---:B------:R-:W-:Y:S01]  /*96f80*/  IMAD.WIDE R4, R0.reuse, 0x2, R24 ;  /* 0x0000000200047825 */ /* 0x040fe200078e0218 */
[----:B------:R-:W-:Y:S01]  /*96f90*/  IADD3 R0, R0, c[0x0][0x198], RZ ;  /* 0x0000660000007a10 */ /* 0x000fe20007ffe0ff */
[----:B------:R0:W-:Y:S04]  /*96fa0*/  @P0 STG.E.U16 [R6.64], R9 ;  /* 0x0000000906000986 */ /* 0x0001e8000c101506 */
[----:B------:R3:W-:Y:S01]  /*96fb0*/  @P3 STG.E.U16 [R4.64], R8 ;  /* 0x0000000804003986 */ /* 0x0007e2000c101506 */
[----:B0-----:R-:W-:Y:S01]  /*96fc0*/  IMAD.WIDE R6, R0, 0x2, R2 ;  /* 0x0000000200067825 */ /* 0x001fe200078e0202 */
[----:B---3--:R-:W-:-:S04]  /*96fd0*/  PRMT R5, R26, 0x7632, R5 ;  /* 0x000076321a057816 */ /* 0x008fc80000000005 */
[----:B------:R0:W-:Y:S02]  /*96fe0*/  @P5 STG.E.U16 [R6.64], R26 ;  /* 0x0000001a06005986 */ /* 0x0001e4000c101506 */
[----:B0-----:R-:W-:Y:S02]  /*96ff0*/  LOP3.LUT R26, R28, 0x40, RZ, 0x3c, !PT ;  /* 0x000000401c1a7812 */ /* 0x001fe400078e3cff */
[----:B------:R-:W-:Y:S01]  /*97000*/  ISETP.LT.AND P6, PT, R29, c[0x0][0x178], !P6 ;  /* 0x00005e001d007a0c */ /* 0x000fe200077c1270 */
[C---:B------:R-:W-:Y:S01]  /*97010*/  IMAD.WIDE R8, R0.reuse, 0x2, R24 ;  /* 0x0000000200087825 */ /* 0x040fe200078e0218 */
[----:B------:R-:W-:Y:S02]  /*97020*/  IADD3 R10, R0, c[0x0][0x198], RZ ;  /* 0x00006600000a7a10 */ /* 0x000fe40007ffe0ff */
[----:B--2---:R-:W-:Y:S02]  /*97030*/  ISETP.GE.AND P0, PT, R12, c[0x0][0x17c], PT ;  /* 0x00005f000c007a0c */ /* 0x004fe40003f06270 */
[C---:B------:R-:W-:Y:S01]  /*97040*/  IADD3 R0, R10.reuse, c[0x0][0x198], RZ ;  /* 0x000066000a007a10 */ /* 0x040fe20007ffe0ff */
[----:B------:R-:W-:Y:S01]  /*97050*/  IMAD.WIDE R6, R10, 0x2, R2 ;  /* 0x000000020a067825 */ /* 0x000fe200078e0202 */
[----:B----4-:R-:W-:-:S05]  /*97060*/  PRMT R4, R27, 0x7632, R4 ;  /* 0x000076321b047816 */ /* 0x010fca0000000004 */
[----:B------:R0:W-:Y:S02]  /*97070*/  @P6 STG.E.U16 [R8.64], R27 ;  /* 0x0000001b08006986 */ /* 0x0001e4000c101506 */
[----:B0-----:R-:W-:Y:S02]  /*97080*/  IMAD.WIDE R8, R10, 0x2, R24 ;  /* 0x000000020a087825 */ /* 0x001fe400078e0218 */
[----:B-----5:R-:W-:Y:S04]  /*97090*/  STL [R1+0x2240], R19 ;  /* 0x0022401301007387 */ /* 0x020fe80000100800 */
[----:B------:R-:W-:Y:S04]  /*970a0*/  STL.64 [R1+0x2238], R16 ;  /* 0x0022381001007387 */ /* 0x000fe80000100a00 */
[----:B------:R-:W0:Y:S04]  /*970b0*/  LDS.128 R16, [R18] ;  /* 0x0000000012107984 */ /* 0x000e280000000c00 */
[----:B0-----:R-:W-:Y:S01]  /*970c0*/  STL [R1+0x34], R17 ;  /* 0x0000341101007387 */ /* 0x001fe20000100800 */
[----:B------:R-:W-:-:S03]  /*970d0*/  IMAD.MOV.U32 R15, RZ, RZ, R16 ;  /* 0x000000ffff0f7224 */ /* 0x000fc600078e0010 */
[----:B------:R-:W-:Y:S04]  /*970e0*/  STL.64 [R1+0x38], R18 ;  /* 0x0000381201007387 */ /* 0x000fe80000100a00 */
[----:B------:R-:W0:Y:S04]  /*970f0*/  LDS.128 R16, [R26] ;  /* 0x000000001a107984 */ /* 0x000e280000000c00 */
[----:B------:R-:W2:Y:S04]  /*97100*/  LDL.LU R12, [R1+0x20f8] ;  /* 0x0020f800010c7983 */ /* 0x000ea80000300800 */
[----:B------:R-:W3:Y:S04]  /*97110*/  LDL.LU R10, [R1+0x20fc] ;  /* 0x0020fc00010a7983 */ /* 0x000ee80000300800 */
[----:B------:R-:W4:Y:S04]  /*97120*/  LDL.LU R27, [R1+0x220] ;  /* 0x00022000011b7983 */ /* 0x000f280000300800 */
[----:B0-----:R-:W-:Y:S04]  /*97130*/  STL [R1+0x14], R17 ;  /* 0x0000141101007387 */ /* 0x001fe80000100800 */
[----:B------:R0:W-:Y:S04]  /*97140*/  STL.64 [R1+0x18], R18 ;  /* 0x0000181201007387 */ /* 0x0001e80000100a00 */
[----:B0-----:R-:W5:Y:S01]  /*97150*/  LDL.LU R19, [R1+0x2240] ;  /* 0x0022400001137983 */ /* 0x001f620000300800 */
[----:B------:R-:W-:-:S02]  /*97160*/  ISETP.LT.AND P3, PT, R23, c[0x0][0x178], !P1 ;  /* 0x00005e0017007a0c */ /* 0x000fc40004f61270 */
[----:B------:R-:W-:Y:S02]  /*97170*/  ISETP.LT.AND P1, PT, R29, c[0x0][0x178], !P1 ;  /* 0x00005e001d007a0c */ /* 0x000fe40004f21270 */
[----:B------:R-:W-:Y:S02]  /*97180*/  ISETP.LT.AND P5, PT, R23, c[0x0][0x178], !P4 ;  /* 0x00005e0017007a0c */ /* 0x000fe400067a1270 */
[----:B------:R-:W-:-:S07]  /*97190*/  ISETP.LT.AND P4, PT, R29, c[0x0][0x178], !P4 ;  /* 0x00005e001d007a0c */ /* 0x000fce0006781270 */
[----:B------:R0:W-:Y:S01]  /*971a0*/  @P3 STG.E.U16 [R6.64], R5 ;  /* 0x0000000506003986 */ /* 0x0001e2000c101506 */
[----:B------:R-:W-:-:S03]  /*971b0*/  ISETP.LT.AND P3, PT, R23, c[0x0][0x178], !P2 ;  /* 0x00005e0017007a0c */ /* 0x000fc60005761270 */
[----:B------:R1:W-:Y:S01]  /*971c0*/  @P1 STG.E.U16 [R8.64], R4 ;  /* 0x0000000408001986 */ /* 0x0003e2000c101506 */
[C---:B0-----:R-:W-:Y:S01]  /*971d0*/  IMAD.WIDE R6, R0.reuse, 0x2, R2 ;  /* 0x0000000200067825 */ /* 0x041fe200078e0202 */
[----:B-1----:R-:W-:-:S03]  /*971e0*/  IADD3 R4, R0, c[0x0][0x198], RZ ;  /* 0x0000660000047a10 */ /* 0x002fc60007ffe0ff */
[----:B------:R-:W-:Y:S01]  /*971f0*/  IMAD.WIDE R8, R0, 0x2, R24 ;  /* 0x0000000200087825 */ /* 0x000fe200078e0218 */
[----:B------:R-:W-:-:S03]  /*97200*/  ISETP.LT.AND P2, PT, R29, c[0x0][0x178], !P2 ;  /* 0x00005e001d007a0c */ /* 0x000fc60005741270 */
[----:B------:R-:W-:Y:S02]  /*97210*/  IMAD.MOV.U32 R18, RZ, RZ, R16 ;  /* 0x000000ffff127224 */ /* 0x000fe400078e0010 */
[----:B------:R-:W2:Y:S04]  /*97220*/  LDL.LU.64 R16, [R1+0x2238] ;  /* 0x0022380001107983 */ /* 0x000ea80000300a00 */
[----:B-----5:R0:W-:Y:S01]  /*97230*/  @P5 STG.E.U16 [R6.64], R19 ;  /* 0x0000001306005986 */ /* 0x0201e2000c101506 */
[----:B------:R-:W-:Y:S02]  /*97240*/  PRMT R5, R19, 0x7632, R5 ;  /* 0x0000763213057816 */ /* 0x000fe40000000005 */
[----:B------:R-:W-:Y:S01]  /*97250*/  ISETP.LT.AND P5, PT, R23, c[0x0][0x178], !P0 ;  /* 0x00005e0017007a0c */ /* 0x000fe200047a1270 */
[----:B------:R-:W-:Y:S01]  /*97260*/  @P4 STG.E.U16 [R8.64], R11 ;  /* 0x0000000b08004986 */ /* 0x000fe2000c101506 */
[----:B------:R-:W-:-:S03]  /*97270*/  ISETP.LT.AND P0, PT, R29, c[0x0][0x178], !P0 ;  /* 0x00005e001d007a0c */ /* 0x000fc60004701270 */
[----:B------:R-:W5:Y:S01]  /*97280*/  LDL.LU R29, [R1+0x230] ;  /* 0x00023000011d7983 */ /* 0x000f620000300800 */
[----:B0-----:R-:W-:-:S05]  /*97290*/  IMAD.WIDE R6, R4, 0x2, R2 ;  /* 0x0000000204067825 */ /* 0x001fca00078e0202 */
[----:B------:R0:W-:Y:S04]  /*972a0*/  @P3 STG.E.U16 [R6.64], R5 ;  /* 0x0000000506003986 */ /* 0x0001e8000c101506 */
[----:B0-----:R-:W2:Y:S01]  /*972b0*/  LDL.LU R6, [R1+0x2100] ;  /* 0x0021000001067983 */ /* 0x001ea20000300800 */
[----:B------:R-:W-:Y:S01]  /*972c0*/  LOP3.LUT R7, R28, 0x60, RZ, 0x3c, !PT ;  /* 0x000000601c077812 */ /* 0x000fe200078e3cff */
[C---:B------:R-:W-:Y:S01]  /*972d0*/  IMAD.WIDE R8, R4.reuse, 0x2, R24 ;  /* 0x0000000204087825 */ /* 0x040fe200078e0218 */
[----:B------:R-:W-:Y:S01]  /*972e0*/  IADD3 R0, R4, c[0x0][0x198], RZ ;  /* 0x0000660004007a10 */ /* 0x000fe20007ffe0ff */
[----:B------:R-:W3:Y:S01]  /*972f0*/  LDL.LU R19, [R1+0x2104] ;  /* 0x0021040001137983 */ /* 0x000ee20000300800 */
[----:B--2---:R-:W-:-:S03]  /*97300*/  ISETP.GE.AND P3, PT, R6, c[0x0][0x17c], PT ;  /* 0x00005f0006007a0c */ /* 0x004fc60003f66270 */
[----:B------:R-:W0:Y:S04]  /*97310*/  LDS.128 R4, [R7] ;  /* 0x0000000007047984 */ /* 0x000e280000000c00 */
[----:B0-----:R0:W-:Y:S04]  /*97320*/  STL [R1+0x2230], R5 ;  /* 0x0022300501007387 */ /* 0x0011e80000100800 */
[----:B0-----:R-:W2:Y:S04]  /*97330*/  LDL R5, [R1+0xcac] ;  /* 0x000cac0001057983 */ /* 0x001ea80000100800 */
[----:B------:R-:W-:Y:S04]  /*97340*/  STL [R1+0x21f0], R6 ;  /* 0x0021f00601007387 */ /* 0x000fe80000100800 */
[----:B------:R0:W-:Y:S04]  /*97350*/  STL [R1+0x21ec], R7 ;  /* 0x0021ec0701007387 */ /* 0x0001e80000100800 */
[----:B0-----:R-:W5:Y:S01]  /*97360*/  LDL.LU R7, [R1+0x2108] ;  /* 0x0021080001077983 */ /* 0x001f620000300800 */
[----:B------:R-:W-:-:S02]  /*97370*/  PRMT R14, R11, 0x7632, R14 ;  /* 0x000076320b0e7816 */ /* 0x000fc4000000000e */
[----:B------:R-:W-:Y:S02]  /*97380*/  ISETP.GE.AND P6, PT, R13, c[0x0][0x17c], PT ;  /* 0x00005f000d007a0c */ /* 0x000fe40003fc6270 */
[----:B---3--:R-:W-:Y:S01]  /*97390*/  ISETP.GE.AND P4, PT, R10, c[0x0][0x17c], PT ;  /* 0x00005f000a007a0c */ /* 0x008fe20003f86270 */
[----:B------:R-:W-:Y:S01]  /*973a0*/  IMAD.WIDE R10, R0, 0x2, R2 ;  /* 0x00000002000a7825 */ /* 0x000fe200078e0202 */
[----:B------:R-:W-:Y:S01]  /*973b0*/  @P2 STG.E.U16 [R8.64], R14 ;  /* 0x0000000e08002986 */ /* 0x000fe2000c101506 */
[----:B------:R-:W-:-:S03]  /*973c0*/  ISETP.LT.AND P2, PT, R23, c[0x0][0x178], !P6 ;  /* 0x00005e0017007a0c */ /* 0x000fc60007741270 */
[----:B----4-:R0:W-:Y:S01]  /*973d0*/  @P5 STG.E.U16 [R10.64], R27 ;  /* 0x0000001b0a005986 */ /* 0x0101e2000c101506 */
[----:B------:R-:W-:Y:S01]  /*973e0*/  ISETP.GE.AND P1, PT, R12, c[0x0][0x17c], PT ;  /* 0x00005f000c007a0c */ /* 0x000fe20003f26270 */
[C---:B------:R-:W-:Y:S01]  /*973f0*/  IMAD.WIDE R12, R0.reuse, 0x2, R24 ;  /* 0x00000002000c7825 */ /* 0x040fe200078e0218 */
[----:B------:R-:W-:Y:S02]  /*97400*/  PRMT R16, R27, 0x7632, R16 ;  /* 0x000076321b107816 */ /* 0x000fe40000000010 */
[----:B------:R-:W-:Y:S02]  /*97410*/  PRMT R17, R15, 0x7632, R17 ;  /* 0x000076320f117816 */ /* 0x000fe40000000011 */
[----:B0-----:R-:W-:-:S04]  /*97420*/  IADD3 R10, R0, c[0x0][0x198], RZ ;  /* 0x00006600000a7a10 */ /* 0x001fc80007ffe0ff */
[C---:B------:R-:W-:Y:S01]  /*97430*/  IADD3 R0, R10.reuse, c[0x0][0x198], RZ ;  /* 0x000066000a007a10 */ /* 0x040fe20007ffe0ff */
[C---:B------:R-:W-:Y:S01]  /*97440*/  IMAD.WIDE R8, R10.reuse, 0x2, R2 ;  /* 0x000000020a087825 */ /* 0x040fe200078e0202 */
[----:B------:R-:W-:Y:S03]  /*97450*/  @P0 STG.E.U16 [R12.64], R15 ;  /* 0x0000000f0c000986 */ /* 0x000fe6000c101506 */
[----:B------:R-:W-:Y:S01]  /*97460*/  IMAD.WIDE R10, R10, 0x2, R24 ;  /* 0x000000020a0a7825 */ /* 0x000fe200078e0218 */
[----:B------:R-:W-:Y:S01]  /*97470*/  @P2 STG.E.U16 [R8.64], R16 ;  /* 0x0000001008002986 */ /* 0x000fe2000c101506 */
[----:B------:R-:W-:-:S03]  /*97480*/  ISETP.GE.AND P0, PT, R19, c[0x0][0x17c], PT ;  /* 0x00005f0013007a0c */ /* 0x000fc60003f06270 */
[----:B------:R-:W3:Y:S04]  /*97490*/  LDL.LU R19, [R1+0x210c] ;  /* 0x00210c0001137983 */ /* 0x000ee80000300800 */
[----:B------:R-:W4:Y:S01]  /*974a0*/  LDL.LU R27, [R1+0x250] ;  /* 0x00025000011b7983 */ /* 0x000f220000300800 */
[----:B--2---:R-:W-:-:S13]  /*974b0*/  ISETP.LT.AND P6, PT, R5, c[0x0][0x178], !P6 ;  /* 0x00005e0005007a0c */ /* 0x004fda00077c1270 */
[----:B------:R-:W-:Y:S04]  /*974c0*/  @P6 STG.E.U16 [R10.64], R17 ;  /* 0x000000110a006986 */ /* 0x000fe8000c101506 */
[----:B------:R-:W0:Y:S01]  /*974d0*/  LDS.128 R8, [R28+0x800] ;  /* 0x000800001c087984 */ /* 0x000e220000000c00 */
[----:B-----5:R-:W-:-:S03]  /*974e0*/  ISETP.GE.AND P2, PT, R7, c[0x0][0x17c], PT ;  /* 0x00005f0007007a0c */ /* 0x020fc60003f46270 */
[----:B------:R-:W2:Y:S04]  /*974f0*/  LDL.LU R7, [R1+0x2110] ;  /* 0x0021100001077983 */ /* 0x000ea80000300800 */
[----:B0-----:R0:W-:Y:S04]  /*97500*/  STL [R1+0x21f4], R11 ;  /* 0x0021f40b01007387 */ /* 0x0011e80000100800 */
[----:B0-----:R-:W5:Y:S01]  /*97510*/  LDL R11, [R1+0xca8] ;  /* 0x000ca800010b7983 */ /* 0x001f620000100800 */
[----:B------:R-:W-:Y:S02]  /*97520*/  ISETP.LT.AND P5, PT, R23, c[0x0][0x178], !P1 ;  /* 0x00005e0017007a0c */ /* 0x000fe40004fa1270 */
[----:B------:R-:W-:Y:S01]  /*97530*/  ISETP.LT.AND P1, PT, R5, c[0x0][0x178], !P1 ;  /* 0x00005e0005007a0c */ /* 0x000fe20004f21270 */
[----:B------:R-:W0:Y:S01]  /*97540*/  S2R R28, SR_TID.X ;  /* 0x00000000001c7919 */ /* 0x000e220000002100 */
[----:B------:R-:W-:-:S04]  /*97550*/  IMAD.WIDE R12, R0, 0x2, R2 ;  /* 0x00000002000c7825 */ /* 0x000fc800078e0202 */
[----:B------:R-:W-:-:S05]  /*97560*/  IMAD.WIDE R14, R0, 0x2, R24 ;  /* 0x00000002000e7825 */ /* 0x000fca00078e0218 */
[----:B------:R-:W-:Y:S01]  /*97570*/  @P5 STG.E.U16 [R12.64], R29 ;  /* 0x0000001d0c005986 */ /* 0x000fe2000c101506 */
[----:B------:R-:W-:-:S03]  /*97580*/  ISETP.LT.AND P5, PT, R23, c[0x0][0x178], !P4 ;  /* 0x00005e0017007a0c */ /* 0x000fc600067a1270 */
[----:B------:R1:W-:Y:S01]  /*97590*/  @P1 STG.E.U16 [R14.64], R18 ;  /* 0x000000120e001986 */ /* 0x0003e2000c101506 */
[----:B------:R-:W-:Y:S02]  /*975a0*/  PRMT R20, R29, 0x7632, R20 ;  /* 0x000076321d147816 */ /* 0x000fe40000000014 */
[----:B-1----:R-:W-:Y:S01]  /*975b0*/  IADD3 R14, R0, c[0x0][0x198], RZ ;  /* 0x00006600000e7a10 */ /* 0x002fe20007ffe0ff */
[----:B------:R-:W4:Y:S04]  /*975c0*/  LDL.LU R29, [R1+0x270] ;  /* 0x00027000011d7983 */ /* 0x000f280000300800 */
[----:B------:R-:W-:Y:S01]  /*975d0*/  IMAD.WIDE R12, R14, 0x2, R2 ;  /* 0x000000020e0c7825 */ /* 0x000fe200078e0202 */
[----:B------:R-:W-:Y:S01]  /*975e0*/  ISETP.LT.AND P4, PT, R5, c[0x0][0x178], !P4 ;  /* 0x00005e0005007a0c */ /* 0x000fe20006781270 */
[----:B------:R-:W4:Y:S04]  /*975f0*/  LDL.LU R23, [R1+0x2118] ;  /* 0x0021180001177983 */ /* 0x000f280000300800 */
[----:B------:R0:W-:Y:S02]  /*97600*/  @P5 STG.E.U16 [R12.64], R20 ;  /* 0x000000140c005986 */ /* 0x0001e4000c101506 */
[C---:B0-----:R-:W-:Y:S01]  /*97610*/  LOP3.LUT R13, R28.reuse, 0x7f, RZ, 0xc0, !PT ;  /* 0x0000007f1c0d7812 */ /* 0x041fe200078ec0ff */
[----:B------:R-:W-:-:S05]  /*97620*/  IMAD.SHL.U32 R28, R28, 0x800, RZ ;  /* 0x000008001c1c7824 */ /* 0x000fca00078e00ff */
[----:B------:R-:W-:Y:S02]  /*97630*/  LOP3.LUT R28, R28, 0x3000, RZ, 0xc0, !PT ;  /* 0x000030001c1c7812 */ /* 0x000fe400078ec0ff */
[----:B------:R-:W-:-:S03]  /*97640*/  IADD3 R0, R14, c[0x0][0x198], RZ ;  /* 0x000066000e007a10 */ /* 0x000fc60007ffe0ff */
[----:B------:R-:W-:Y:S01]  /*97650*/  IMAD R28, R13, 0x10, R28 ;  /* 0x000000100d1c7824 */ /* 0x000fe200078e021c */
[----:B------:R-:W-:Y:S01]  /*97660*/  PRMT R21, R18, 0x7632, R21 ;  /* 0x0000763212157816 */ /* 0x000fe20000000015 */
[----:B------:R-:W-:-:S03]  /*97670*/  IMAD.WIDE R14, R14, 0x2, R24 ;  /* 0x000000020e0e7825 */ /* 0x000fc600078e0218 */
[----:B------:R-:W-:Y:S02]  /*97680*/  LOP3.LUT R28, R28, 0x20, RZ, 0x3c, !PT ;  /* 0x000000201c1c7812 */ /* 0x000fe400078e3cff */
[----:B------:R-:W-:Y:S04]  /*97690*/  @P4 STG.E.U16 [R14.64], R21 ;  /* 0x000000150e004986 */ /* 0x000fe8000c101506 */
[----:B------:R-:W0:Y:S01]  /*976a0*/  LDS.128 R12, [R28+0x800] ;  /* 0x000800001c0c7984 */ /* 0x000e220000000c00 */
[----:B---3--:R-:W-:Y:S01]  /*976b0*/  ISETP.GE.AND P1, PT, R19, c[0x0][0x17c], PT ;  /* 0x00005f0013007a0c */ /* 0x008fe20003f26270 */
[----:B------:R-:W-:-:S04]  /*976c0*/  IMAD.WIDE R16, R0, 0x2, R2 ;  /* 0x0000000200107825 */ /* 0x000fc800078e0202 */
[----:B------:R-:W-:Y:S01]  /*976d0*/  IMAD.WIDE R18, R0, 0x2, R24 ;  /* 0x0000000200127825 */ /* 0x000fe200078e0218 */
[----:B--2---:R-:W-:Y:S02]  /*976e0*/  ISETP.GE.AND P5, PT, R7, c[0x0][0x17c], PT ;  /* 0x00005f0007007a0c */ /* 0x004fe40003fa6270 */
[----:B------:R-:W2:Y:S04]  /*976f0*/  LDL.LU R7, [R1+0x2114] ;  /* 0x0021140001077983 */ /* 0x000ea80000300800 */
[----:B0-----:R-:W-:Y:S01]  /*97700*/  STL.64 [R1+0x21f8], R14 ;  /* 0x0021f80e01007387 */ /* 0x001fe20000100a00 */
[----:B-----5:R-:W-:Y:S02]  /*97710*/  ISETP.LT.AND P6, PT, R11, c[0x0][0x178], !P3 ;  /* 0x00005e000b007a0c */ /* 0x020fe40005fc1270 */
[----:B------:R-:W-:-:S11]  /*97720*/  ISETP.LT.AND P3, PT, R5, c[0x0][0x178], !P3 ;  /* 0x00005e0005007a0c */ /* 0x000fd60005f61270 */
[----:B----4-:R-:W-:Y:S04]  /*97730*/  @P6 STG.E.U16 [R16.64], R27 ;  /* 0x0000001b10006986 */ /* 0x010fe8000c101506 */
[----:B------:R0:W-:Y:S02]  /*97740*/  @P3 STG.E.U16 [R18.64], R4 ;  /* 0x0000000412003986 */ /* 0x0001e4000c101506 */
[----:B0-----:R-:W-:Y:S02]  /*97750*/  PRMT R4, R27, 0x7632, R4 ;  /* 0x000076321b047816 */ /* 0x001fe40000000004 */
[----:B------:R-:W3:Y:S04]  /*97760*/  LDL.LU R27, [R1+0x280] ;  /* 0x00028000011b7983 */ /* 0x000ee80000300800 */
[----:B------:R-:W4:Y:S04]  /*97770*/  LDL.LU R15, [R1+0x2120] ;  /* 0x00212000010f7983 */ /* 0x000f280000300800 */
[----:B------:R-:W5:Y:S01]  /*97780*/  LDL.LU R14, [R1+0x211c] ;  /* 0x00211c00010e7983 */ /* 0x000f620000300800 */
[----:B------:R-:W-:-:S02]  /*97790*/  ISETP.LT.AND P3, PT, R11, c[0x0][0x178], !P0 ;  /* 0x00005e000b007a0c */ /* 0x000fc40004761270 */
[----:B------:R-:W-:Y:S02]  /*977a0*/  ISETP.LT.AND P0, PT, R5, c[0x0][0x178], !P0 ;  /* 0x00005e0005007a0c */ /* 0x000fe40004701270 */
[----:B------:R-:W-:Y:S02]  /*977b0*/  IADD3 R18, R0, c[0x0][0x198], RZ ;  /* 0x0000660000127a10 */ /* 0x000fe40007ffe0ff */
[----:B------:R-:W-:Y:S02]  /*977c0*/  ISETP.LT.AND P4, PT, R11, c[0x0][0x178], !P2 ;  /* 0x00005e000b007a0c */ /* 0x000fe40005781270 */
[C---:B------:R-:W-:Y:S01]  /*977d0*/  IADD3 R0, R18.reuse, c[0x0][0x198], RZ ;  /* 0x0000660012007a10 */ /* 0x040fe20007ffe0ff */
[----:B------:R-:W-:Y:S01]  /*977e0*/  IMAD.WIDE R16, R18, 0x2, R2 ;  /* 0x0000000212107825 */ /* 0x000fe200078e0202 */
[----:B------:R-:W-:Y:S02]  /*977f0*/  ISETP.LT.AND P2, PT, R5, c[0x0][0x178], !P2 ;  /* 0x00005e0005007a0c */ /* 0x000fe40005741270 */
[----:B------:R-:W-:Y:S01]  /*97800*/  PRMT R22, R4, 0x7632, R22 ;  /* 0x0000763204167816 */ /* 0x000fe20000000016 */
[----:B------:R-:W-:Y:S01]  /*97810*/  IMAD.WIDE R18, R18, 0x2, R24 ;  /* 0x0000000212127825 */ /* 0x000fe200078e0218 */
[----:B------:R0:W-:Y:S03]  /*97820*/  @P3 STG.E.U16 [R16.64], R4 ;  /* 0x0000000410003986 */ /* 0x0001e6000c101506 */
[----:B------:R-:W-:Y:S01]  /*97830*/  IMAD.WIDE R20, R0, 0x2, R2 ;  /* 0x0000000200147825 */ /* 0x000fe200078e0202 */
[----:B------:R-:W-:Y:S04]  /*97840*/  @P0 STG.E.U16 [R18.64], R22 ;  /* 0x0000001612000986 */ /* 0x000fe8000c101506 */
[----:B------:R1:W-:Y:S01]  /*97850*/  @P4 STG.E.U16 [R20.64], R29 ;  /* 0x0000001d14004986 */ /* 0x0003e2000c101506 */
[----:B0-----:R-:W-:-:S03]  /*97860*/  PRMT R4, R29, 0x7632, R4 ;  /* 0x000076321d047816 */ /* 0x001fc60000000004 */
[----:B------:R-:W0:Y:S01]  /*97870*/  LDS.128 R16, [R26+0x800] ;  /* 0x000800001a107984 */ /* 0x000e220000000c00 */
[----:B-1----:R-:W-:-:S05]  /*97880*/  IMAD.WIDE R20, R0, 0x2, R24 ;  /* 0x0000000200147825 */ /* 0x002fca00078e0218 */
[----:B------:R1:W-:Y:S01]  /*97890*/  @P2 STG.E.U16 [R20.64], R8 ;  /* 0x0000000814002986 */ /* 0x0003e2000c101506 */
[----:B------:R-:W-:Y:S02]  /*978a0*/  ISETP.LT.AND P0, PT, R11, c[0x0][0x178], !P1 ;  /* 0x00005e000b007a0c */ /* 0x000fe40004f01270 */
[----:B------:R-:W-:-:S05]  /*978b0*/  IADD3 R22, R0, c[0x0][0x198], RZ ;  /* 0x0000660000167a10 */ /* 0x000fca0007ffe0ff */
[----:B-1----:R-:W-:-:S06]  /*978c0*/  IMAD.WIDE R20, R22, 0x2, R2 ;  /* 0x0000000216147825 */ /* 0x002fcc00078e0202 */
[----:B------:R1:W-:Y:S01]  /*978d0*/  @P0 STG.E.U16 [R20.64], R4 ;  /* 0x0000000414000986 */ /* 0x0003e2000c101506 */
[----:B------:R-:W-:Y:S02]  /*978e0*/  ISETP.LT.AND P1, PT, R5, c[0x0][0x178], !P1 ;  /* 0x00005e0005007a0c */ /* 0x000fe40004f21270 */
[----:B------:R-:W-:Y:S02]  /*978f0*/  ISETP.GE.AND P6, PT, R23, c[0x0][0x17c], PT ;  /* 0x00005f0017007a0c */ /* 0x000fe40003fc6270 */
[C---:B------:R-:W-:Y:S01]  /*97900*/  IADD3 R26, R22.reuse, c[0x0][0x198], RZ ;  /* 0x00006600161a7a10 */ /* 0x040fe20007ffe0ff */
[----:B------:R-:W-:Y:S01]  /*97910*/  IMAD.WIDE R22, R22, 0x2, R24 ;  /* 0x0000000216167825 */ /* 0x000fe200078e0218 */
[----:B------:R-:W-:-:S07]  /*97920*/  PRMT R0, R8, 0x7632, R0 ;  /* 0x0000763208007816 */ /* 0x000fce0000000000 */
[----:B------:R-:W-:Y:S01]  /*97930*/  @P1 STG.E.U16 [R22.64], R0 ;  /* 0x0000000016001986 */ /* 0x000fe2000c101506 */
[C---:B------:R-:W-:Y:S02]  /*97940*/  ISETP.LT.AND P4, PT, R11.reuse, c[0x0][0x178], !P5 ;  /* 0x00005e000b007a0c */ /* 0x040fe40006f81270 */
[----:B------:R-:W-:Y:S01]  /*97950*/  ISETP.LT.AND P1, PT, R11, c[0x0][0x178], !P6 ;  /* 0x00005e000b007a0c */ /* 0x000fe20007721270 */
[----:B0-----:R0:W-:Y:S01]  /*97960*/  STL.64 [R1+0x2228], R16 ;  /* 0x0022281001007387 */ /* 0x0011e20000100a00 */
[C---:B------:R-:W-:Y:S02]  /*97970*/  ISETP.LT.AND P5, PT, R5.reuse, c[0x0][0x178], !P5 ;  /* 0x00005e0005007a0c */ /* 0x040fe40006fa1270 */
[----:B------:R-:W-:Y:S01]  /*97980*/  ISETP.LT.AND P6, PT, R5, c[0x0][0x178], !P6 ;  /* 0x00005e0005007a0c */ /* 0x000fe200077c1270 */
[----:B------:R0:W-:Y:S01]  /*97990*/  STL.64 [R1+0x2200], R18 ;  /* 0x0022001201007387 */ /* 0x0001e20000100a00 */
[C---:B-1----:R-:W-:Y:S01]  /*979a0*/  IADD3 R4, R26.reuse, c[0x0][0x198], RZ ;  /* 0x000066001a047a10 */ /* 0x042fe20007ffe0ff */
[----:B------:R-:W-:-:S04]  /*979b0*/  IMAD.WIDE R28, R26, 0x2, R2 ;  /* 0x000000021a1c7825 */ /* 0x000fc800078e0202 */
[----:B0-----:R-:W-:-:S04]  /*979c0*/  IMAD.WIDE R16, R26, 0x2, R24 ;  /* 0x000000021a107825 */ /* 0x001fc800078e0218 */
[----:B------:R-:W-:Y:S01]  /*979d0*/  IMAD.WIDE R18, R4, 0x2, R2 ;  /* 0x0000000204127825 */ /* 0x000fe200078e0202 */
[----:B----4-:R-:W-:Y:S02]  /*979e0*/  ISETP.GE.AND P2, PT, R15, c[0x0][0x17c], PT ;  /* 0x00005f000f007a0c */ /* 0x010fe40003f46270 */
[----:B------:R-:W0:Y:S01]  /*979f0*/  S2R R15, SR_TID.X ;  /* 0x00000000000f7919 */ /* 0x000e220000002100 */
[----:B-----5:R-:W-:Y:S02]  /*97a00*/  ISETP.GE.AND P0, PT, R14, c[0x0][0x17c], PT ;  /* 0x00005f000e007a0c */ /* 0x020fe40003f06270 */
[C---:B0-----:R-:W-:Y:S01]  /*97a10*/  LOP3.LUT R14, R15.reuse, 0x7f, RZ, 0xc0, !PT ;  /* 0x0000007f0f0e7812 */ /* 0x041fe200078ec0ff */
[----:B------:R-:W-:-:S05]  /*97a20*/  IMAD.SHL.U32 R15, R15, 0x800, RZ ;  /* 0x000008000f0f7824 */ /* 0x000fca00078e00ff */
[----:B------:R-:W-:-:S05]  /*97a30*/  LOP3.LUT R15, R15, 0x3000, RZ, 0xc0, !PT ;  /* 0x000030000f0f7812 */ /* 0x000fca00078ec0ff */
[----:B------:R-:W-:-:S05]  /*97a40*/  IMAD R15, R14, 0x10, R15 ;  /* 0x000000100e0f7824 */ /* 0x000fca00078e020f */
[----:B------:R-:W-:-:S05]  /*97a50*/  LOP3.LUT R15, R15, 0x60, RZ, 0x3c, !PT ;  /* 0x000000600f0f7812 */ /* 0x000fca00078e3cff */
[----:B------:R-:W0:Y:S01]  /*97a60*/  LDS.128 R20, [R15+0x800] ;  /* 0x000800000f147984 */ /* 0x000e220000000c00 */
[----:B--2---:R-:W-:-:S03]  /*97a70*/  ISETP.GE.AND P3, PT, R7, c[0x0][0x17c], PT ;  /* 0x00005f0007007a0c */ /* 0x004fc60003f66270 */
[----:B------:R-:W2:Y:S04]  /*97a80*/  LDL.LU R7, [R1+0x260] ;  /* 0x0002600001077983 */ /* 0x000ea80000300800 */
[----:B------:R-:W4:Y:S01]  /*97a90*/  LDL.LU R5, [R1+0x2230] ;  /* 0x0022300001057983 */ /* 0x000f220000300800 */
[----:B---3--:R-:W-:-:S03]  /*97aa0*/  PRMT R6, R27, 0x7632, R6 ;  /* 0x000076321b067816 */ /* 0x008fc60000000006 */
[----:B------:R-:W-:Y:S04]  /*97ab0*/  @P4 STG.E.U16 [R28.64], R27 ;  /* 0x0000001b1c004986 */ /* 0x000fe8000c101506 */
[----:B------:R-:W-:Y:S04]  /*97ac0*/  @P5 STG.E.U16 [R16.64], R12 ;  /* 0x0000000c10005986 */ /* 0x000fe8000c101506 */
[----:B------:R-:W-:Y:S04]  /*97ad0*/  @P1 STG.E.U16 [R18.64], R6 ;  /* 0x0000000612001986 */ /* 0x000fe8000c101506 */
[----:B0-----:R0:W-:Y:S04]  /*97ae0*/  STL.64 [R1+0x2220], R20 ;  /* 0x0022201401007387 */ /* 0x0011e80000100a00 */
[----:B0-----:R-:W3:Y:S04]  /*97af0*/  LDL.LU R21, [R1+0x2124] ;  /* 0x0021240001157983 */ /* 0x001ee80000300800 */
[----:B------:R0:W-:Y:S04]  /*97b00*/  STL [R1+0x21e8], R23 ;  /* 0x0021e81701007387 */ /* 0x0001e80000100800 */
[----:B0-----:R-:W5:Y:S04]  /*97b10*/  LDL.LU R23, [R1+0xcac] ;  /* 0x000cac0001177983 */ /* 0x001f680000300800 */
[----:B------:R-:W4:Y:S04]  /*97b20*/  LDL.LU R14, [R1+0x2128] ;  /* 0x00212800010e7983 */ /* 0x000f280000300800 */
[----:B------:R-:W4:Y:S04]  /*97b30*/  LDL.LU R15, [R1+0x240] ;  /* 0x00024000010f7983 */ /* 0x000f280000300800 */
[----:B------:R-:W4:Y:S04]  /*97b40*/  LDL.LU.64 R16, [R1+0x2228] ;  /* 0x0022280001107983 */ /* 0x000f280000300a00 */
[----:B------:R-:W4:Y:S01]  /*97b50*/  LDL.LU R6, [R1+0x212c] ;  /* 0x00212c0001067983 */ /* 0x000f220000300800 */
[----:B------:R-:W-:-:S02]  /*97b60*/  ISETP.LT.AND P4, PT, R11, c[0x0][0x178], !P3 ;  /* 0x00005e000b007a0c */ /* 0x000fc40005f81270 */
[C---:B------:R-:W-:Y:S01]  /*97b70*/  IADD3 R0, R4.reuse, c[0x0][0x198], RZ ;  /* 0x0000660004007a10 */ /* 0x040fe20007ffe0ff */
[----:B------:R-:W-:Y:S01]  /*97b80*/  IMAD.WIDE R26, R4, 0x2, R24 ;  /* 0x00000002041a7825 */ /* 0x000fe200078e0218 */
[----:B------:R-:W-:-:S03]  /*97b90*/  PRMT R8, R12, 0x7632, R8 ;  /* 0x000076320c087816 */ /* 0x000fc60000000008 */
[C---:B------:R-:W-:Y:S02]  /*97ba0*/  IMAD.WIDE R28, R0.reuse, 0x2, R2 ;  /* 0x00000002001c7825 */ /* 0x040fe400078e0202 */
[----:B------:R-:W-:Y:S04]  /*97bb0*/  @P6 STG.E.U16 [R26.64], R8 ;  /* 0x000000081a006986 */ /* 0x000fe8000c101506 */
[----:B--2---:R0:W-:Y:S01]  /*97bc0*/  @P4 STG.E.U16 [R28.64], R7 ;  /* 0x000000071c004986 */ /* 0x0041e2000c101506 */
[----:B------:R-:W-:Y:S02]  /*97bd0*/  PRMT R12, R7, 0x7632, R12 ;  /* 0x00007632070c7816 */ /* 0x000fe4000000000c */
[----:B---3--:R-:W-:Y:S01]  /*97be0*/  ISETP.GE.AND P5, PT, R21, c[0x0][0x17c], PT ;  /* 0x00005f0015007a0c */ /* 0x008fe20003fa6270 */
[----:B------:R-:W-:Y:S01]  /*97bf0*/  IMAD.WIDE R20, R0, 0x2, R24 ;  /* 0x0000000200147825 */ /* 0x000fe200078e0218 */
[----:B-----5:R-:W-:-:S02]  /*97c00*/  ISETP.LT.AND P3, PT, R23, c[0x0][0x178], !P3 ;  /* 0x00005e0017007a0c */ /* 0x020fc40005f61270 */
[----:B----4-:R-:W-:Y:S02]  /*97c10*/  ISETP.GE.AND P1, PT, R14, c[0x0][0x17c], PT ;  /* 0x00005f000e007a0c */ /* 0x010fe40003f26270 */
[----:B------:R-:W2:Y:S04]  /*97c20*/  LDL.LU R14, [R1+0x2130] ;  /* 0x00213000010e7983 */ /* 0x000ea80000300800 */
[----:B0-----:R-:W3:Y:S05]  /*97c30*/  LDL.LU R7, [R1+0x214] ;  /* 0x0002140001077983 */ /* 0x001eea0000300800 */
[----:B------:R0:W-:Y:S01]  /*97c40*/  @P3 STG.E.U16 [R20.64], R16 ;  /* 0x0000001014003986 */ /* 0x0001e2000c101506 */
[----:B------:R-:W-:-:S03]  /*97c50*/  ISETP.GE.AND P3, PT, R6, c[0x0][0x17c], PT ;  /* 0x00005f0006007a0c */ /* 0x000fc60003f66270 */
[----:B0-----:R-:W4:Y:S04]  /*97c60*/  LDL.LU.64 R20, [R1+0x2220] ;  /* 0x0022200001147983 */ /* 0x001f280000300a00 */
[----:B------:R-:W-:Y:S04]  /*97c70*/  STL.64 [R1+0x2208], R16 ;  /* 0x0022081001007387 */ /* 0x000fe80000100a00 */
[----:B------:R-:W3:Y:S01]  /*97c80*/  LDL.LU R6, [R1+0x2134] ;  /* 0x0021340001067983 */ /* 0x000ee20000300800 */
[----:B------:R-:W-:Y:S02]  /*97c90*/  ISETP.LT.AND P4, PT, R11, c[0x0][0x178], !P2 ;  /* 0x00005e000b007a0c */ /* 0x000fe40005781270 */
[----:B------:R-:W-:-:S02]  /*97ca0*/  ISETP.LT.AND P2, PT, R23, c[0x0][0x178], !P2 ;  /* 0x00005e0017007a0c */ /* 0x000fc40005741270 */
[----:B------:R-:W-:Y:S02]  /*97cb0*/  IADD3 R8, R0, c[0x0][0x198], RZ ;  /* 0x0000660000087a10 */ /* 0x000fe40007ffe0ff */
[----:B------:R-:W-:Y:S02]  /*97cc0*/  ISETP.LT.AND P6, PT, R11, c[0x0][0x178], !P0 ;  /* 0x00005e000b007a0c */ /* 0x000fe400047c1270 */
[----:B------:R-:W-:Y:S02]  /*97cd0*/  ISETP.LT.AND P0, PT, R23, c[0x0][0x178], !P0 ;  /* 0x00005e0017007a0c */ /* 0x000fe40004701270 */
[C---:B------:R-:W-:Y:S01]  /*97ce0*/  IADD3 R4, R8.reuse, c[0x0][0x198], RZ ;  /* 0x0000660008047a10 */ /* 0x040fe20007ffe0ff */
[----:B------:R-:W-:Y:S01]  /*97cf0*/  IMAD.WIDE R18, R8, 0x2, R2 ;  /* 0x0000000208127825 */ /* 0x000fe200078e0202 */
[----:B------:R-:W-:-:S03]  /*97d00*/  PRMT R0, R16, 0x7632, R0 ;  /* 0x0000763210007816 */ /* 0x000fc60000000000 */
[----:B------:R-:W-:Y:S01]  /*97d10*/  IMAD.WIDE R26, R8, 0x2, R24 ;  /* 0x00000002081a7825 */ /* 0x000fe200078e0218 */
[----:B------:R0:W-:Y:S03]  /*97d20*/  @P4 STG.E.U16 [R18.64], R12 ;  /* 0x0000000c12004986 */ /* 0x0001e6000c101506 */
[----:B------:R-:W-:Y:S01]  /*97d30*/  IMAD.WIDE R28, R4, 0x2, R2 ;  /* 0x00000002041c7825 */ /* 0x000fe200078e0202 */
[----:B------:R-:W-:Y:S04]  /*97d40*/  @P2 STG.E.U16 [R26.64], R0 ;  /* 0x000000001a002986 */ /* 0x000fe8000c101506 */
[----:B------:R-:W-:Y:S01]  /*97d50*/  @P6 STG.E.U16 [R28.64], R15 ;  /* 0x0000000f1c006986 */ /* 0x000fe2000c101506 */
[----:B0-----:R-:W-:-:S02]  /*97d60*/  PRMT R12, R15, 0x7632, R12 ;  /* 0x000076320f0c7816 */ /* 0x001fc4000000000c */
[----:B--2---:R-:W-:Y:S01]  /*97d70*/  ISETP.GE.AND P2, PT, R14, c[0x0][0x17c], PT ;  /* 0x00005f000e007a0c */ /* 0x004fe20003f46270 */
[----:B---3--:R0:W-:Y:S04]  /*97d80*/  STL.64 [R1+0x2218], R6 ;  /* 0x0022180601007387 */ /* 0x0081e80000100a00 */
[----:B------:R-:W2:Y:S04]  /*97d90*/  LDL.LU R19, [R1+0x24] ;  /* 0x0000240001137983 */ /* 0x000ea80000300800 */
[----:B------:R-:W3:Y:S01]  /*97da0*/  LDL.LU R14, [R1+0x2138] ;  /* 0x00213800010e7983 */ /* 0x000ee20000300800 */
[----:B0-----:R-:W-:-:S03]  /*97db0*/  IMAD.WIDE R6, R4, 0x2, R24 ;  /* 0x0000000204067825 */ /* 0x001fc600078e0218 */
[----:B------:R-:W5:Y:S04]  /*97dc0*/  LDL.LU R15, [R1+0x224] ;  /* 0x00022400010f7983 */ /* 0x000f680000300800 */
[----:B----4-:R0:W-:Y:S04]  /*97dd0*/  @P0 STG.E.U16 [R6.64], R20 ;  /* 0x0000001406000986 */ /* 0x0101e8000c101506 */
[----:B0-----:R-:W4:Y:S04]  /*97de0*/  LDL.LU.64 R6, [R1+0x2218] ;  /* 0x0022180001067983 */ /* 0x001f280000300a00 */
[----:B------:R0:W-:Y:S01]  /*97df0*/  STL.64 [R1+0x2210], R20 ;  /* 0x0022101401007387 */ /* 0x0001e20000100a00 */
[----:B------:R-:W-:-:S02]  /*97e00*/  ISETP.LT.AND P4, PT, R11, c[0x0][0x178], !P5 ;  /* 0x00005e000b007a0c */ /* 0x000fc40006f81270 */
[----:B------:R-:W-:Y:S02]  /*97e10*/  ISETP.LT.AND P5, PT, R23, c[0x0][0x178], !P5 ;  /* 0x00005e0017007a0c */ /* 0x000fe40006fa1270 */
[----:B------:R-:W-:Y:S02]  /*97e20*/  IADD3 R8, R4, c[0x0][0x198], RZ ;  /* 0x0000660004087a10 */ /* 0x000fe40007ffe0ff */
[----:B------:R-:W-:Y:S02]  /*97e30*/  ISETP.LT.AND P6, PT, R11, c[0x0][0x178], !P1 ;  /* 0x00005e000b007a0c */ /* 0x000fe40004fc1270 */
[----:B------:R-:W-:Y:S02]  /*97e40*/  ISETP.LT.AND P1, PT, R23, c[0x0][0x178], !P1 ;  /* 0x00005e0017007a0c */ /* 0x000fe40004f21270 */
[----:B----4-:R-:W-:Y:S02]  /*97e50*/  ISETP.GE.AND P0, PT, R6, c[0x0][0x17c], PT ;  /* 0x00005f0006007a0c */ /* 0x010fe40003f06270 */
[----:B------:R-:W4:Y:S01]  /*97e60*/  LDL.LU R6, [R1+0x213c] ;  /* 0x00213c0001067983 */ /* 0x000f220000300800 */
[C---:B------:R-:W-:Y:S01]  /*97e70*/  IADD3 R0, R8.reuse, c[0x0][0x198], RZ ;  /* 0x0000660008007a10 */ /* 0x040fe20007ffe0ff */
[----:B------:R-:W-:Y:S01]  /*97e80*/  IMAD.WIDE R16, R8, 0x2, R2 ;  /* 0x0000000208107825 */ /* 0x000fe200078e0202 */
[----:B------:R-:W-:Y:S01]  /*97e90*/  PRMT R4, R20, 0x7632, R4 ;  /* 0x0000763214047816 */ /* 0x000fe20000000004 */
[----:B------:R-:W5:Y:S02]  /*97ea0*/  LDL.LU R18, [R1+0x34] ;  /* 0x0000340001127983 */ /* 0x000f640000300800 */
[----:B------:R-:W-:-:S02]  /*97eb0*/  IMAD.WIDE R26, R8, 0x2, R24 ;  /* 0x00000002081a7825 */ /* 0x000fc400078e0218 */
[----:B------:R-:W-:Y:S02]  /*97ec0*/  @P4 STG.E.U16 [R16.64], R12 ;  /* 0x0000000c10004986 */ /* 0x000fe4000c101506 */
[C---:B------:R-:W-:Y:S01]  /*97ed0*/  IMAD.WIDE R28, R0.reuse, 0x2, R2 ;  /* 0x00000002001c7825 */ /* 0x040fe200078e0202 */
[----:B------:R-:W-:Y:S01]  /*97ee0*/  ISETP.LT.AND P4, PT, R23, c[0x0][0x178], !P3 ;  /* 0x00005e0017007a0c */ /* 0x000fe20005f81270 */
[----:B------:R-:W-:Y:S02]  /*97ef0*/  @P5 STG.E.U16 [R26.64], R4 ;  /* 0x000000041a005986 */ /* 0x000fe4000c101506 */
[----:B0-----:R-:W-:Y:S01]  /*97f00*/  IMAD.WIDE R20, R0, 0x2, R24 ;  /* 0x0000000200147825 */ /* 0x001fe200078e0218 */
[----:B------:R-:W-:Y:S01]  /*97f10*/  ISETP.LT.AND P5, PT, R11, c[0x0][0x178], !P3 ;  /* 0x00005e000b007a0c */ /* 0x000fe20005fa1270 */
[----:B------:R0:W-:Y:S01]  /*97f20*/  @P6 STG.E.U16 [R28.64], R7 ;  /* 0x000000071c006986 */ /* 0x0001e2000c101506 */
[----:B---3--:R-:W-:Y:S02]  /*97f30*/  ISETP.GE.AND P3, PT, R14, c[0x0][0x17c], PT ;  /* 0x00005f000e007a0c */ /* 0x008fe40003f66270 */
[----:B------:R-:W-:Y:S01]  /*97f40*/  PRMT R8, R7, 0x7632, R8 ;  /* 0x0000763207087816 */ /* 0x000fe20000000008 */
[----:B------:R-:W3:Y:S04]  /*97f50*/  LDL.LU R14, [R1+0x2140] ;  /* 0x00214000010e7983 */ /* 0x000ee80000300800 */
[----:B--2---:R1:W-:Y:S04]  /*97f60*/  @P1 STG.E.U16 [R20.64], R19 ;  /* 0x0000001314001986 */ /* 0x0043e8000c101506 */
[----:B0-----:R-:W2:Y:S01]  /*97f70*/  LDL.LU R7, [R1+0x234] ;  /* 0x0002340001077983 */ /* 0x001ea20000300800 */
[----:B----4-:R-:W-:-:S03]  /*97f80*/  ISETP.GE.AND P1, PT, R6, c[0x0][0x17c], PT ;  /* 0x00005f0006007a0c */ /* 0x010fc60003f26270 */
[----:B------:R-:W4:Y:S01]  /*97f90*/  LDL.LU R6, [R1+0x2144] ;  /* 0x0021440001067983 */ /* 0x000f220000300800 */
[----:B------:R-:W-:Y:S02]  /*97fa0*/  IADD3 R26, R0, c[0x0][0x198], RZ ;  /* 0x00006600001a7a10 */ /* 0x000fe40007ffe0ff */
[----:B------:R-:W-:Y:S02]  /*97fb0*/  ISETP.LT.AND P6, PT, R11, c[0x0][0x178], !P2 ;  /* 0x00005e000b007a0c */ /* 0x000fe400057c1270 */
[----:B------:R-:W-:Y:S02]  /*97fc0*/  ISETP.LT.AND P2, PT, R23, c[0x0][0x178], !P2 ;  /* 0x00005e0017007a0c */ /* 0x000fe40005741270 */
[C---:B------:R-:W-:Y:S01]  /*97fd0*/  IADD3 R4, R26.reuse, c[0x0][0x198], RZ ;  /* 0x000066001a047a10 */ /* 0x040fe20007ffe0ff */
[C---:B------:R-:W-:Y:S01]  /*97fe0*/  IMAD.WIDE R16, R26.reuse, 0x2, R2 ;  /* 0x000000021a107825 */ /* 0x040fe200078e0202 */
[----:B------:R-:W-:Y:S02]  /*97ff0*/  PRMT R0, R19, 0x7632, R0 ;  /* 0x0000763213007816 */ /* 0x000fe40000000000 */
[----:B-1----:R-:W2:Y:S01]  /*98000*/  LDL.LU R19, [R1+0x14] ;  /* 0x0000140001137983 */ /* 0x002ea20000300800 */
[----:B------:R-:W-:-:S04]  /*98010*/  IMAD.WIDE R26, R26, 0x2, R24 ;  /* 0x000000021a1a7825 */ /* 0x000fc800078e0218 */
[C---:B------:R-:W-:Y:S01]  /*98020*/  IMAD.WIDE R28, R4.reuse, 0x2, R2 ;  /* 0x00000002041c7825 */ /* 0x040fe200078e0202 */
[----:B------:R0:W-:Y:S03]  /*98030*/  @P5 STG.E.U16 [R16.64], R8 ;  /* 0x0000000810005986 */ /* 0x0001e6000c101506 */
[----:B------:R-:W-:Y:S01]  /*98040*/  IMAD.WIDE R20, R4, 0x2, R24 ;  /* 0x0000000204147825 */ /* 0x000fe200078e0218 */
[----:B------:R-:W-:Y:S01]  /*98050*/  @P4 STG.E.U16 [R26.64], R0 ;  /* 0x000000001a004986 */ /* 0x000fe2000c101506 */
[----:B------:R-:W-:Y:S02]  /*98060*/  ISETP.LT.AND P5, PT, R11, c[0x0][0x178], !P0 ;  /* 0x00005e000b007a0c */ /* 0x000fe400047a1270 */
[----:B------:R-:W-:Y:S01]  /*98070*/  ISETP.LT.AND P4, PT, R23, c[0x0][0x178], !P0 ;  /* 0x00005e0017007a0c */ /* 0x000fe20004781270 */
[----:B-----5:R1:W-:Y:S01]  /*98080*/  @P6 STG.E.U16 [R28.64], R15 ;  /* 0x0000000f1c006986 */ /* 0x0203e2000c101506 */
[----:B---3--:R-:W-:-:S02]  /*98090*/  ISETP.GE.AND P0, PT, R14, c[0x0][0x17c], PT ;  /* 0x00005f000e007a0c */ /* 0x008fc40003f06270 */
[----:B0-----:R-:W-:Y:S01]  /*980a0*/  PRMT R8, R15, 0x7632, R8 ;  /* 0x000076320f087816 */ /* 0x001fe20000000008 */
[----:B------:R-:W-:Y:S04]  /*980b0*/  @P2 STG.E.U16 [R20.64], R18 ;  /* 0x0000001214002986 */ /* 0x000fe8000c101506 */
[----:B-1----:R-:W3:Y:S04]  /*980c0*/  LDL.LU R15, [R1+0x2148] ;  /* 0x00214800010f7983 */ /* 0x002ee80000300800 */
[----:B------:R-:W5:Y:S01]  /*980d0*/  LDL.LU R14, [R1+0x254] ;  /* 0x00025400010e7983 */ /* 0x000f620000300800 */
[----:B----4-:R-:W-:-:S03]  /*980e0*/  ISETP.GE.AND P2, PT, R6, c[0x0][0x17c], PT ;  /* 0x00005f0006007a0c */ /* 0x010fc60003f46270 */
[----:B------:R-:W4:Y:S01]  /*980f0*/  LDL.LU R6, [R1+0x214c] ;  /* 0x00214c0001067983 */ /* 0x000f220000300800 */
[----:B------:R-:W-:Y:S02]  /*98100*/  IADD3 R26, R4, c[0x0][0x198], RZ ;  /* 0x00006600041a7a10 */ /* 0x000fe40007ffe0ff */
        /* <DEDUP_REMOVED lines=8> */
[----:B--2---:R1:W-:Y:S01]  /*98190*/  @P6 STG.E.U16 [R28.64], R7 ;  /* 0x000000071c006986 */ /* 0x0043e2000c101506 */
[----:B0-----:R-:W-:-:S02]  /*981a0*/  PRMT R8, R7, 0x7632, R8 ;  /* 0x0000763207087816 */ /* 0x001fc40000000008 */
[----:B------:R-:W-:Y:S01]  /*981b0*/  ISETP.LT.AND P3, PT, R23, c[0x0][0x178], !P3 ;  /* 0x00005e0017007a0c */ /* 0x000fe20005f61270 */
[----:B-1----:R-:W2:Y:S01]  /*981c0*/  LDL.LU R7, [R1+0x2150] ;  /* 0x0021500001077983 */ /* 0x002ea20000300800 */
[----:B------:R-:W-:Y:S01]  /*981d0*/  IMAD.WIDE R20, R0, 0x2, R24 ;  /* 0x0000000200147825 */ /* 0x000fe200078e0218 */
[----:B------:R-:W-:Y:S02]  /*981e0*/  ISETP.LT.AND P5, PT, R11, c[0x0][0x178], !P1 ;  /* 0x00005e000b007a0c */ /* 0x000fe40004fa1270 */
[----:B------:R-:W-:Y:S02]  /*981f0*/  ISETP.LT.AND P4, PT, R23, c[0x0][0x178], !P1 ;  /* 0x00005e0017007a0c */ /* 0x000fe40004f81270 */
[----:B---3--:R-:W-:-:S06]  /*98200*/  ISETP.GE.AND P1, PT, R15, c[0x0][0x17c], PT ;  /* 0x00005f000f007a0c */ /* 0x008fcc0003f26270 */
[----:B------:R0:W-:Y:S04]  /*98210*/  @P3 STG.E.U16 [R20.64], R19 ;  /* 0x0000001314003986 */ /* 0x0001e8000c101506 */
[----:B------:R-:W3:Y:S04]  /*98220*/  LDL.LU R15, [R1+0x274] ;  /* 0x00027400010f7983 */ /* 0x000ee80000300800 */
[----:B0-----:R-:W3:Y:S01]  /*98230*/  LDL.LU.64 R20, [R1+0x2210] ;  /* 0x0022100001147983 */ /* 0x001ee20000300a00 */
        /* <DEDUP_REMOVED lines=10> */
[----:B------:R-:W-:Y:S01]  /*982e0*/  @P4 STG.E.U16 [R26.64], R0 ;  /* 0x000000001a004986 */ /* 0x000fe2000c101506 */
[----:B------:R-:W-:Y:S02]  /*982f0*/  ISETP.LT.AND P5, PT, R11, c[0x0][0x178], !P2 ;  /* 0x00005e000b007a0c */ /* 0x000fe400057a1270 */
[C---:B------:R-:W-:Y:S01]  /*98300*/  ISETP.LT.AND P4, PT, R23.reuse, c[0x0][0x178], !P2 ;  /* 0x00005e0017007a0c */ /* 0x040fe20005781270 */
[----:B-----5:R1:W-:Y:S01]  /*98310*/  @P6 STG.E.U16 [R28.64], R14 ;  /* 0x0000000e1c006986 */ /* 0x0203e2000c101506 */
[----:B------:R-:W-:-:S02]  /*98320*/  ISETP.LT.AND P0, PT, R23, c[0x0][0x178], !P0 ;  /* 0x00005e0017007a0c */ /* 0x000fc40004701270 */
[----:B0-----:R-:W-:Y:S02]  /*98330*/  PRMT R8, R14, 0x7632, R8 ;  /* 0x000076320e087816 */ /* 0x001fe40000000008 */
[----:B--2---:R-:W-:Y:S02]  /*98340*/  ISETP.GE.AND P2, PT, R7, c[0x0][0x17c], PT ;  /* 0x00005f0007007a0c */ /* 0x004fe40003f46270 */
[----:B------:R-:W2:Y:S04]  /*98350*/  LDL.LU R7, [R1+0x284] ;  /* 0x0002840001077983 */ /* 0x000ea80000300800 */
[----:B-1----:R-:W5:Y:S01]  /*98360*/  LDL.LU R14, [R1+0x2158] ;  /* 0x00215800010e7983 */ /* 0x002f620000300800 */
[C---:B------:R-:W-:Y:S01]  /*98370*/  IADD3 R26, R4.reuse, c[0x0][0x198], RZ ;  /* 0x00006600041a7a10 */ /* 0x040fe20007ffe0ff */
[----:B------:R-:W-:-:S04]  /*98380*/  IMAD.WIDE R16, R4, 0x2, R24 ;  /* 0x0000000204107825 */ /* 0x000fc800078e0218 */
[----:B------:R-:W-:Y:S01]  /*98390*/  IMAD.WIDE R18, R26, 0x2, R2 ;  /* 0x000000021a127825 */ /* 0x000fe200078e0202 */
[----:B------:R0:W-:Y:S04]  /*983a0*/  @P0 STG.E.U16 [R16.64], R5 ;  /* 0x0000000510000986 */ /* 0x0001e8000c101506 */
[----:B------:R1:W-:Y:S04]  /*983b0*/  @P5 STG.E.U16 [R18.64], R8 ;  /* 0x0000000812005986 */ /* 0x0003e8000c101506 */
[----:B0-----:R-:W2:Y:S04]  /*983c0*/  LDL.LU.64 R16, [R1+0x2208] ;  /* 0x0022080001107983 */ /* 0x001ea80000300a00 */
[----:B-1----:R-:W2:Y:S01]  /*983d0*/  LDL.LU.64 R18, [R1+0x2200] ;  /* 0x0022000001127983 */ /* 0x002ea20000300a00 */
[----:B----4-:R-:W-:-:S03]  /*983e0*/  ISETP.GE.AND P0, PT, R6, c[0x0][0x17c], PT ;  /* 0x00005f0006007a0c */ /* 0x010fc60003f06270 */
[----:B------:R-:W4:Y:S01]  /*983f0*/  LDL.LU R6, [R1+0x215c] ;  /* 0x00215c0001067983 */ /* 0x000f220000300800 */
[----:B------:R-:W-:Y:S02]  /*98400*/  ISETP.LT.AND P6, PT, R11, c[0x0][0x178], !P1 ;  /* 0x00005e000b007a0c */ /* 0x000fe40004fc1270 */
[C---:B------:R-:W-:Y:S01]  /*98410*/  IADD3 R0, R26.reuse, c[0x0][0x198], RZ ;  /* 0x000066001a007a10 */ /* 0x040fe20007ffe0ff */
[----:B------:R-:W-:Y:S01]  /*98420*/  IMAD.WIDE R26, R26, 0x2, R24 ;  /* 0x000000021a1a7825 */ /* 0x000fe200078e0218 */
[----:B------:R-:W-:Y:S02]  /*98430*/  PRMT R4, R5, 0x7632, R4 ;  /* 0x0000763205047816 */ /* 0x000fe40000000004 */
[----:B------:R-:W-:Y:S01]  /*98440*/  ISETP.LT.AND P1, PT, R23, c[0x0][0x178], !P1 ;  /* 0x00005e0017007a0c */ /* 0x000fe20004f21270 */
[----:B------:R-:W-:Y:S01]  /*98450*/  IMAD.WIDE R28, R0, 0x2, R2 ;  /* 0x00000002001c7825 */ /* 0x000fe200078e0202 */
[----:B------:R-:W-:Y:S01]  /*98460*/  ISETP.LT.AND P5, PT, R11, c[0x0][0x178], !P3 ;  /* 0x00005e000b007a0c */ /* 0x000fe20005fa1270 */
[----:B------:R0:W-:Y:S01]  /*98470*/  @P4 STG.E.U16 [R26.64], R4 ;  /* 0x000000041a004986 */ /* 0x0001e2000c101506 */
[----:B------:R-:W-:-:S02]  /*98480*/  ISETP.LT.AND P4, PT, R23, c[0x0][0x178], !P3 ;  /* 0x00005e0017007a0c */ /* 0x000fc40005f81270 */
[----:B---3--:R-:W-:Y:S01]  /*98490*/  PRMT R12, R15, 0x7632, R12 ;  /* 0x000076320f0c7816 */ /* 0x008fe2000000000c */
[----:B------:R1:W-:Y:S01]  /*984a0*/  @P6 STG.E.U16 [R28.64], R15 ;  /* 0x0000000f1c006986 */ /* 0x0003e2000c101506 */
[----:B0-----:R-:W-:Y:S02]  /*984b0*/  IADD3 R26, R0, c[0x0][0x198], RZ ;  /* 0x00006600001a7a10 */ /* 0x001fe40007ffe0ff */
[----:B-----5:R-:W-:Y:S01]  /*984c0*/  ISETP.GE.AND P3, PT, R14, c[0x0][0x17c], PT ;  /* 0x00005f000e007a0c */ /* 0x020fe20003f66270 */
[----:B-1----:R-:W-:Y:S01]  /*984d0*/  IMAD.WIDE R14, R0, 0x2, R24 ;  /* 0x00000002000e7825 */ /* 0x002fe200078e0218 */
[----:B------:R-:W-:-:S04]  /*984e0*/  PRMT R0, R9, 0x7632, R0 ;  /* 0x0000763209007816 */ /* 0x000fc80000000000 */
[----:B------:R0:W-:Y:S04]  /*984f0*/  @P1 STG.E.U16 [R14.64], R9 ;  /* 0x000000090e001986 */ /* 0x0001e8000c101506 */
[----:B0-----:R-:W3:Y:S04]  /*98500*/  LDL.LU.64 R14, [R1+0x21f8] ;  /* 0x0021f800010e7983 */ /* 0x001ee80000300a00 */
[----:B------:R-:W5:Y:S01]  /*98510*/  LDL.LU R9, [R1+0x2160] ;  /* 0x0021600001097983 */ /* 0x000f620000300800 */
[----:B----4-:R-:W-:-:S03]  /*98520*/  ISETP.GE.AND P1, PT, R6, c[0x0][0x17c], PT ;  /* 0x00005f0006007a0c */ /* 0x010fc60003f26270 */
[----:B------:R-:W4:Y:S01]  /*98530*/  LDL.LU R6, [R1+0x2164] ;  /* 0x0021640001067983 */ /* 0x000f220000300800 */
[----:B------:R-:W-:Y:S01]  /*98540*/  ISETP.LT.AND P6, PT, R11, c[0x0][0x178], !P2 ;  /* 0x00005e000b007a0c */ /* 0x000fe200057c1270 */
[C---:B------:R-:W-:Y:S01]  /*98550*/  IMAD.WIDE R4, R26.reuse, 0x2, R2 ;  /* 0x000000021a047825 */ /* 0x040fe200078e0202 */
[C---:B------:R-:W-:Y:S02]  /*98560*/  IADD3 R8, R26.reuse, c[0x0][0x198], RZ ;  /* 0x000066001a087a10 */ /* 0x040fe40007ffe0ff */
[----:B------:R-:W-:Y:S01]  /*98570*/  ISETP.LT.AND P2, PT, R23, c[0x0][0x178], !P2 ;  /* 0x00005e0017007a0c */ /* 0x000fe20005741270 */
[----:B------:R-:W-:Y:S01]  /*98580*/  IMAD.WIDE R26, R26, 0x2, R24 ;  /* 0x000000021a1a7825 */ /* 0x000fe200078e0218 */
[----:B------:R-:W-:Y:S01]  /*98590*/  @P5 STG.E.U16 [R4.64], R12 ;  /* 0x0000000c04005986 */ /* 0x000fe2000c101506 */
[----:B------:R-:W-:-:S03]  /*985a0*/  ISETP.LT.AND P5, PT, R11, c[0x0][0x178], !P0 ;  /* 0x00005e000b007a0c */ /* 0x000fc600047a1270 */
[----:B------:R0:W-:Y:S01]  /*985b0*/  @P4 STG.E.U16 [R26.64], R0 ;  /* 0x000000001a004986 */ /* 0x0001e2000c101506 */
[----:B------:R-:W-:Y:S01]  /*985c0*/  ISETP.LT.AND P4, PT, R23, c[0x0][0x178], !P0 ;  /* 0x00005e0017007a0c */ /* 0x000fe20004781270 */
[----:B------:R-:W-:Y:S01]  /*985d0*/  IMAD.WIDE R28, R8, 0x2, R2 ;  /* 0x00000002081c7825 */ /* 0x000fe200078e0202 */
[----:B--2---:R-:W-:-:S04]  /*985e0*/  PRMT R16, R7, 0x7632, R16 ;  /* 0x0000763207107816 */ /* 0x004fc80000000010 */
[----:B------:R1:W-:Y:S01]  /*985f0*/  @P6 STG.E.U16 [R28.64], R7 ;  /* 0x000000071c006986 */ /* 0x0003e2000c101506 */
[----:B0-----:R-:W-:-:S03]  /*98600*/  IADD3 R26, R8, c[0x0][0x198], RZ ;  /* 0x00006600081a7a10 */ /* 0x001fc60007ffe0ff */
[----:B-1----:R-:W2:Y:S01]  /*98610*/  LDL.LU R7, [R1+0x244] ;  /* 0x0002440001077983 */ /* 0x002ea20000300800 */
[----:B-----5:R-:W-:Y:S01]  /*98620*/  ISETP.GE.AND P0, PT, R9, c[0x0][0x17c], PT ;  /* 0x00005f0009007a0c */ /* 0x020fe20003f06270 */
[----:B------:R-:W-:-:S05]  /*98630*/  IMAD.WIDE R8, R8, 0x2, R24 ;  /* 0x0000000208087825 */ /* 0x000fca00078e0218 */
[----:B------:R0:W-:Y:S04]  /*98640*/  @P2 STG.E.U16 [R8.64], R13 ;  /* 0x0000000d08002986 */ /* 0x0001e8000c101506 */
[----:B0-----:R-:W5:Y:S04]  /*98650*/  LDL.LU R8, [R1+0x2168] ;  /* 0x0021680001087983 */ /* 0x001f680000300800 */
[----:B------:R-:W2:Y:S01]  /*98660*/  LDL.LU R9, [R1+0x264] ;  /* 0x0002640001097983 */ /* 0x000ea20000300800 */
[----:B----4-:R-:W-:-:S03]  /*98670*/  ISETP.GE.AND P2, PT, R6, c[0x0][0x17c], PT ;  /* 0x00005f0006007a0c */ /* 0x010fc60003f46270 */
[----:B------:R-:W4:Y:S01]  /*98680*/  LDL.LU R6, [R1+0x216c] ;  /* 0x00216c0001067983 */ /* 0x000f220000300800 */
[----:B------:R-:W-:Y:S02]  /*98690*/  ISETP.LT.AND P6, PT, R11, c[0x0][0x178], !P3 ;  /* 0x00005e000b007a0c */ /* 0x000fe40005fc1270 */
[----:B------:R-:W-:Y:S01]  /*986a0*/  ISETP.LT.AND P3, PT, R23, c[0x0][0x178], !P3 ;  /* 0x00005e0017007a0c */ /* 0x000fe20005f61270 */
[C---:B------:R-:W-:Y:S01]  /*986b0*/  IMAD.WIDE R4, R26.reuse, 0x2, R2 ;  /* 0x000000021a047825 */ /* 0x040fe200078e0202 */
[C---:B------:R-:W-:Y:S02]  /*986c0*/  IADD3 R0, R26.reuse, c[0x0][0x198], RZ ;  /* 0x000066001a007a10 */ /* 0x040fe40007ffe0ff */
[----:B------:R-:W-:Y:S01]  /*986d0*/  PRMT R12, R13, 0x7632, R12 ;  /* 0x000076320d0c7816 */ /* 0x000fe2000000000c */
[----:B------:R-:W-:Y:S01]  /*986e0*/  IMAD.WIDE R26, R26, 0x2, R24 ;  /* 0x000000021a1a7825 */ /* 0x000fe200078e0218 */
[----:B------:R0:W-:Y:S03]  /*986f0*/  @P5 STG.E.U16 [R4.64], R16 ;  /* 0x0000001004005986 */ /* 0x0001e6000c101506 */
[C---:B------:R-:W-:Y:S01]  /*98700*/  IMAD.WIDE R28, R0.reuse, 0x2, R2 ;  /* 0x00000002001c7825 */ /* 0x040fe200078e0202 */
[----:B------:R1:W-:Y:S03]  /*98710*/  @P4 STG.E.U16 [R26.64], R12 ;  /* 0x0000000c1a004986 */ /* 0x0003e6000c101506 */
[----:B0-----:R-:W-:Y:S01]  /*98720*/  IMAD.WIDE R4, R0, 0x2, R24 ;  /* 0x0000000200047825 */ /* 0x001fe200078e0218 */
[----:B------:R-:W-:-:S02]  /*98730*/  ISETP.LT.AND P5, PT, R11, c[0x0][0x178], !P1 ;  /* 0x00005e000b007a0c */ /* 0x000fc40004fa1270 */
[----:B------:R-:W-:Y:S02]  /*98740*/  ISETP.LT.AND P4, PT, R23, c[0x0][0x178], !P1 ;  /* 0x00005e0017007a0c */ /* 0x000fe40004f81270 */
[----:B-1----:R-:W-:-:S04]  /*98750*/  IADD3 R12, R0, c[0x0][0x198], RZ ;  /* 0x00006600000c7a10 */ /* 0x002fc80007ffe0ff */
[----:B------:R-:W-:Y:S02]  /*98760*/  IADD3 R16, R12, c[0x0][0x198], RZ ;  /* 0x000066000c107a10 */ /* 0x000fe40007ffe0ff */
[----:B------:R-:W-:-:S03]  /*98770*/  PRMT R0, R17, 0x7632, R0 ;  /* 0x0000763211007816 */ /* 0x000fc60000000000 */
[----:B------:R-:W-:Y:S01]  /*98780*/  IMAD.WIDE R26, R16, 0x2, R2 ;  /* 0x00000002101a7825 */ /* 0x000fe200078e0202 */
[----:B--2---:R0:W-:Y:S04]  /*98790*/  @P6 STG.E.U16 [R28.64], R9 ;  /* 0x000000091c006986 */ /* 0x0041e8000c101506 */
[----:B------:R-:W-:Y:S04]  /*987a0*/  @P3 STG.E.U16 [R4.64], R17 ;  /* 0x0000001104003986 */ /* 0x000fe8000c101506 */
[----:B0-----:R-:W2:Y:S04]  /*987b0*/  LDL.LU R29, [R1+0x2170] ;  /* 0x00217000011d7983 */ /* 0x001ea80000300800 */
[----:B------:R-:W3:Y:S01]  /*987c0*/  LDL.LU R28, [R1+0x218] ;  /* 0x00021800011c7983 */ /* 0x000ee20000300800 */
[----:B------:R-:W-:-:S02]  /*987d0*/  ISETP.LT.AND P6, PT, R11, c[0x0][0x178], !P0 ;  /* 0x00005e000b007a0c */ /* 0x000fc400047c1270 */
[----:B-----5:R-:W-:Y:S02]  /*987e0*/  ISETP.GE.AND P1, PT, R8, c[0x0][0x17c], PT ;  /* 0x00005f0008007a0c */ /* 0x020fe40003f26270 */
[----:B------:R-:W-:Y:S01]  /*987f0*/  PRMT R20, R9, 0x7632, R20 ;  /* 0x0000763209147816 */ /* 0x000fe20000000014 */
[----:B------:R-:W-:-:S04]  /*98800*/  IMAD.WIDE R8, R12, 0x2, R2 ;  /* 0x000000020c087825 */ /* 0x000fc800078e0202 */
[----:B------:R-:W-:Y:S01]  /*98810*/  IMAD.WIDE R12, R12, 0x2, R24 ;  /* 0x000000020c0c7825 */ /* 0x000fe200078e0218 */
[----:B------:R-:W-:Y:S04]  /*98820*/  @P5 STG.E.U16 [R8.64], R20 ;  /* 0x0000001408005986 */ /* 0x000fe8000c101506 */
[----:B------:R-:W-:Y:S04]  /*98830*/  @P4 STG.E.U16 [R12.64], R0 ;  /* 0x000000000c004986 */ /* 0x000fe8000c101506 */
[----:B------:R0:W-:Y:S01]  /*98840*/  @P6 STG.E.U16 [R26.64], R7 ;  /* 0x000000071a006986 */ /* 0x0001e2000c101506 */
[----:B----4-:R-:W-:-:S03]  /*98850*/  ISETP.GE.AND P3, PT, R6, c[0x0][0x17c], PT ;  /* 0x00005f0006007a0c */ /* 0x010fc60003f66270 */
[----:B------:R-:W4:Y:S04]  /*98860*/  LDL.LU R6, [R1+0x2174] ;  /* 0x0021740001067983 */ /* 0x000f280000300800 */
[----:B0-----:R-:W5:Y:S01]  /*98870*/  LDL.LU R27, [R1+0x28] ;  /* 0x00002800011b7983 */ /* 0x001f620000300800 */
[----:B------:R-:W-:Y:S02]  /*98880*/  ISETP.LT.AND P0, PT, R23, c[0x0][0x178], !P0 ;  /* 0x00005e0017007a0c */ /* 0x000fe40004701270 */
[----:B------:R-:W-:Y:S02]  /*98890*/  ISETP.LT.AND P5, PT, R11, c[0x0][0x178], !P2 ;  /* 0x00005e000b007a0c */ /* 0x000fe400057a1270 */
[----:B------:R-:W-:Y:S02]  /*988a0*/  ISETP.LT.AND P4, PT, R23, c[0x0][0x178], !P2 ;  /* 0x00005e0017007a0c */ /* 0x000fe40005781270 */
[C---:B------:R-:W-:Y:S01]  /*988b0*/  IADD3 R8, R16.reuse, c[0x0][0x198], RZ ;  /* 0x0000660010087a10 */ /* 0x040fe20007ffe0ff */
[----:B------:R-:W-:Y:S01]  /*988c0*/  IMAD.WIDE R16, R16, 0x2, R24 ;  /* 0x0000000210107825 */ /* 0x000fe200078e0218 */
[----:B------:R-:W-:-:S02]  /*988d0*/  PRMT R20, R7, 0x7632, R20 ;  /* 0x0000763207147816 */ /* 0x000fc40000000014 */
[C---:B------:R-:W-:Y:S01]  /*988e0*/  IADD3 R0, R8.reuse, c[0x0][0x198], RZ ;  /* 0x0000660008007a10 */ /* 0x040fe20007ffe0ff */
[C---:B------:R-:W-:Y:S01]  /*988f0*/  IMAD.WIDE R4, R8.reuse, 0x2, R2 ;  /* 0x0000000208047825 */ /* 0x040fe200078e0202 */
[----:B------:R-:W-:Y:S02]  /*98900*/  ISETP.LT.AND P6, PT, R11, c[0x0][0x178], !P1 ;  /* 0x00005e000b007a0c */ /* 0x000fe40004fc1270 */
[----:B------:R-:W-:Y:S01]  /*98910*/  PRMT R26, R21, 0x7632, R26 ;  /* 0x00007632151a7816 */ /* 0x000fe2000000001a */
[----:B------:R-:W-:Y:S01]  /*98920*/  IMAD.WIDE R8, R8, 0x2, R24 ;  /* 0x0000000208087825 */ /* 0x000fe200078e0218 */
[----:B------:R-:W5:Y:S04]  /*98930*/  LDL.LU R11, [R1+0x21f4] ;  /* 0x0021f400010b7983 */ /* 0x000f680000300800 */
[----:B------:R-:W-:Y:S04]  /*98940*/  @P0 STG.E.U16 [R16.64], R21 ;  /* 0x0000001510000986 */ /* 0x000fe8000c101506 */
[----:B------:R0:W-:Y:S04]  /*98950*/  @P5 STG.E.U16 [R4.64], R20 ;  /* 0x0000001404005986 */ /* 0x0001e8000c101506 */
[----:B------:R-:W-:Y:S01]  /*98960*/  @P4 STG.E.U16 [R8.64], R26 ;  /* 0x0000001a08004986 */ /* 0x000fe2000c101506 */
[----:B------:R-:W-:Y:S01]  /*98970*/  ISETP.LT.AND P1, PT, R23, c[0x0][0x178], !P1 ;  /* 0x00005e0017007a0c */ /* 0x000fe20004f21270 */
[----:B------:R-:W-:-:S04]  /*98980*/  IMAD.WIDE R12, R0, 0x2, R2 ;  /* 0x00000002000c7825 */ /* 0x000fc800078e0202 */
[----:B0-----:R-:W-:Y:S01]  /*98990*/  IMAD.WIDE R4, R0, 0x2, R24 ;  /* 0x0000000200047825 */ /* 0x001fe200078e0218 */
[----:B--2---:R-:W-:Y:S02]  /*989a0*/  ISETP.GE.AND P2, PT, R29, c[0x0][0x17c], PT ;  /* 0x00005f001d007a0c */ /* 0x004fe40003f46270 */
[----:B------:R-:W2:Y:S04]  /*989b0*/  LDL.LU R29, [R1+0x228] ;  /* 0x00022800011d7983 */ /* 0x000ea80000300800 */
[----:B------:R-:W2:Y:S04]  /*989c0*/  LDL.LU R17, [R1+0x2178] ;  /* 0x0021780001117983 */ /* 0x000ea80000300800 */
[----:B------:R-:W2:Y:S01]  /*989d0*/  LDL.LU R7, [R1+0x217c] ;  /* 0x00217c0001077983 */ /* 0x000ea20000300800 */
[----:B---3--:R-:W-:-:S03]  /*989e0*/  PRMT R21, R28, 0x7632, R21 ;  /* 0x000076321c157816 */ /* 0x008fc60000000015 */
[----:B------:R0:W-:Y:S02]  /*989f0*/  @P6 STG.E.U16 [R12.64], R28 ;  /* 0x0000001c0c006986 */ /* 0x0001e4000c101506 */
[----:B0-----:R-:W-:Y:S02]  /*98a00*/  IADD3 R12, R0, c[0x0][0x198], RZ ;  /* 0x00006600000c7a10 */ /* 0x001fe40007ffe0ff */
[----:B----4-:R-:W-:Y:S02]  /*98a10*/  ISETP.GE.AND P0, PT, R6, c[0x0][0x17c], PT ;  /* 0x00005f0006007a0c */ /* 0x010fe40003f06270 */
[----:B------:R-:W3:Y:S04]  /*98a20*/  LDL.LU R6, [R1+0x38] ;  /* 0x0000380001067983 */ /* 0x000ee80000300800 */
[----:B------:R-:W4:Y:S01]  /*98a30*/  LDL.LU R26, [R1+0xca8] ;  /* 0x000ca800011a7983 */ /* 0x000f220000300800 */
[----:B-----5:R-:W-:-:S03]  /*98a40*/  PRMT R0, R27, 0x7632, R0 ;  /* 0x000076321b007816 */ /* 0x020fc60000000000 */
[----:B------:R-:W5:Y:S04]  /*98a50*/  LDL.LU R28, [R1+0x238] ;  /* 0x00023800011c7983 */ /* 0x000f680000300800 */
[----:B------:R0:W-:Y:S04]  /*98a60*/  @P1 STG.E.U16 [R4.64], R27 ;  /* 0x0000001b04001986 */ /* 0x0001e8000c101506 */
[----:B0-----:R-:W3:Y:S04]  /*98a70*/  LDL.LU R5, [R1+0x2180] ;  /* 0x0021800001057983 */ /* 0x001ee80000300800 */
[----:B------:R-:W3:Y:S01]  /*98a80*/  LDL.LU R27, [R1+0x2184] ;  /* 0x00218400011b7983 */ /* 0x000ee20000300800 */
[----:B------:R-:W-:Y:S01]  /*98a90*/  ISETP.LT.AND P4, PT, R23, c[0x0][0x178], !P3 ;  /* 0x00005e0017007a0c */ /* 0x000fe20005f81270 */
[C---:B------:R-:W-:Y:S01]  /*98aa0*/  IMAD.WIDE R8, R12.reuse, 0x2, R2 ;  /* 0x000000020c087825 */ /* 0x040fe200078e0202 */
[----:B------:R-:W-:-:S03]  /*98ab0*/  IADD3 R20, R12, c[0x0][0x198], RZ ;  /* 0x000066000c147a10 */ /* 0x000fc60007ffe0ff */
[----:B------:R-:W-:Y:S01]  /*98ac0*/  IMAD.WIDE R12, R12, 0x2, R24 ;  /* 0x000000020c0c7825 */ /* 0x000fe200078e0218 */
[----:B--2---:R-:W-:Y:S02]  /*98ad0*/  ISETP.GE.AND P1, PT, R7, c[0x0][0x17c], PT ;  /* 0x00005f0007007a0c */ /* 0x004fe40003f26270 */
[----:B------:R-:W2:Y:S01]  /*98ae0*/  LDL.LU R7, [R1+0x18] ;  /* 0x0000180001077983 */ /* 0x000ea20000300800 */
[C---:B----4-:R-:W-:Y:S02]  /*98af0*/  ISETP.LT.AND P5, PT, R26.reuse, c[0x0][0x178], !P3 ;  /* 0x00005e001a007a0c */ /* 0x050fe40005fa1270 */
[----:B------:R-:W-:Y:S02]  /*98b00*/  ISETP.LT.AND P6, PT, R26, c[0x0][0x178], !P2 ;  /* 0x00005e001a007a0c */ /* 0x000fe400057c1270 */
[----:B------:R-:W-:Y:S02]  /*98b10*/  ISETP.LT.AND P2, PT, R23, c[0x0][0x178], !P2 ;  /* 0x00005e0017007a0c */ /* 0x000fe40005741270 */
[----:B------:R-:W-:Y:S01]  /*98b20*/  ISETP.GE.AND P3, PT, R17, c[0x0][0x17c], PT ;  /* 0x00005f0011007a0c */ /* 0x000fe20003f66270 */
[----:B------:R-:W-:-:S06]  /*98b30*/  IMAD.WIDE R16, R20, 0x2, R2 ;  /* 0x0000000214107825 */ /* 0x000fcc00078e0202 */
[----:B------:R0:W-:Y:S04]  /*98b40*/  @P5 STG.E.U16 [R8.64], R21 ;  /* 0x0000001508005986 */ /* 0x0001e8000c101506 */
[----:B------:R-:W-:Y:S04]  /*98b50*/  @P4 STG.E.U16 [R12.64], R0 ;  /* 0x000000000c004986 */ /* 0x000fe8000c101506 */
[----:B------:R1:W-:Y:S01]  /*98b60*/  @P6 STG.E.U16 [R16.64], R29 ;  /* 0x0000001d10006986 */ /* 0x0003e2000c101506 */
[C---:B0-----:R-:W-:Y:S01]  /*98b70*/  IADD3 R8, R20.reuse, c[0x0][0x198], RZ ;  /* 0x0000660014087a10 */ /* 0x041fe20007ffe0ff */
[----:B------:R-:W-:-:S05]  /*98b80*/  IMAD.WIDE R20, R20, 0x2, R24 ;  /* 0x0000000214147825 */ /* 0x000fca00078e0218 */
[----:B---3--:R0:W-:Y:S01]  /*98b90*/  @P2 STG.E.U16 [R20.64], R6 ;  /* 0x0000000614002986 */ /* 0x0081e2000c101506 */
[----:B-1----:R-:W-:-:S03]  /*98ba0*/  PRMT R16, R29, 0x7632, R16 ;  /* 0x000076321d107816 */ /* 0x002fc60000000010 */
[----:B------:R-:W3:Y:S01]  /*98bb0*/  LDL.LU R29, [R1+0x258] ;  /* 0x00025800011d7983 */ /* 0x000ee20000300800 */
[----:B------:R-:W-:-:S03]  /*98bc0*/  PRMT R17, R6, 0x7632, R17 ;  /* 0x0000763206117816 */ /* 0x000fc60000000011 */
[----:B0-----:R-:W4:Y:S04]  /*98bd0*/  LDL.LU R6, [R1+0x21f0] ;  /* 0x0021f00001067983 */ /* 0x001f280000300800 */
[----:B------:R-:W3:Y:S01]  /*98be0*/  LDL.LU R20, [R1+0x2188] ;  /* 0x0021880001147983 */ /* 0x000ee20000300800 */
[----:B------:R-:W-:-:S03]  /*98bf0*/  ISETP.GE.AND P2, PT, R27, c[0x0][0x17c], PT ;  /* 0x00005f001b007a0c */ /* 0x000fc60003f46270 */
[----:B------:R-:W4:Y:S01]  /*98c00*/  LDL.LU R27, [R1+0x218c] ;  /* 0x00218c00011b7983 */ /* 0x000f220000300800 */
[C---:B------:R-:W-:Y:S02]  /*98c10*/  ISETP.LT.AND P5, PT, R26.reuse, c[0x0][0x178], !P0 ;  /* 0x00005e001a007a0c */ /* 0x040fe400047a1270 */
[----:B------:R-:W-:Y:S02]  /*98c20*/  ISETP.LT.AND P4, PT, R23, c[0x0][0x178], !P0 ;  /* 0x00005e0017007a0c */ /* 0x000fe40004781270 */
[----:B------:R-:W-:Y:S02]  /*98c30*/  ISETP.LT.AND P6, PT, R26, c[0x0][0x178], !P3 ;  /* 0x00005e001a007a0c */ /* 0x000fe40005fc1270 */
[C---:B------:R-:W-:Y:S02]  /*98c40*/  IADD3 R0, R8.reuse, c[0x0][0x198], RZ ;  /* 0x0000660008007a10 */ /* 0x040fe40007ffe0ff */
[----:B------:R-:W-:Y:S01]  /*98c50*/  ISETP.GE.AND P0, PT, R5, c[0x0][0x17c], PT ;  /* 0x00005f0005007a0c */ /* 0x000fe20003f06270 */
[----:B------:R-:W-:Y:S01]  /*98c60*/  IMAD.WIDE R4, R8, 0x2, R2 ;  /* 0x0000000208047825 */ /* 0x000fe200078e0202 */
[----:B------:R-:W-:-:S03]  /*98c70*/  ISETP.LT.AND P3, PT, R23, c[0x0][0x178], !P3 ;  /* 0x00005e0017007a0c */ /* 0x000fc60005f61270 */
[----:B------:R-:W-:Y:S01]  /*98c80*/  IMAD.WIDE R8, R8, 0x2, R24 ;  /* 0x0000000208087825 */ /* 0x000fe200078e0218 */
[----:B------:R0:W-:Y:S03]  /*98c90*/  @P5 STG.E.U16 [R4.64], R16 ;  /* 0x0000001004005986 */ /* 0x0001e6000c101506 */
[----:B------:R-:W-:Y:S01]  /*98ca0*/  IMAD.WIDE R12, R0, 0x2, R2 ;  /* 0x00000002000c7825 */ /* 0x000fe200078e0202 */
[----:B------:R-:W-:Y:S01]  /*98cb0*/  ISETP.LT.AND P5, PT, R26, c[0x0][0x178], !P1 ;  /* 0x00005e001a007a0c */ /* 0x000fe20004fa1270 */
[----:B------:R-:W-:Y:S01]  /*98cc0*/  @P4 STG.E.U16 [R8.64], R17 ;  /* 0x0000001108004986 */ /* 0x000fe2000c101506 */
[----:B------:R-:W-:-:S03]  /*98cd0*/  ISETP.LT.AND P4, PT, R23, c[0x0][0x178], !P1 ;  /* 0x00005e0017007a0c */ /* 0x000fc60004f81270 */
[----:B-----5:R1:W-:Y:S01]  /*98ce0*/  @P6 STG.E.U16 [R12.64], R28 ;  /* 0x0000001c0c006986 */ /* 0x0203e2000c101506 */
[----:B------:R-:W-:Y:S01]  /*98cf0*/  ISETP.LT.AND P6, PT, R26, c[0x0][0x178], !P0 ;  /* 0x00005e001a007a0c */ /* 0x000fe200047c1270 */
[----:B0-----:R-:W-:Y:S01]  /*98d00*/  IMAD.WIDE R4, R0, 0x2, R24 ;  /* 0x0000000200047825 */ /* 0x001fe200078e0218 */
[----:B------:R-:W-:Y:S02]  /*98d10*/  ISETP.LT.AND P0, PT, R23, c[0x0][0x178], !P0 ;  /* 0x00005e0017007a0c */ /* 0x000fe40004701270 */
[----:B------:R-:W-:Y:S02]  /*98d20*/  PRMT R21, R28, 0x7632, R21 ;  /* 0x000076321c157816 */ /* 0x000fe40000000015 */
[----:B-1----:R-:W-:Y:S01]  /*98d30*/  IADD3 R12, R0, c[0x0][0x198], RZ ;  /* 0x00006600000c7a10 */ /* 0x002fe20007ffe0ff */
[----:B------:R-:W5:Y:S01]  /*98d40*/  LDL.LU R28, [R1+0x278] ;  /* 0x00027800011c7983 */ /* 0x000f620000300800 */
[----:B--2---:R-:W-:-:S03]  /*98d50*/  PRMT R0, R7, 0x7632, R0 ;  /* 0x0000763207007816 */ /* 0x004fc60000000000 */
[----:B------:R-:W-:Y:S01]  /*98d60*/  IMAD.WIDE R8, R12, 0x2, R2 ;  /* 0x000000020c087825 */ /* 0x000fe200078e0202 */
[----:B------:R0:W-:Y:S04]  /*98d70*/  @P3 STG.E.U16 [R4.64], R7 ;  /* 0x0000000704003986 */ /* 0x0001e8000c101506 */
[----:B------:R1:W-:Y:S04]  /*98d80*/  @P5 STG.E.U16 [R8.64], R21 ;  /* 0x0000001508005986 */ /* 0x0003e8000c101506 */
[----:B0-----:R-:W2:Y:S04]  /*98d90*/  LDL.LU R7, [R1+0x21ec] ;  /* 0x0021ec0001077983 */ /* 0x001ea80000300800 */
[----:B------:R-:W2:Y:S01]  /*98da0*/  LDL.LU R5, [R1+0x2190] ;  /* 0x0021900001057983 */ /* 0x000ea20000300800 */
[----:B---3--:R-:W-:-:S02]  /*98db0*/  ISETP.GE.AND P1, PT, R20, c[0x0][0x17c], PT ;  /* 0x00005f0014007a0c */ /* 0x008fc40003f26270 */
[C---:B------:R-:W-:Y:S01]  /*98dc0*/  IADD3 R20, R12.reuse, c[0x0][0x198], RZ ;  /* 0x000066000c147a10 */ /* 0x040fe20007ffe0ff */
[----:B------:R-:W-:-:S03]  /*98dd0*/  IMAD.WIDE R12, R12, 0x2, R24 ;  /* 0x000000020c0c7825 */ /* 0x000fc600078e0218 */
[C---:B-1----:R-:W-:Y:S01]  /*98de0*/  IADD3 R8, R20.reuse, c[0x0][0x198], RZ ;  /* 0x0000660014087a10 */ /* 0x042fe20007ffe0ff */
[C---:B------:R-:W-:Y:S01]  /*98df0*/  IMAD.WIDE R16, R20.reuse, 0x2, R2 ;  /* 0x0000000214107825 */ /* 0x040fe200078e0202 */
[----:B------:R-:W-:Y:S03]  /*98e00*/  @P4 STG.E.U16 [R12.64], R0 ;  /* 0x000000000c004986 */ /* 0x000fe6000c101506 */
[----:B------:R-:W-:Y:S01]  /*98e10*/  IMAD.WIDE R20, R20, 0x2, R24 ;  /* 0x0000000214147825 */ /* 0x000fe200078e0218 */
[----:B----4-:R-:W-:Y:S01]  /*98e20*/  ISETP.GE.AND P3, PT, R27, c[0x0][0x17c], PT ;  /* 0x00005f001b007a0c */ /* 0x010fe20003f66270 */
[----:B------:R0:W-:Y:S04]  /*98e30*/  @P6 STG.E.U16 [R16.64], R29 ;  /* 0x0000001d10006986 */ /* 0x0001e8000c101506 */
[----:B------:R-:W3:Y:S04]  /*98e40*/  LDL.LU R27, [R1+0x2194] ;  /* 0x00219400011b7983 */ /* 0x000ee80000300800 */
[----:B------:R1:W-:Y:S01]  /*98e50*/  @P0 STG.E.U16 [R20.64], R6 ;  /* 0x0000000614000986 */ /* 0x0003e2000c101506 */
[----:B0-----:R-:W-:-:S03]  /*98e60*/  PRMT R16, R29, 0x7632, R16 ;  /* 0x000076321d107816 */ /* 0x001fc60000000010 */
[----:B------:R-:W4:Y:S04]  /*98e70*/  LDL.LU R29, [R1+0x288] ;  /* 0x00028800011d7983 */ /* 0x000f280000300800 */
[----:B-1----:R-:W4:Y:S01]  /*98e80*/  LDL.LU R21, [R1+0x2198] ;  /* 0x0021980001157983 */ /* 0x002f220000300800 */
[----:B------:R-:W-:Y:S02]  /*98e90*/  ISETP.LT.AND P5, PT, R26, c[0x0][0x178], !P2 ;  /* 0x00005e001a007a0c */ /* 0x000fe400057a1270 */
[----:B------:R-:W-:Y:S02]  /*98ea0*/  ISETP.LT.AND P4, PT, R23, c[0x0][0x178], !P2 ;  /* 0x00005e0017007a0c */ /* 0x000fe40005781270 */
[----:B------:R-:W-:Y:S02]  /*98eb0*/  IADD3 R0, R8, c[0x0][0x198], RZ ;  /* 0x0000660008007a10 */ /* 0x000fe40007ffe0ff */
[----:B------:R-:W-:-:S02]  /*98ec0*/  PRMT R17, R6, 0x7632, R17 ;  /* 0x0000763206117816 */ /* 0x000fc40000000011 */
[----:B--2---:R-:W-:Y:S01]  /*98ed0*/  ISETP.GE.AND P2, PT, R5, c[0x0][0x17c], PT ;  /* 0x00005f0005007a0c */ /* 0x004fe20003f46270 */
[----:B------:R-:W-:-:S04]  /*98ee0*/  IMAD.WIDE R4, R8, 0x2, R2 ;  /* 0x0000000208047825 */ /* 0x000fc800078e0202 */
[----:B------:R-:W-:Y:S01]  /*98ef0*/  IMAD.WIDE R8, R8, 0x2, R24 ;  /* 0x0000000208087825 */ /* 0x000fe200078e0218 */
[----:B------:R0:W-:Y:S01]  /*98f00*/  @P5 STG.E.U16 [R4.64], R16 ;  /* 0x0000001004005986 */ /* 0x0001e2000c101506 */
[----:B------:R-:W-:-:S03]  /*98f10*/  ISETP.LT.AND P5, PT, R26, c[0x0][0x178], !P3 ;  /* 0x00005e001a007a0c */ /* 0x000fc60005fa1270 */
[----:B------:R-:W-:Y:S01]  /*98f20*/  @P4 STG.E.U16 [R8.64], R17 ;  /* 0x0000001108004986 */ /* 0x000fe2000c101506 */
[----:B------:R-:W-:Y:S02]  /*98f30*/  ISETP.LT.AND P4, PT, R23, c[0x0][0x178], !P3 ;  /* 0x00005e0017007a0c */ /* 0x000fe40005f81270 */
[----:B---3--:R-:W-:Y:S02]  /*98f40*/  ISETP.GE.AND P0, PT, R27, c[0x0][0x17c], PT ;  /* 0x00005f001b007a0c */ /* 0x008fe40003f06270 */
[----:B------:R-:W2:Y:S01]  /*98f50*/  LDL.LU R27, [R1+0x219c] ;  /* 0x00219c00011b7983 */ /* 0x000ea20000300800 */
[----:B----4-:R-:W-:-:S03]  /*98f60*/  ISETP.GE.AND P3, PT, R21, c[0x0][0x17c], PT ;  /* 0x00005f0015007a0c */ /* 0x010fc60003f66270 */
[----:B------:R-:W3:Y:S01]  /*98f70*/  LDL.LU R21, [R1+0x21a0] ;  /* 0x0021a00001157983 */ /* 0x000ee20000300800 */
[----:B------:R-:W-:Y:S01]  /*98f80*/  ISETP.LT.AND P6, PT, R26, c[0x0][0x178], !P1 ;  /* 0x00005e001a007a0c */ /* 0x000fe20004fc1270 */
[----:B------:R-:W-:Y:S01]  /*98f90*/  IMAD.WIDE R12, R0, 0x2, R2 ;  /* 0x00000002000c7825 */ /* 0x000fe200078e0202 */
[----:B------:R-:W-:Y:S02]  /*98fa0*/  ISETP.LT.AND P1, PT, R23, c[0x0][0x178], !P1 ;  /* 0x00005e0017007a0c */ /* 0x000fe40004f21270 */
[----:B-----5:R-:W-:Y:S01]  /*98fb0*/  PRMT R20, R28, 0x7632, R20 ;  /* 0x000076321c147816 */ /* 0x020fe20000000014 */
[----:B0-----:R-:W-:-:S08]  /*98fc0*/  IMAD.WIDE R4, R0, 0x2, R24 ;  /* 0x0000000200047825 */ /* 0x001fd000078e0218 */
[----:B------:R0:W-:Y:S01]  /*98fd0*/  @P6 STG.E.U16 [R12.64], R28 ;  /* 0x0000001c0c006986 */ /* 0x0001e2000c101506 */
[----:B------:R-:W-:Y:S02]  /*98fe0*/  ISETP.LT.AND P6, PT, R26, c[0x0][0x178], !P2 ;  /* 0x00005e001a007a0c */ /* 0x000fe400057c1270 */
[----:B0-----:R-:W-:Y:S01]  /*98ff0*/  IADD3 R12, R0, c[0x0][0x198], RZ ;  /* 0x00006600000c7a10 */ /* 0x001fe20007ffe0ff */
[----:B------:R-:W4:Y:S01]  /*99000*/  LDL.LU R28, [R1+0x268] ;  /* 0x00026800011c7983 */ /* 0x000f220000300800 */
[----:B------:R-:W-:Y:S02]  /*99010*/  PRMT R0, R10, 0x7632, R0 ;  /* 0x000076320a007816 */ /* 0x000fe40000000000 */
[C---:B------:R-:W-:Y:S01]  /*99020*/  IADD3 R6, R12.reuse, c[0x0][0x198], RZ ;  /* 0x000066000c067a10 */ /* 0x040fe20007ffe0ff */
[C---:B------:R-:W-:Y:S01]  /*99030*/  IMAD.WIDE R8, R12.reuse, 0x2, R2 ;  /* 0x000000020c087825 */ /* 0x040fe200078e0202 */
[----:B------:R0:W-:Y:S03]  /*99040*/  @P1 STG.E.U16 [R4.64], R10 ;  /* 0x0000000a04001986 */ /* 0x0001e6000c101506 */
[----:B------:R-:W-:Y:S01]  /*99050*/  IMAD.WIDE R12, R12, 0x2, R24 ;  /* 0x000000020c0c7825 */ /* 0x000fe200078e0218 */
[----:B------:R-:W-:Y:S03]  /*99060*/  @P5 STG.E.U16 [R8.64], R20 ;  /* 0x0000001408005986 */ /* 0x000fe6000c101506 */
[----:B------:R-:W-:Y:S01]  /*99070*/  IMAD.WIDE R16, R6, 0x2, R2 ;  /* 0x0000000206107825 */ /* 0x000fe200078e0202 */
[----:B------:R-:W-:Y:S01]  /*99080*/  @P4 STG.E.U16 [R12.64], R0 ;  /* 0x000000000c004986 */ /* 0x000fe2000c101506 */
[----:B------:R-:W-:-:S02]  /*99090*/  ISETP.LT.AND P5, PT, R26, c[0x0][0x178], !P0 ;  /* 0x00005e001a007a0c */ /* 0x000fc400047a1270 */
[----:B------:R-:W-:Y:S01]  /*990a0*/  ISETP.LT.AND P4, PT, R23, c[0x0][0x178], !P0 ;  /* 0x00005e0017007a0c */ /* 0x000fe20004781270 */
[----:B------:R1:W-:Y:S01]  /*990b0*/  @P6 STG.E.U16 [R16.64], R29 ;  /* 0x0000001d10006986 */ /* 0x0003e2000c101506 */
[----:B0-----:R-:W-:Y:S02]  /*990c0*/  PRMT R10, R29, 0x7632, R10 ;  /* 0x000076321d0a7816 */ /* 0x001fe4000000000a */
[----:B--2---:R-:W-:Y:S02]  /*990d0*/  ISETP.GE.AND P1, PT, R27, c[0x0][0x17c], PT ;  /* 0x00005f001b007a0c */ /* 0x004fe40003f26270 */
[----:B------:R-:W2:Y:S01]  /*990e0*/  LDL.LU R27, [R1+0x21a4] ;  /* 0x0021a400011b7983 */ /* 0x000ea20000300800 */
[----:B---3--:R-:W-:-:S03]  /*990f0*/  ISETP.GE.AND P0, PT, R21, c[0x0][0x17c], PT ;  /* 0x00005f0015007a0c */ /* 0x008fc60003f06270 */
[----:B------:R-:W3:Y:S04]  /*99100*/  LDL.LU R21, [R1+0x21a8] ;  /* 0x0021a80001157983 */ /* 0x000ee80000300800 */
[----:B-1----:R-:W5:Y:S04]  /*99110*/  LDL.LU R29, [R1+0x248] ;  /* 0x00024800011d7983 */ /* 0x002f680000300800 */
[----:B------:R-:W5:Y:S01]  /*99120*/  LDL.LU R20, [R1+0x21ac] ;  /* 0x0021ac0001147983 */ /* 0x000f620000300800 */
[----:B------:R-:W-:Y:S02]  /*99130*/  ISETP.LT.AND P2, PT, R23, c[0x0][0x178], !P2 ;  /* 0x00005e0017007a0c */ /* 0x000fe40005741270 */
[----:B------:R-:W-:-:S02]  /*99140*/  IADD3 R12, R6, c[0x0][0x198], RZ ;  /* 0x00006600060c7a10 */ /* 0x000fc40007ffe0ff */
[----:B------:R-:W-:Y:S02]  /*99150*/  ISETP.LT.AND P6, PT, R26, c[0x0][0x178], !P3 ;  /* 0x00005e001a007a0c */ /* 0x000fe40005fc1270 */
[----:B------:R-:W-:Y:S01]  /*99160*/  ISETP.LT.AND P3, PT, R23, c[0x0][0x178], !P3 ;  /* 0x00005e0017007a0c */ /* 0x000fe20005f61270 */
[----:B------:R-:W-:Y:S01]  /*99170*/  IMAD.WIDE R4, R6, 0x2, R24 ;  /* 0x0000000206047825 */ /* 0x000fe200078e0218 */
[----:B------:R-:W-:Y:S02]  /*99180*/  IADD3 R0, R12, c[0x0][0x198], RZ ;  /* 0x000066000c007a10 */ /* 0x000fe40007ffe0ff */
[----:B------:R-:W-:Y:S01]  /*99190*/  PRMT R6, R14, 0x7632, R6 ;  /* 0x000076320e067816 */ /* 0x000fe20000000006 */
[C---:B------:R-:W-:Y:S02]  /*991a0*/  IMAD.WIDE R8, R12.reuse, 0x2, R2 ;  /* 0x000000020c087825 */ /* 0x040fe400078e0202 */
[----:B------:R0:W-:Y:S02]  /*991b0*/  @P2 STG.E.U16 [R4.64], R14 ;  /* 0x0000000e04002986 */ /* 0x0001e4000c101506 */
[----:B------:R-:W-:-:S02]  /*991c0*/  IMAD.WIDE R12, R12, 0x2, R24 ;  /* 0x000000020c0c7825 */ /* 0x000fc400078e0218 */
[----:B------:R1:W-:Y:S02]  /*991d0*/  @P5 STG.E.U16 [R8.64], R10 ;  /* 0x0000000a08005986 */ /* 0x0003e4000c101506 */
[----:B------:R-:W-:Y:S01]  /*991e0*/  IMAD.WIDE R16, R0, 0x2, R2 ;  /* 0x0000000200107825 */ /* 0x000fe200078e0202 */
[----:B------:R-:W-:Y:S01]  /*991f0*/  ISETP.LT.AND P5, PT, R26, c[0x0][0x178], !P1 ;  /* 0x00005e001a007a0c */ /* 0x000fe20004fa1270 */
[----:B------:R1:W-:Y:S01]  /*99200*/  @P4 STG.E.U16 [R12.64], R6 ;  /* 0x000000060c004986 */ /* 0x0003e2000c101506 */
[----:B------:R-:W-:Y:S01]  /*99210*/  ISETP.LT.AND P4, PT, R23, c[0x0][0x178], !P1 ;  /* 0x00005e0017007a0c */ /* 0x000fe20004f81270 */
[----:B0-----:R-:W-:Y:S02]  /*99220*/  IMAD.WIDE R4, R0, 0x2, R24 ;  /* 0x0000000200047825 */ /* 0x001fe400078e0218 */
[----:B----4-:R0:W-:Y:S04]  /*99230*/  @P6 STG.E.U16 [R16.64], R28 ;  /* 0x0000001c10006986 */ /* 0x0101e8000c101506 */
[----:B------:R4:W-:Y:S01]  /*99240*/  @P3 STG.E.U16 [R4.64], R18 ;  /* 0x0000001204003986 */ /* 0x0009e2000c101506 */
[----:B-1----:R-:W-:-:S02]  /*99250*/  PRMT R10, R28, 0x7632, R10 ;  /* 0x000076321c0a7816 */ /* 0x002fc4000000000a */
[----:B------:R-:W-:Y:S02]  /*99260*/  IADD3 R12, R0, c[0x0][0x198], RZ ;  /* 0x00006600000c7a10 */ /* 0x000fe40007ffe0ff */
[----:B------:R-:W-:Y:S02]  /*99270*/  PRMT R0, R18, 0x7632, R0 ;  /* 0x0000763212007816 */ /* 0x000fe40000000000 */
[----:B--2---:R-:W-:Y:S02]  /*99280*/  ISETP.GE.AND P2, PT, R27, c[0x0][0x17c], PT ;  /* 0x00005f001b007a0c */ /* 0x004fe40003f46270 */
[----:B---3--:R-:W-:Y:S02]  /*99290*/  ISETP.GE.AND P1, PT, R21, c[0x0][0x17c], PT ;  /* 0x00005f0015007a0c */ /* 0x008fe40003f26270 */
[----:B------:R-:W2:Y:S04]  /*992a0*/  LDL.LU R21, [R1+0x21b0] ;  /* 0x0021b00001157983 */ /* 0x000ea80000300800 */
[----:B------:R-:W3:Y:S01]  /*992b0*/  LDL.LU R27, [R1+0x21c] ;  /* 0x00021c00011b7983 */ /* 0x000ee20000300800 */
[----:B-----5:R-:W-:-:S03]  /*992c0*/  ISETP.GE.AND P3, PT, R20, c[0x0][0x17c], PT ;  /* 0x00005f0014007a0c */ /* 0x020fc60003f66270 */
[----:B------:R-:W5:Y:S04]  /*992d0*/  LDL.LU R20, [R1+0x21b4] ;  /* 0x0021b40001147983 */ /* 0x000f680000300800 */
[----:B0-----:R-:W3:Y:S04]  /*992e0*/  LDL.LU R28, [R1+0x2c] ;  /* 0x00002c00011c7983 */ /* 0x001ee80000300800 */
[----:B----4-:R-:W4:Y:S01]  /*992f0*/  LDL.LU R18, [R1+0x21b8] ;  /* 0x0021b80001127983 */ /* 0x010f220000300800 */
[C---:B------:R-:W-:Y:S01]  /*99300*/  IADD3 R6, R12.reuse, c[0x0][0x198], RZ ;  /* 0x000066000c067a10 */ /* 0x040fe20007ffe0ff */
[----:B------:R-:W-:Y:S01]  /*99310*/  IMAD.WIDE R8, R12, 0x2, R2 ;  /* 0x000000020c087825 */ /* 0x000fe200078e0202 */
[----:B------:R-:W-:-:S03]  /*99320*/  ISETP.LT.AND P6, PT, R26, c[0x0][0x178], !P0 ;  /* 0x00005e001a007a0c */ /* 0x000fc600047c1270 */
[----:B------:R-:W-:Y:S01]  /*99330*/  IMAD.WIDE R12, R12, 0x2, R24 ;  /* 0x000000020c0c7825 */ /* 0x000fe200078e0218 */
[----:B------:R-:W-:Y:S01]  /*99340*/  @P5 STG.E.U16 [R8.64], R10 ;  /* 0x0000000a08005986 */ /* 0x000fe2000c101506 */
[C---:B------:R-:W-:Y:S02]  /*99350*/  ISETP.LT.AND P0, PT, R23.reuse, c[0x0][0x178], !P0 ;  /* 0x00005e0017007a0c */ /* 0x040fe40004701270 */
[----:B------:R-:W-:Y:S01]  /*99360*/  ISETP.LT.AND P5, PT, R26, c[0x0][0x178], !P2 ;  /* 0x00005e001a007a0c */ /* 0x000fe200057a1270 */
[----:B------:R0:W-:Y:S01]  /*99370*/  @P4 STG.E.U16 [R12.64], R0 ;  /* 0x000000000c004986 */ /* 0x0001e2000c101506 */
[----:B------:R-:W-:Y:S01]  /*99380*/  ISETP.LT.AND P4, PT, R23, c[0x0][0x178], !P2 ;  /* 0x00005e0017007a0c */ /* 0x000fe20005781270 */
[----:B------:R-:W-:-:S04]  /*99390*/  IMAD.WIDE R16, R6, 0x2, R2 ;  /* 0x0000000206107825 */ /* 0x000fc800078e0202 */
[C---:B------:R-:W-:Y:S01]  /*993a0*/  IMAD.WIDE R4, R6.reuse, 0x2, R24 ;  /* 0x0000000206047825 */ /* 0x040fe200078e0218 */
[----:B0-----:R-:W-:Y:S02]  /*993b0*/  IADD3 R12, R6, c[0x0][0x198], RZ ;  /* 0x00006600060c7a10 */ /* 0x001fe40007ffe0ff */
[----:B------:R-:W-:Y:S02]  /*993c0*/  PRMT R10, R29, 0x7632, R10 ;  /* 0x000076321d0a7816 */ /* 0x000fe4000000000a */
[C---:B------:R-:W-:Y:S01]  /*993d0*/  IADD3 R0, R12.reuse, c[0x0][0x198], RZ ;  /* 0x000066000c007a10 */ /* 0x040fe20007ffe0ff */
[----:B------:R-:W-:Y:S01]  /*993e0*/  IMAD.WIDE R8, R12, 0x2, R2 ;  /* 0x000000020c087825 */ /* 0x000fe200078e0202 */
[----:B------:R-:W-:Y:S01]  /*993f0*/  PRMT R6, R22, 0x7632, R6 ;  /* 0x0000763216067816 */ /* 0x000fe20000000006 */
[----:B------:R0:W-:Y:S02]  /*99400*/  @P6 STG.E.U16 [R16.64], R29 ;  /* 0x0000001d10006986 */ /* 0x0001e4000c101506 */
[----:B------:R-:W-:-:S02]  /*99410*/  IMAD.WIDE R12, R12, 0x2, R24 ;  /* 0x000000020c0c7825 */ /* 0x000fc400078e0218 */
[----:B------:R-:W-:Y:S04]  /*99420*/  @P0 STG.E.U16 [R4.64], R22 ;  /* 0x0000001604000986 */ /* 0x000fe8000c101506 */
[----:B------:R-:W-:Y:S01]  /*99430*/  @P5 STG.E.U16 [R8.64], R10 ;  /* 0x0000000a08005986 */ /* 0x000fe2000c101506 */
[----:B------:R-:W-:-:S03]  /*99440*/  ISETP.LT.AND P5, PT, R26, c[0x0][0x178], !P3 ;  /* 0x00005e001a007a0c */ /* 0x000fc60005fa1270 */
[----:B0-----:R-:W3:Y:S04]  /*99450*/  LDL.LU R29, [R1+0x22c] ;  /* 0x00022c00011d7983 */ /* 0x001ee80000300800 */
[----:B------:R0:W-:Y:S01]  /*99460*/  @P4 STG.E.U16 [R12.64], R6 ;  /* 0x000000060c004986 */ /* 0x0001e2000c101506 */
[----:B------:R-:W-:Y:S02]  /*99470*/  ISETP.LT.AND P4, PT, R23, c[0x0][0x178], !P3 ;  /* 0x00005e0017007a0c */ /* 0x000fe40005f81270 */
[----:B--2---:R-:W-:Y:S02]  /*99480*/  ISETP.GE.AND P2, PT, R21, c[0x0][0x17c], PT ;  /* 0x00005f0015007a0c */ /* 0x004fe40003f46270 */
[----:B-----5:R-:W-:Y:S02]  /*99490*/  ISETP.GE.AND P0, PT, R20, c[0x0][0x17c], PT ;  /* 0x00005f0014007a0c */ /* 0x020fe40003f06270 */
[----:B------:R-:W2:Y:S04]  /*994a0*/  LDL.LU R20, [R1+0x21bc] ;  /* 0x0021bc0001147983 */ /* 0x000ea80000300800 */
[----:B------:R-:W5:Y:S01]  /*994b0*/  LDL.LU R21, [R1+0x3c] ;  /* 0x00003c0001157983 */ /* 0x000f620000300800 */
[----:B----4-:R-:W-:-:S03]  /*994c0*/  ISETP.GE.AND P3, PT, R18, c[0x0][0x17c], PT ;  /* 0x00005f0012007a0c */ /* 0x010fc60003f66270 */
[----:B------:R-:W4:Y:S01]  /*994d0*/  LDL.LU R18, [R1+0x21c0] ;  /* 0x0021c00001127983 */ /* 0x000f220000300800 */
[----:B------:R-:W-:Y:S02]  /*994e0*/  ISETP.LT.AND P6, PT, R26, c[0x0][0x178], !P1 ;  /* 0x00005e001a007a0c */ /* 0x000fe40004fc1270 */
[----:B------:R-:W-:Y:S02]  /*994f0*/  ISETP.LT.AND P1, PT, R23, c[0x0][0x178], !P1 ;  /* 0x00005e0017007a0c */ /* 0x000fe40004f21270 */
[C---:B0-----:R-:W-:Y:S01]  /*99500*/  IADD3 R12, R0.reuse, c[0x0][0x198], RZ ;  /* 0x00006600000c7a10 */ /* 0x041fe20007ffe0ff */
[----:B------:R-:W-:Y:S01]  /*99510*/  IMAD.WIDE R16, R0, 0x2, R2 ;  /* 0x0000000200107825 */ /* 0x000fe200078e0202 */
[----:B---3--:R-:W-:Y:S02]  /*99520*/  PRMT R10, R27, 0x7632, R10 ;  /* 0x000076321b0a7816 */ /* 0x008fe4000000000a */
[----:B------:R-:W-:Y:S01]  /*99530*/  IADD3 R6, R12, c[0x0][0x198], RZ ;  /* 0x000066000c067a10 */ /* 0x000fe20007ffe0ff */
[----:B------:R-:W-:Y:S01]  /*99540*/  IMAD.WIDE R4, R0, 0x2, R24 ;  /* 0x0000000200047825 */ /* 0x000fe200078e0218 */
[----:B------:R-:W-:-:S03]  /*99550*/  PRMT R0, R28, 0x7632, R0 ;  /* 0x000076321c007816 */ /* 0x000fc60000000000 */
[C---:B------:R-:W-:Y:S01]  /*99560*/  IMAD.WIDE R8, R12.reuse, 0x2, R2 ;  /* 0x000000020c087825 */ /* 0x040fe200078e0202 */
[----:B------:R0:W-:Y:S03]  /*99570*/  @P6 STG.E.U16 [R16.64], R27 ;  /* 0x0000001b10006986 */ /* 0x0001e6000c101506 */
[----:B------:R-:W-:Y:S01]  /*99580*/  IMAD.WIDE R12, R12, 0x2, R24 ;  /* 0x000000020c0c7825 */ /* 0x000fe200078e0218 */
[----:B------:R1:W-:Y:S04]  /*99590*/  @P1 STG.E.U16 [R4.64], R28 ;  /* 0x0000001c04001986 */ /* 0x0003e8000c101506 */
[----:B------:R-:W-:Y:S01]  /*995a0*/  @P5 STG.E.U16 [R8.64], R10 ;  /* 0x0000000a08005986 */ /* 0x000fe2000c101506 */
[----:B------:R-:W-:-:S03]  /*995b0*/  ISETP.LT.AND P5, PT, R26, c[0x0][0x178], !P0 ;  /* 0x00005e001a007a0c */ /* 0x000fc600047a1270 */
[----:B0-----:R-:W3:Y:S04]  /*995c0*/  LDL.LU R27, [R1+0x23c] ;  /* 0x00023c00011b7983 */ /* 0x001ee80000300800 */
[----:B------:R0:W-:Y:S01]  /*995d0*/  @P4 STG.E.U16 [R12.64], R0 ;  /* 0x000000000c004986 */ /* 0x0001e2000c101506 */
[----:B------:R-:W-:Y:S02]  /*995e0*/  ISETP.LT.AND P4, PT, R23, c[0x0][0x178], !P0 ;  /* 0x00005e0017007a0c */ /* 0x000fe40004781270 */
[----:B--2---:R-:W-:Y:S02]  /*995f0*/  ISETP.GE.AND P1, PT, R20, c[0x0][0x17c], PT ;  /* 0x00005f0014007a0c */ /* 0x004fe40003f26270 */
[----:B------:R-:W2:Y:S04]  /*99600*/  LDL.LU R20, [R1+0x21c8] ;  /* 0x0021c80001147983 */ /* 0x000ea80000300800 */
[----:B-1----:R-:W3:Y:S01]  /*99610*/  LDL.LU R28, [R1+0x1c] ;  /* 0x00001c00011c7983 */ /* 0x002ee20000300800 */
[----:B----4-:R-:W-:-:S03]  /*99620*/  ISETP.GE.AND P0, PT, R18, c[0x0][0x17c], PT ;  /* 0x00005f0012007a0c */ /* 0x010fc60003f06270 */
[----:B------:R-:W4:Y:S01]  /*99630*/  LDL.LU R18, [R1+0x21c4] ;  /* 0x0021c40001127983 */ /* 0x000f220000300800 */
[----:B------:R-:W-:Y:S02]  /*99640*/  ISETP.LT.AND P6, PT, R26, c[0x0][0x178], !P2 ;  /* 0x00005e001a007a0c */ /* 0x000fe400057c1270 */
[----:B------:R-:W-:Y:S02]  /*99650*/  ISETP.LT.AND P2, PT, R23, c[0x0][0x178], !P2 ;  /* 0x00005e0017007a0c */ /* 0x000fe40005741270 */
[C---:B0-----:R-:W-:Y:S01]  /*99660*/  IADD3 R12, R6.reuse, c[0x0][0x198], RZ ;  /* 0x00006600060c7a10 */ /* 0x041fe20007ffe0ff */
[----:B------:R-:W-:Y:S01]  /*99670*/  IMAD.WIDE R16, R6, 0x2, R2 ;  /* 0x0000000206107825 */ /* 0x000fe200078e0202 */
[----:B------:R-:W-:Y:S02]  /*99680*/  PRMT R10, R29, 0x7632, R10 ;  /* 0x000076321d0a7816 */ /* 0x000fe4000000000a */
[----:B------:R-:W-:Y:S01]  /*99690*/  IADD3 R0, R12, c[0x0][0x198], RZ ;  /* 0x000066000c007a10 */ /* 0x000fe20007ffe0ff */
[----:B------:R-:W-:Y:S01]  /*996a0*/  IMAD.WIDE R4, R6, 0x2, R24 ;  /* 0x0000000206047825 */ /* 0x000fe200078e0218 */
[----:B-----5:R-:W-:-:S03]  /*996b0*/  PRMT R6, R21, 0x7632, R6 ;  /* 0x0000763215067816 */ /* 0x020fc60000000006 */
[C---:B------:R-:W-:Y:S01]  /*996c0*/  IMAD.WIDE R8, R12.reuse, 0x2, R2 ;  /* 0x000000020c087825 */ /* 0x040fe200078e0202 */
[----:B------:R0:W-:Y:S03]  /*996d0*/  @P6 STG.E.U16 [R16.64], R29 ;  /* 0x0000001d10006986 */ /* 0x0001e6000c101506 */
[----:B------:R-:W-:Y:S01]  /*996e0*/  IMAD.WIDE R12, R12, 0x2, R24 ;  /* 0x000000020c0c7825 */ /* 0x000fe200078e0218 */
[----:B------:R1:W-:Y:S04]  /*996f0*/  @P2 STG.E.U16 [R4.64], R21 ;  /* 0x0000001504002986 */ /* 0x0003e8000c101506 */
[----:B------:R-:W-:Y:S01]  /*99700*/  @P5 STG.E.U16 [R8.64], R10 ;  /* 0x0000000a08005986 */ /* 0x000fe2000c101506 */
[----:B------:R-:W-:-:S03]  /*99710*/  ISETP.LT.AND P5, PT, R26, c[0x0][0x178], !P1 ;  /* 0x00005e001a007a0c */ /* 0x000fc60004fa1270 */
[----:B0-----:R-:W5:Y:S04]  /*99720*/  LDL.LU R29, [R1+0x25c] ;  /* 0x00025c00011d7983 */ /* 0x001f680000300800 */
[----:B------:R-:W5:Y:S04]  /*99730*/  LDL.LU R22, [R1+0x21d0] ;  /* 0x0021d00001167983 */ /* 0x000f680000300800 */
[----:B------:R0:W-:Y:S01]  /*99740*/  @P4 STG.E.U16 [R12.64], R6 ;  /* 0x000000060c004986 */ /* 0x0001e2000c101506 */
[----:B------:R-:W-:Y:S02]  /*99750*/  ISETP.LT.AND P4, PT, R23, c[0x0][0x178], !P1 ;  /* 0x00005e0017007a0c */ /* 0x000fe40004f81270 */
[----:B--2---:R-:W-:-:S02]  /*99760*/  ISETP.GE.AND P2, PT, R20, c[0x0][0x17c], PT ;  /* 0x00005f0014007a0c */ /* 0x004fc40003f46270 */
[----:B------:R-:W2:Y:S04]  /*99770*/  LDL.LU R20, [R1+0x21cc] ;  /* 0x0021cc0001147983 */ /* 0x000ea80000300800 */
[----:B-1----:R-:W2:Y:S01]  /*99780*/  LDL.LU R21, [R1+0x27c] ;  /* 0x00027c0001157983 */ /* 0x002ea20000300800 */
[----:B----4-:R-:W-:-:S03]  /*99790*/  ISETP.GE.AND P1, PT, R18, c[0x0][0x17c], PT ;  /* 0x00005f0012007a0c */ /* 0x010fc60003f26270 */
[----:B------:R-:W4:Y:S01]  /*997a0*/  LDL.LU R18, [R1+0x21d8] ;  /* 0x0021d80001127983 */ /* 0x000f220000300800 */
[----:B------:R-:W-:Y:S01]  /*997b0*/  ISETP.LT.AND P6, PT, R26, c[0x0][0x178], !P3 ;  /* 0x00005e001a007a0c */ /* 0x000fe20005fc1270 */
[C---:B------:R-:W-:Y:S01]  /*997c0*/  IMAD.WIDE R16, R0.reuse, 0x2, R2 ;  /* 0x0000000200107825 */ /* 0x040fe200078e0202 */
[----:B------:R-:W-:Y:S02]  /*997d0*/  ISETP.LT.AND P3, PT, R23, c[0x0][0x178], !P3 ;  /* 0x00005e0017007a0c */ /* 0x000fe40005f61270 */
[C---:B0-----:R-:W-:Y:S01]  /*997e0*/  IADD3 R12, R0.reuse, c[0x0][0x198], RZ ;  /* 0x00006600000c7a10 */ /* 0x041fe20007ffe0ff */
[----:B------:R-:W-:Y:S01]  /*997f0*/  IMAD.WIDE R4, R0, 0x2, R24 ;  /* 0x0000000200047825 */ /* 0x000fe200078e0218 */
[----:B---3--:R-:W-:Y:S02]  /*99800*/  PRMT R10, R27, 0x7632, R10 ;  /* 0x000076321b0a7816 */ /* 0x008fe4000000000a */
[----:B------:R-:W-:-:S05]  /*99810*/  IADD3 R6, R12, c[0x0][0x198], RZ ;  /* 0x000066000c067a10 */ /* 0x000fca0007ffe0ff */
[----:B------:R0:W-:Y:S01]  /*99820*/  @P6 STG.E.U16 [R16.64], R27 ;  /* 0x0000001b10006986 */ /* 0x0001e2000c101506 */
[----:B------:R-:W-:Y:S02]  /*99830*/  ISETP.LT.AND P6, PT, R26, c[0x0][0x178], !P0 ;  /* 0x00005e001a007a0c */ /* 0x000fe400047c1270 */
[C---:B------:R-:W-:Y:S01]  /*99840*/  ISETP.LT.AND P0, PT, R23.reuse, c[0x0][0x178], !P0 ;  /* 0x00005e0017007a0c */ /* 0x040fe20004701270 */
[----:B------:R-:W-:Y:S01]  /*99850*/  IMAD.WIDE R8, R12, 0x2, R2 ;  /* 0x000000020c087825 */ /* 0x000fe200078e0202 */
[----:B------:R-:W-:Y:S01]  /*99860*/  PRMT R0, R28, 0x7632, R0 ;  /* 0x000076321c007816 */ /* 0x000fe20000000000 */
[----:B------:R1:W-:Y:S02]  /*99870*/  @P3 STG.E.U16 [R4.64], R28 ;  /* 0x0000001c04003986 */ /* 0x0003e4000c101506 */
[----:B------:R-:W-:Y:S02]  /*99880*/  IMAD.WIDE R12, R12, 0x2, R24 ;  /* 0x000000020c0c7825 */ /* 0x000fe400078e0218 */
[----:B------:R3:W-:Y:S02]  /*99890*/  @P5 STG.E.U16 [R8.64], R10 ;  /* 0x0000000a08005986 */ /* 0x0007e4000c101506 */
[----:B0-----:R-:W-:Y:S01]  /*998a0*/  IMAD.WIDE R16, R6, 0x2, R2 ;  /* 0x0000000206107825 */ /* 0x001fe200078e0202 */
[----:B------:R-:W-:Y:S01]  /*998b0*/  ISETP.LT.AND P5, PT, R26, c[0x0][0x178], !P2 ;  /* 0x00005e001a007a0c */ /* 0x000fe200057a1270 */
[----:B------:R-:W-:Y:S01]  /*998c0*/  @P4 STG.E.U16 [R12.64], R0 ;  /* 0x000000000c004986 */ /* 0x000fe2000c101506 */
[----:B------:R-:W-:Y:S01]  /*998d0*/  ISETP.LT.AND P4, PT, R23, c[0x0][0x178], !P2 ;  /* 0x00005e0017007a0c */ /* 0x000fe20005781270 */
[----:B-1----:R-:W-:-:S02]  /*998e0*/  IMAD.WIDE R4, R6, 0x2, R24 ;  /* 0x0000000206047825 */ /* 0x002fc400078e0218 */
[----:B-----5:R0:W-:Y:S01]  /*998f0*/  @P6 STG.E.U16 [R16.64], R29 ;  /* 0x0000001d10006986 */ /* 0x0201e2000c101506 */
[----:B---3--:R-:W-:-:S03]  /*99900*/  PRMT R10, R29, 0x7632, R10 ;  /* 0x000076321d0a7816 */ /* 0x008fc6000000000a */
[----:B------:R1:W-:Y:S01]  /*99910*/  @P0 STG.E.U16 [R4.64], R7 ;  /* 0x0000000704000986 */ /* 0x0003e2000c101506 */
[----:B--2---:R-:W-:-:S03]  /*99920*/  ISETP.GE.AND P2, PT, R20, c[0x0][0x17c], PT ;  /* 0x00005f0014007a0c */ /* 0x004fc60003f46270 */
[----:B------:R-:W2:Y:S04]  /*99930*/  LDL.LU R20, [R1+0x21d4] ;  /* 0x0021d40001147983 */ /* 0x000ea80000300800 */
[----:B0-----:R-:W3:Y:S01]  /*99940*/  LDL.LU R29, [R1+0x28c] ;  /* 0x00028c00011d7983 */ /* 0x001ee20000300800 */
[----:B----4-:R-:W-:-:S03]  /*99950*/  ISETP.GE.AND P0, PT, R18, c[0x0][0x17c], PT ;  /* 0x00005f0012007a0c */ /* 0x010fc60003f06270 */
[----:B------:R-:W4:Y:S01]  /*99960*/  LDL.LU R18, [R1+0x21e4] ;  /* 0x0021e40001127983 */ /* 0x000f220000300800 */
        /* <DEDUP_REMOVED lines=8> */
[C---:B------:R-:W-:Y:S01]  /*999f0*/  IMAD.WIDE R16, R0.reuse, 0x2, R2 ;  /* 0x0000000200107825 */ /* 0x040fe200078e0202 */
[----:B------:R-:W-:Y:S03]  /*99a00*/  @P4 STG.E.U16 [R12.64], R6 ;  /* 0x000000060c004986 */ /* 0x000fe6000c101506 */
[----:B-1----:R-:W-:Y:S01]  /*99a10*/  IMAD.WIDE R4, R0, 0x2, R24 ;  /* 0x0000000200047825 */ /* 0x002fe200078e0218 */
[----:B------:R1:W-:Y:S04]  /*99a20*/  @P6 STG.E.U16 [R16.64], R21 ;  /* 0x0000001510006986 */ /* 0x0003e8000c101506 */
[----:B0-----:R-:W5:Y:S04]  /*99a30*/  LDL.LU R10, [R1+0x21e0] ;  /* 0x0021e000010a7983 */ /* 0x001f680000300800 */
[----:B------:R0:W-:Y:S04]  /*99a40*/  @P1 STG.E.U16 [R4.64], R11 ;  /* 0x0000000b04001986 */ /* 0x0001e8000c101506 */
[----:B------:R-:W3:Y:S01]  /*99a50*/  LDL.LU R28, [R1+0x26c] ;  /* 0x00026c00011c7983 */ /* 0x000ee20000300800 */
[----:B----4-:R-:W-:-:S03]  /*99a60*/  ISETP.GE.AND P1, PT, R18, c[0x0][0x17c], PT ;  /* 0x00005f0012007a0c */ /* 0x010fc60003f26270 */
[----:B------:R-:W4:Y:S01]  /*99a70*/  LDL.LU R18, [R1+0x21dc] ;  /* 0x0021dc0001127983 */ /* 0x000f220000300800 */
[----:B------:R-:W-:Y:S02]  /*99a80*/  ISETP.GE.AND P3, PT, R22, c[0x0][0x17c], PT ;  /* 0x00005f0016007a0c */ /* 0x000fe40003f66270 */
[----:B------:R-:W-:Y:S02]  /*99a90*/  IADD3 R27, R0, c[0x0][0x198], RZ ;  /* 0x00006600001b7a10 */ /* 0x000fe40007ffe0ff */
[C---:B------:R-:W-:Y:S02]  /*99aa0*/  ISETP.LT.AND P5, PT, R26.reuse, c[0x0][0x178], !P3 ;  /* 0x00005e001a007a0c */ /* 0x040fe40005fa1270 */
[----:B------:R-:W-:Y:S02]  /*99ab0*/  ISETP.LT.AND P4, PT, R23, c[0x0][0x178], !P3 ;  /* 0x00005e0017007a0c */ /* 0x000fe40005f81270 */
[----:B------:R-:W-:Y:S02]  /*99ac0*/  ISETP.LT.AND P6, PT, R26, c[0x0][0x178], !P2 ;  /* 0x00005e001a007a0c */ /* 0x000fe400057c1270 */
[----:B------:R-:W-:-:S02]  /*99ad0*/  PRMT R14, R21, 0x7632, R14 ;  /* 0x00007632150e7816 */ /* 0x000fc4000000000e */
[C---:B-1----:R-:W-:Y:S01]  /*99ae0*/  IADD3 R21, R27.reuse, c[0x0][0x198], RZ ;  /* 0x000066001b157a10 */ /* 0x042fe20007ffe0ff */
[----:B------:R-:W-:Y:S01]  /*99af0*/  IMAD.WIDE R6, R27, 0x2, R2 ;  /* 0x000000021b067825 */ /* 0x000fe200078e0202 */
[----:B------:R-:W-:-:S03]  /*99b00*/  PRMT R0, R11, 0x7632, R0 ;  /* 0x000076320b007816 */ /* 0x000fc60000000000 */
[----:B------:R-:W-:Y:S01]  /*99b10*/  IMAD.WIDE R8, R27, 0x2, R24 ;  /* 0x000000021b087825 */ /* 0x000fe200078e0218 */
[----:B--2---:R-:W-:-:S03]  /*99b20*/  ISETP.GE.AND P3, PT, R20, c[0x0][0x17c], PT ;  /* 0x00005f0014007a0c */ /* 0x004fc60003f66270 */
[----:B------:R-:W-:Y:S01]  /*99b30*/  IMAD.WIDE R12, R21, 0x2, R2 ;  /* 0x00000002150c7825 */ /* 0x000fe200078e0202 */
[----:B------:R-:W-:Y:S01]  /*99b40*/  ISETP.LT.AND P2, PT, R23, c[0x0][0x178], !P2 ;  /* 0x00005e0017007a0c */ /* 0x000fe20005741270 */
[----:B------:R1:W-:Y:S01]  /*99b50*/  @P5 STG.E.U16 [R6.64], R14 ;  /* 0x0000000e06005986 */ /* 0x0003e2000c101506 */
[----:B------:R-:W-:Y:S02]  /*99b60*/  ISETP.LT.AND P5, PT, R26, c[0x0][0x178], !P0 ;  /* 0x00005e001a007a0c */ /* 0x000fe400047a1270 */
[----:B------:R-:W-:Y:S01]  /*99b70*/  IADD3 R17, R21, c[0x0][0x198], RZ ;  /* 0x0000660015117a10 */ /* 0x000fe20007ffe0ff */
[----:B------:R2:W-:Y:S01]  /*99b80*/  @P4 STG.E.U16 [R8.64], R0 ;  /* 0x0000000008004986 */ /* 0x0005e2000c101506 */
[----:B------:R-:W-:-:S03]  /*99b90*/  ISETP.LT.AND P4, PT, R23, c[0x0][0x178], !P0 ;  /* 0x00005e0017007a0c */ /* 0x000fc60004781270 */
[----:B---3--:R3:W-:Y:S01]  /*99ba0*/  @P6 STG.E.U16 [R12.64], R29 ;  /* 0x0000001d0c006986 */ /* 0x0087e2000c101506 */
[----:B------:R-:W-:Y:S01]  /*99bb0*/  ISETP.LT.AND P6, PT, R26, c[0x0][0x178], !P3 ;  /* 0x00005e001a007a0c */ /* 0x000fe20005fc1270 */
[----:B0-----:R-:W-:Y:S01]  /*99bc0*/  IMAD.WIDE R4, R21, 0x2, R24 ;  /* 0x0000000215047825 */ /* 0x001fe200078e0218 */
[----:B------:R-:W-:Y:S02]  /*99bd0*/  IADD3 R27, R17, c[0x0][0x198], RZ ;  /* 0x00006600111b7a10 */ /* 0x000fe40007ffe0ff */
[----:B------:R-:W-:Y:S01]  /*99be0*/  PRMT R16, R29, 0x7632, R16 ;  /* 0x000076321d107816 */ /* 0x000fe20000000010 */
[----:B-1----:R-:W-:Y:S01]  /*99bf0*/  IMAD.WIDE R6, R17, 0x2, R2 ;  /* 0x0000000211067825 */ /* 0x002fe200078e0202 */
[----:B-----5:R-:W-:Y:S02]  /*99c00*/  ISETP.GE.AND P0, PT, R10, c[0x0][0x17c], PT ;  /* 0x00005f000a007a0c */ /* 0x020fe40003f06270 */
[----:B--2---:R-:W-:Y:S01]  /*99c10*/  PRMT R0, R15, 0x7632, R0 ;  /* 0x000076320f007816 */ /* 0x004fe20000000000 */
[----:B------:R-:W-:Y:S01]  /*99c20*/  IMAD.WIDE R8, R17, 0x2, R24 ;  /* 0x0000000211087825 */ /* 0x000fe200078e0218 */
[----:B------:R0:W-:Y:S03]  /*99c30*/  @P2 STG.E.U16 [R4.64], R15 ;  /* 0x0000000f04002986 */ /* 0x0001e6000c101506 */
[----:B------:R-:W-:Y:S01]  /*99c40*/  IMAD.WIDE R10, R27, 0x2, R2 ;  /* 0x000000021b0a7825 */ /* 0x000fe200078e0202 */
[----:B------:R1:W-:Y:S01]  /*99c50*/  @P5 STG.E.U16 [R6.64], R16 ;  /* 0x0000001006005986 */ /* 0x0003e2000c101506 */
[----:B------:R-:W-:-:S03]  /*99c60*/  ISETP.LT.AND P5, PT, R26, c[0x0][0x178], !P0 ;  /* 0x00005e001a007a0c */ /* 0x000fc600047a1270 */
[----:B---3--:R-:W2:Y:S01]  /*99c70*/  LDL.LU R29, [R1+0x24c] ;  /* 0x00024c00011d7983 */ /* 0x008ea20000300800 */
[----:B------:R-:W-:-:S03]  /*99c80*/  ISETP.LT.AND P3, PT, R23, c[0x0][0x178], !P3 ;  /* 0x00005e0017007a0c */ /* 0x000fc60005f61270 */
[----:B------:R3:W-:Y:S01]  /*99c90*/  @P4 STG.E.U16 [R8.64], R0 ;  /* 0x0000000008004986 */ /* 0x0007e2000c101506 */
[----:B------:R-:W-:-:S03]  /*99ca0*/  ISETP.LT.AND P0, PT, R23, c[0x0][0x178], !P0 ;  /* 0x00005e0017007a0c */ /* 0x000fc60004701270 */
[----:B------:R5:W-:Y:S01]  /*99cb0*/  @P6 STG.E.U16 [R10.64], R28 ;  /* 0x0000001c0a006986 */ /* 0x000be2000c101506 */
[----:B------:R-:W-:Y:S02]  /*99cc0*/  ISETP.LT.AND P6, PT, R26, c[0x0][0x178], !P1 ;  /* 0x00005e001a007a0c */ /* 0x000fe40004fc1270 */
[----:B------:R-:W-:Y:S02]  /*99cd0*/  ISETP.LT.AND P1, PT, R23, c[0x0][0x178], !P1 ;  /* 0x00005e0017007a0c */ /* 0x000fe40004f21270 */
[----:B----4-:R-:W-:-:S04]  /*99ce0*/  ISETP.GE.AND P2, PT, R18, c[0x0][0x17c], PT ;  /* 0x00005f0012007a0c */ /* 0x010fc80003f46270 */
[----:B------:R-:W-:Y:S02]  /*99cf0*/  ISETP.LT.AND P4, PT, R26, c[0x0][0x178], !P2 ;  /* 0x00005e001a007a0c */ /* 0x000fe40005781270 */
[----:B------:R-:W-:Y:S02]  /*99d00*/  ISETP.LT.AND P2, PT, R23, c[0x0][0x178], !P2 ;  /* 0x00005e0017007a0c */ /* 0x000fe40005741270 */
[----:B------:R-:W4:Y:S01]  /*99d10*/  LDL.LU R23, [R1+0x21e8] ;  /* 0x0021e80001177983 */ /* 0x000f220000300800 */
[C---:B------:R-:W-:Y:S01]  /*99d20*/  IADD3 R13, R27.reuse, c[0x0][0x198], RZ ;  /* 0x000066001b0d7a10 */ /* 0x040fe20007ffe0ff */
[----:B0-----:R-:W-:-:S03]  /*99d30*/  IMAD.WIDE R4, R27, 0x2, R24 ;  /* 0x000000021b047825 */ /* 0x001fc600078e0218 */
[C---:B------:R-:W-:Y:S01]  /*99d40*/  IADD3 R15, R13.reuse, c[0x0][0x198], RZ ;  /* 0x000066000d0f7a10 */ /* 0x040fe20007ffe0ff */
[----:B-1----:R-:W-:Y:S01]  /*99d50*/  IMAD.WIDE R6, R13, 0x2, R2 ;  /* 0x000000020d067825 */ /* 0x002fe200078e0202 */
[----:B---3--:R-:W-:Y:S02]  /*99d60*/  PRMT R0, R28, 0x7632, R0 ;  /* 0x000076321c007816 */ /* 0x008fe40000000000 */
[----:B------:R-:W-:Y:S01]  /*99d70*/  IADD3 R17, R15, c[0x0][0x198], RZ ;  /* 0x000066000f117a10 */ /* 0x000fe20007ffe0ff */
[----:B------:R-:W-:Y:S01]  /*99d80*/  IMAD.WIDE R8, R13, 0x2, R24 ;  /* 0x000000020d087825 */ /* 0x000fe200078e0218 */
[----:B------:R-:W-:Y:S01]  /*99d90*/  PRMT R14, R19, 0x7632, R14 ;  /* 0x00007632130e7816 */ /* 0x000fe2000000000e */
[----:B------:R2:W-:Y:S02]  /*99da0*/  @P3 STG.E.U16 [R4.64], R19 ;  /* 0x0000001304003986 */ /* 0x0005e4000c101506 */
[C---:B-----5:R-:W-:Y:S02]  /*99db0*/  IMAD.WIDE R10, R15.reuse, 0x2, R2 ;  /* 0x000000020f0a7825 */ /* 0x060fe400078e0202 */
[----:B------:R0:W-:Y:S02]  /*99dc0*/  @P6 STG.E.U16 [R6.64], R0 ;  /* 0x0000000006006986 */ /* 0x0001e4000c101506 */
[----:B------:R-:W-:-:S02]  /*99dd0*/  IMAD.WIDE R12, R15, 0x2, R24 ;  /* 0x000000020f0c7825 */ /* 0x000fc400078e0218 */
[----:B------:R0:W-:Y:S02]  /*99de0*/  @P1 STG.E.U16 [R8.64], R14 ;  /* 0x0000000e08001986 */ /* 0x0001e4000c101506 */
[----:B------:R-:W-:-:S04]  /*99df0*/  IMAD.WIDE R2, R17, 0x2, R2 ;  /* 0x0000000211027825 */ /* 0x000fc800078e0202 */
[----:B------:R-:W-:Y:S01]  /*99e00*/  IMAD.WIDE R24, R17, 0x2, R24 ;  /* 0x0000000211187825 */ /* 0x000fe200078e0218 */
[----:B--2---:R-:W-:Y:S01]  /*99e10*/  PRMT R5, R29, 0x7632, R5 ;  /* 0x000076321d057816 */ /* 0x004fe20000000005 */
[----:B------:R0:W-:Y:S04]  /*99e20*/  @P5 STG.E.U16 [R10.64], R29 ;  /* 0x0000001d0a005986 */ /* 0x0001e8000c101506 */
[----:B----4-:R0:W-:Y:S04]  /*99e30*/  @P0 STG.E.U16 [R12.64], R23 ;  /* 0x000000170c000986 */ /* 0x0101e8000c101506 */
[----:B------:R0:W-:Y:S01]  /*99e40*/  @P4 STG.E.U16 [R2.64], R5 ;  /* 0x0000000502004986 */ /* 0x0001e2000c101506 */
[----:B------:R-:W-:Y:S05]  /*99e50*/  @!P2 EXIT ;  /* 0x000000000000a94d */ /* 0x000fea0003800000 */
[----:B0-----:R-:W-:-:S05]  /*99e60*/  PRMT R12, R23, 0x7632, R12 ;  /* 0x00007632170c7816 */ /* 0x001fca000000000c */
[----:B------:R-:W-:Y:S01]  /*99e70*/  STG.E.U16 [R24.64], R12 ;  /* 0x0000000c18007986 */ /* 0x000fe2000c101506 */
[----:B------:R-:W-:Y:S05]  /*99e80*/  EXIT ;  /* 0x000000000000794d */ /* 0x000fea0003800000 */
.L_x_4:
[----:B------:R-:W-:-:S00]  /*99e90*/  BRA `(.L_x_4) ;  /* 0xfffffff000007947 */ /* 0x000fc0000383ffff */
[----:B------:R-:W-:-:S00]  /*99ea0*/  NOP ;  /* 0x0000000000007918 */ /* 0x000fc00000000000 */
        /* <DEDUP_REMOVED lines=13> */
.L_x_5:


//--------------------- .nv.shared.matmul_kernel  --------------------------
	.section	.nv.shared.matmul_kernel,"aw",@nobits
	.sectionflags	@""
	.align	16
